def matmul_kernel(
    a_ptr,
    b_ptr,
    c_ptr,
    M,
    N,
    K,
    stride_am,
    stride_ak,
    stride_bk,
    stride_bn,
    stride_cm,
    stride_cn,
    BLOCK_M: tl.constexpr,
    BLOCK_N: tl.constexpr,
    BLOCK_K: tl.constexpr,
    GROUP_M: tl.constexpr,
):
    pid = tl.program_id(axis=0)
    num_pid_m = tl.cdiv(M, BLOCK_M)
    num_pid_n = tl.cdiv(N, BLOCK_N)
    num_pid_in_group = GROUP_M * num_pid_n
    group_id = pid // num_pid_in_group
    first_pid_m = group_id * GROUP_M
    group_size_m = min(num_pid_m - first_pid_m, GROUP_M)
    pid_m = first_pid_m + ((pid % num_pid_in_group) % group_size_m)
    pid_n = (pid % num_pid_in_group) // group_size_m

    offs_am = (pid_m * BLOCK_M + tl.arange(0, BLOCK_M)) % M
    offs_bn = (pid_n * BLOCK_N + tl.arange(0, BLOCK_N)) % N
    offs_k = tl.arange(0, BLOCK_K)
    a_ptrs = a_ptr + offs_am[:, None] * stride_am + offs_k[None, :] * stride_ak
    b_ptrs = b_ptr + offs_k[:, None] * stride_bk + offs_bn[None, :] * stride_bn

    acc = tl.zeros((BLOCK_M, BLOCK_N), dtype=tl.float32)
    for kk in range(0, tl.cdiv(K, BLOCK_K)):
        a = tl.load(a_ptrs, mask=offs_k[None, :] < K - kk * BLOCK_K, other=0.0)
        b = tl.load(b_ptrs, mask=offs_k[:, None] < K - kk * BLOCK_K, other=0.0)
        acc = tl.dot(a, b, acc)
        a_ptrs += BLOCK_K * stride_ak
        b_ptrs += BLOCK_K * stride_bk

    c = acc.to(c_ptr.dtype.element_ty)
    offs_cm = pid_m * BLOCK_M + tl.arange(0, BLOCK_M)
    offs_cn = pid_n * BLOCK_N + tl.arange(0, BLOCK_N)
    c_ptrs = c_ptr + offs_cm[:, None] * stride_cm + offs_cn[None, :] * stride_cn
    mask = (offs_cm[:, None] < M) & (offs_cn[None, :] < N)
    tl.store(c_ptrs, c, mask=mask)

# config = {"BLOCK_K": 256, "BLOCK_M": 128, "BLOCK_N": 32, "GROUP_M": 8, "arch": "sm_100", "dtype": "bf16", "num_ctas": 1, "num_stages": 3, "num_warps": 4}
# arch = sm_100


// ===== COMPILED SASS (sm_100a) =====

	.target	sm_100a

	.elftype	@"ET_EXEC"


//--------------------- .note.nv.tkinfo           --------------------------
	.section	.note.nv.tkinfo,"",@"SHT_NOTE"
	.sectionflags	@"SHF_NOTE_NV_TKINFO"
	.tkinfo
        /*0018*/ 	.word	0x00000081
        /*0030*/ 	.string	""
        /*0030*/ 	.string	"ptxas-blackwell"
        /*0030*/ 	.string	"Cuda compilation tools, release 12.9, V12.9.86"
        /*0030*/ 	.string	"Build cuda_12.9.r12.9/compiler.36037853_0"
        /*0030*/ 	.string	"-v  -suppress-debug-info  -lineinfo  -arch sm_100a "



//--------------------- .note.nv.cuver            --------------------------
	.section	.note.nv.cuver,"",@"SHT_NOTE"
	.sectionflags	@"SHF_NOTE_NV_CUVER"
        /*0018*/ 	.short	0x0001
        /*001a*/ 	.short	0x0064
        /*001c*/ 	.short	0x0001
        /*001e*/ 	.short	0x0000
        /*0020*/ 	.short	0x0001
        /*0022*/ 	.short	0x0000


//--------------------- .nv.info                  --------------------------
	.section	.nv.info,"",@"SHT_CUDA_INFO"
	.align	4


	//----- nvinfo : EIATTR_REGCOUNT
	.align		4
        /*0000*/ 	.byte	0x04, 0x2f
        /*0002*/ 	.short	(.L_4 - .L_3)
	.align		4
.L_3:
        /*0004*/ 	.word	index@(matmul_kernel)
        /*0008*/ 	.word	0x000000a8


	//----- nvinfo : EIATTR_FRAME_SIZE
	.align		4
.L_4:
        /*000c*/ 	.byte	0x04, 0x11
        /*000e*/ 	.short	(.L_6 - .L_5)
	.align		4
.L_5:
        /*0010*/ 	.word	index@($__internal_2_$__cuda_sm10x_tcgen05_guardrail_trap_unallocated_columns_being_dealloced)
        /*0014*/ 	.word	0x00000eb0


	//----- nvinfo : EIATTR_FRAME_SIZE
	.align		4
.L_6:
        /*0018*/ 	.byte	0x04, 0x11
        /*001a*/ 	.short	(.L_8 - .L_7)
	.align		4
.L_7:
        /*001c*/ 	.word	index@($__internal_1_$__cuda_sm10x_tcgen05_guardrail_trap_phase_invalid_during_alloc)
        /*0020*/ 	.word	0x00000eb0


	//----- nvinfo : EIATTR_FRAME_SIZE
	.align		4
.L_8:
        /*0024*/ 	.byte	0x04, 0x11
        /*0026*/ 	.short	(.L_10 - .L_9)
	.align		4
.L_9:
        /*0028*/ 	.word	index@($__internal_0_$__cuda_sm10x_tcgen05_guardrail_trap_col_being_dealloced_not_returned_by_alloc)
        /*002c*/ 	.word	0x00000eb0


	//----- nvinfo : EIATTR_FRAME_SIZE
	.align		4
.L_10:
        /*0030*/ 	.byte	0x04, 0x11
        /*0032*/ 	.short	(.L_12 - .L_11)
	.align		4
.L_11:
        /*0034*/ 	.word	index@(matmul_kernel)
        /*0038*/ 	.word	0x00000eb0


	//----- nvinfo : EIATTR_MIN_STACK_SIZE
	.align		4
.L_12:
        /*003c*/ 	.byte	0x04, 0x12
        /*003e*/ 	.short	(.L_14 - .L_13)
	.align		4
.L_13:
        /*0040*/ 	.word	index@(matmul_kernel)
        /*0044*/ 	.word	0x00000eb0
.L_14:


//--------------------- .nv.info.matmul_kernel    --------------------------
	.section	.nv.info.matmul_kernel,"",@"SHT_CUDA_INFO"
	.sectionflags	@""
	.align	4


	//----- nvinfo : EIATTR_CUDA_API_VERSION
	.align		4
        /*0000*/ 	.byte	0x04, 0x37
        /*0002*/ 	.short	(.L_16 - .L_15)
.L_15:
        /*0004*/ 	.word	0x00000081


	//----- nvinfo : EIATTR_KPARAM_INFO
	.align		4
.L_16:
        /*0008*/ 	.byte	0x04, 0x17
        /*000a*/ 	.short	(.L_18 - .L_17)
.L_17:
        /*000c*/ 	.word	0x00000000
        /*0010*/ 	.short	0x000d
        /*0012*/ 	.short	0x0048
        /*0014*/ 	.byte	0x00, 0xf4, 0x21, 0x00


	//----- nvinfo : EIATTR_KPARAM_INFO
	.align		4
.L_18:
        /*0018*/ 	.byte	0x04, 0x17
        /*001a*/ 	.short	(.L_20 - .L_19)
.L_19:
        /*001c*/ 	.word	0x00000000
        /*0020*/ 	.short	0x000c
        /*0022*/ 	.short	0x0040
        /*0024*/ 	.byte	0x00, 0xf4, 0x21, 0x00


	//----- nvinfo : EIATTR_KPARAM_INFO
	.align		4
.L_20:
        /*0028*/ 	.byte	0x04, 0x17
        /*002a*/ 	.short	(.L_22 - .L_21)
.L_21:
        /*002c*/ 	.word	0x00000000
        /*0030*/ 	.short	0x000b
        /*0032*/ 	.short	0x0038
        /*0034*/ 	.byte	0x00, 0xf0, 0x11, 0x00


	//----- nvinfo : EIATTR_KPARAM_INFO
	.align		4
.L_22:
        /*0038*/ 	.byte	0x04, 0x17
        /*003a*/ 	.short	(.L_24 - .L_23)
.L_23:
        /*003c*/ 	.word	0x00000000
        /*0040*/ 	.short	0x000a
        /*0042*/ 	.short	0x0034
        /*0044*/ 	.byte	0x00, 0xf0, 0x11, 0x00


	//----- nvinfo : EIATTR_KPARAM_INFO
	.align		4
.L_24:
        /*0048*/ 	.byte	0x04, 0x17
        /*004a*/ 	.short	(.L_26 - .L_25)
.L_25:
        /*004c*/ 	.word	0x00000000
        /*0050*/ 	.short	0x0009
        /*0052*/ 	.short	0x0030
        /*0054*/ 	.byte	0x00, 0xf0, 0x11, 0x00


	//----- nvinfo : EIATTR_KPARAM_INFO
	.align		4
.L_26:
        /*0058*/ 	.byte	0x04, 0x17
        /*005a*/ 	.short	(.L_28 - .L_27)
.L_27:
        /*005c*/ 	.word	0x00000000
        /*0060*/ 	.short	0x0008
        /*0062*/ 	.short	0x002c
        /*0064*/ 	.byte	0x00, 0xf0, 0x11, 0x00


	//----- nvinfo : EIATTR_KPARAM_INFO
	.align		4
.L_28:
        /*0068*/ 	.byte	0x04, 0x17
        /*006a*/ 	.short	(.L_30 - .L_29)
.L_29:
        /*006c*/ 	.word	0x00000000
        /*0070*/ 	.short	0x0007
        /*0072*/ 	.short	0x0028
        /*0074*/ 	.byte	0x00, 0xf0, 0x11, 0x00


	//----- nvinfo : EIATTR_KPARAM_INFO
	.align		4
.L_30:
        /*0078*/ 	.byte	0x04, 0x17
        /*007a*/ 	.short	(.L_32 - .L_31)
.L_31:
        /*007c*/ 	.word	0x00000000
        /*0080*/ 	.short	0x0006
        /*0082*/ 	.short	0x0024
        /*0084*/ 	.byte	0x00, 0xf0, 0x11, 0x00


	//----- nvinfo : EIATTR_KPARAM_INFO
	.align		4
.L_32:
        /*0088*/ 	.byte	0x04, 0x17
        /*008a*/ 	.short	(.L_34 - .L_33)
.L_33:
        /*008c*/ 	.word	0x00000000
        /*0090*/ 	.short	0x0005
        /*0092*/ 	.short	0x0020
        /*0094*/ 	.byte	0x00, 0xf0, 0x11, 0x00


	//----- nvinfo : EIATTR_KPARAM_INFO
	.align		4
.L_34:
        /*0098*/ 	.byte	0x04, 0x17
        /*009a*/ 	.short	(.L_36 - .L_35)
.L_35:
        /*009c*/ 	.word	0x00000000
        /*00a0*/ 	.short	0x0004
        /*00a2*/ 	.short	0x001c
        /*00a4*/ 	.byte	0x00, 0xf0, 0x11, 0x00


	//----- nvinfo : EIATTR_KPARAM_INFO
	.align		4
.L_36:
        /*00a8*/ 	.byte	0x04, 0x17
        /*00aa*/ 	.short	(.L_38 - .L_37)
.L_37:
        /*00ac*/ 	.word	0x00000000
        /*00b0*/ 	.short	0x0003
        /*00b2*/ 	.short	0x0018
        /*00b4*/ 	.byte	0x00, 0xf0, 0x11, 0x00


	//----- nvinfo : EIATTR_KPARAM_INFO
	.align		4
.L_38:
        /*00b8*/ 	.byte	0x04, 0x17
        /*00ba*/ 	.short	(.L_40 - .L_39)
.L_39:
        /*00bc*/ 	.word	0x00000000
        /*00c0*/ 	.short	0x0002
        /*00c2*/ 	.short	0x0010
        /*00c4*/ 	.byte	0x00, 0xf4, 0x21, 0x00


	//----- nvinfo : EIATTR_KPARAM_INFO
	.align		4
.L_40:
        /*00c8*/ 	.byte	0x04, 0x17
        /*00ca*/ 	.short	(.L_42 - .L_41)
.L_41:
        /*00cc*/ 	.word	0x00000000
        /*00d0*/ 	.short	0x0001
        /*00d2*/ 	.short	0x0008
        /*00d4*/ 	.byte	0x00, 0xf4, 0x21, 0x00


	//----- nvinfo : EIATTR_KPARAM_INFO
	.align		4
.L_42:
        /*00d8*/ 	.byte	0x04, 0x17
        /*00da*/ 	.short	(.L_44 - .L_43)
.L_43:
        /*00dc*/ 	.word	0x00000000
        /*00e0*/ 	.short	0x0000
        /*00e2*/ 	.short	0x0000
        /*00e4*/ 	.byte	0x00, 0xf4, 0x21, 0x00


	//----- nvinfo : EIATTR_AT_ENTRY_FRAGMENTS
	.align		4
.L_44:
        /*00e8*/ 	.byte	0x04, 0x4f
        /*00ea*/ 	.short	(.L_46 - .L_45)


	//   ....[0]....
.L_45:
        /*00ec*/ 	.word	0x00000004


	//----- nvinfo : EIATTR_RESERVED_SMEM_USED
	.align		4
.L_46:
        /*00f0*/ 	.byte	0x01, 0x41
	.zero		2


	//----- nvinfo : EIATTR_SPARSE_MMA_MASK
	.align		4
        /*00f4*/ 	.byte	0x03, 0x50
        /*00f6*/ 	.short	0x0000


	//----- nvinfo : EIATTR_TCGEN05_1CTA_USED
	.align		4
        /*00f8*/ 	.byte	0x01, 0x51
	.zero		2


	//----- nvinfo : EIATTR_MAXREG_COUNT
	.align		4
        /*00fc*/ 	.byte	0x03, 0x1b
        /*00fe*/ 	.short	0x00ff


	//----- nvinfo : EIATTR_NUM_BARRIERS
	.align		4
        /*0100*/ 	.byte	0x02, 0x4c
        /*0102*/ 	.byte	0x01
	.zero		1


	//----- nvinfo : EIATTR_ANNOTATIONS
	.align		4
        /*0104*/ 	.byte	0x04, 0x55
        /*0106*/ 	.short	(.L_48 - .L_47)


	//   ....[0]....
.L_47:
        /*0108*/ 	.word	0x00000001
        /*010c*/ 	.byte	0x40, 0x0a, 0x00, 0x00, 0x01, 0x00, 0x00, 0x00, 0x80, 0x0a, 0x00, 0x00, 0x01, 0x00, 0x00, 0x00
        /* <DEDUP_REMOVED lines=1503> */
        /*5f0c*/ 	.byte	0x40, 0x75, 0x02, 0x00


	//----- nvinfo : EIATTR_INT_WARP_WIDE_INSTR_OFFSETS
	.align		4
.L_48:
        /*5f10*/ 	.byte	0x04, 0x31
        /*5f12*/ 	.short	(.L_50 - .L_49)


	//   ....[0]....
.L_49:
        /*5f14*/ 	.word	0x000028c0


	//   ....[1]....
        /*5f18*/ 	.word	0x000028f0


	//   ....[2]....
        /*5f1c*/ 	.word	0x0000f160


	//   ....[3]....
        /*5f20*/ 	.word	0x00028640


	//   ....[4]....
        /*5f24*/ 	.word	0x00028690


	//----- nvinfo : EIATTR_COOP_GROUP_MASK_REGIDS
	.align		4
.L_50:
        /*5f28*/ 	.byte	0x04, 0x29
        /*5f2a*/ 	.short	(.L_52 - .L_51)


	//   ....[0]....
.L_51:
        /*5f2c*/ 	.word	0xffffffff


	//   ....[1]....
        /*5f30*/ 	.word	0xffffffff


	//   ....[2]....
        /*5f34*/ 	.word	0xffffffff


	//   ....[3]....
        /*5f38*/ 	.word	0xffffffff


	//----- nvinfo : EIATTR_COOP_GROUP_INSTR_OFFSETS
	.align		4
.L_52:
        /*5f3c*/ 	.byte	0x04, 0x28
        /*5f3e*/ 	.short	(.L_54 - .L_53)


	//   ....[0]....
.L_53:
        /*5f40*/ 	.word	0x00000070


	//   ....[1]....
        /*5f44*/ 	.word	0x00000330


	//   ....[2]....
        /*5f48*/ 	.word	0x000284d0


	//   ....[3]....
        /*5f4c*/ 	.word	0x00028740


	//----- nvinfo : EIATTR_VRC_CTA_INIT_COUNT
	.align		4
.L_54:
        /*5f50*/ 	.byte	0x02, 0x4a
        /*5f52*/ 	.byte	0x80
	.zero		1


	//----- nvinfo : EIATTR_MBARRIER_INSTR_OFFSETS
	.align		4
        /*5f54*/ 	.byte	0x04, 0x39
        /*5f56*/ 	.short	(.L_56 - .L_55)


	//   ....[0]....
.L_55:
        /*5f58*/ 	.word	0x00002ac0
        /*5f5c*/ 	.word	0x000000ff
        /*5f60*/ 	.word	0x00000000
        /*5f64*/ 	.short	0x0100
        /*5f66*/ 	.byte	0x06
	.zero		1


	//   ....[1]....
        /*5f68*/ 	.word	0x0000f190
        /*5f6c*/ 	.word	0x000000ff
        /*5f70*/ 	.word	0x00008008
        /*5f74*/ 	.short	0x0100
        /*5f76*/ 	.byte	0x13
	.zero		1


	//   ....[2]....
        /*5f78*/ 	.word	0x000223b0
        /*5f7c*/ 	.word	0x000000ff
        /*5f80*/ 	.word	0x00000000
        /*5f84*/ 	.short	0x010a
        /*5f86*/ 	.byte	0x06
	.zero		1


	//   ....[3]....
        /*5f88*/ 	.word	0x00027490
        /*5f8c*/ 	.word	0x000000ff
        /*5f90*/ 	.word	0x00000000
        /*5f94*/ 	.short	0x010a
        /*5f96*/ 	.byte	0x06
	.zero		1


	//   ....[4]....
        /*5f98*/ 	.word	0x00027580
        /*5f9c*/ 	.word	0x000000ff
        /*5fa0*/ 	.word	0x00008000
        /*5fa4*/ 	.short	0x0108
        /*5fa6*/ 	.byte	0x13
	.zero		1


	//   ....[5]....
        /*5fa8*/ 	.word	0x000275c0
        /*5fac*/ 	.word	0x000000ff
        /*5fb0*/ 	.word	0x00008008
        /*5fb4*/ 	.short	0x0108
        /*5fb6*/ 	.byte	0x13
	.zero		1


	//   ....[6]....
        /*5fb8*/ 	.word	0x00028760
        /*5fbc*/ 	.word	0x000000ff
        /*5fc0*/ 	.word	0x00000000
        /*5fc4*/ 	.short	0x010a
        /*5fc6*/ 	.byte	0x06
	.zero		1


	//   ....[7]....
        /*5fc8*/ 	.word	0x00028790
        /*5fcc*/ 	.word	0x000000ff
        /*5fd0*/ 	.word	0x00000000
        /*5fd4*/ 	.short	0x010a
        /*5fd6*/ 	.byte	0x06
	.zero		1


	//----- nvinfo : EIATTR_NUM_MBARRIERS
	.align		4
.L_56:
        /*5fd8*/ 	.byte	0x03, 0x38
        /*5fda*/ 	.short	0x0002


	//----- nvinfo : EIATTR_EXIT_INSTR_OFFSETS
	.align		4
        /*5fdc*/ 	.byte	0x04, 0x1c
        /*5fde*/ 	.short	(.L_58 - .L_57)


	//   ....[0]....
.L_57:
        /*5fe0*/ 	.word	0x00028750


	//----- nvinfo : EIATTR_REQNTID
	.align		4
.L_58:
        /*5fe4*/ 	.byte	0x04, 0x10
        /*5fe6*/ 	.short	(.L_60 - .L_59)
.L_59:
        /*5fe8*/ 	.word	0x00000080
        /*5fec*/ 	.word	0x00000001
        /*5ff0*/ 	.word	0x00000001


	//----- nvinfo : EIATTR_CRS_STACK_SIZE
	.align		4
.L_60:
        /*5ff4*/ 	.byte	0x04, 0x1e
        /*5ff6*/ 	.short	(.L_62 - .L_61)
.L_61:
        /*5ff8*/ 	.word	0x00000000


	//----- nvinfo : EIATTR_CBANK_PARAM_SIZE
	.align		4
.L_62:
        /*5ffc*/ 	.byte	0x03, 0x19
        /*5ffe*/ 	.short	0x0050


	//----- nvinfo : EIATTR_PARAM_CBANK
	.align		4
        /*6000*/ 	.byte	0x04, 0x0a
        /*6002*/ 	.short	(.L_64 - .L_63)
	.align		4
.L_63:
        /*6004*/ 	.word	index@(.nv.constant0.matmul_kernel)
        /*6008*/ 	.short	0x0380
        /*600a*/ 	.short	0x0050


	//----- nvinfo : EIATTR_SW_WAR
	.align		4
.L_64:
        /*600c*/ 	.byte	0x04, 0x36
        /*600e*/ 	.short	(.L_66 - .L_65)
.L_65:
        /*6010*/ 	.word	0x00000008
.L_66:


//--------------------- .nv.compat                --------------------------
	.section	.nv.compat,"",@"SHT_CUDA_COMPAT_INFO"
	.align	4
        /*0000*/ 	.byte	0x02, 0x02, 0x02, 0x00, 0x02, 0x05, 0x05, 0x00, 0x02, 0x03, 0x00, 0x00, 0x02, 0x06, 0x01, 0x00


//--------------------- .nv.callgraph             --------------------------
	.section	.nv.callgraph,"",@"SHT_CUDA_CALLGRAPH"
	.align	4
	.sectionentsize	8
	.align		4
        /*0000*/ 	.word	0x00000000
	.align		4
        /*0004*/ 	.word	0xffffffff
	.align		4
        /*0008*/ 	.word	0x00000000
	.align		4
        /*000c*/ 	.word	0xfffffffe
	.align		4
        /*0010*/ 	.word	0x00000000
	.align		4
        /*0014*/ 	.word	0xfffffffd
	.align		4
        /*0018*/ 	.word	0x00000000
	.align		4
        /*001c*/ 	.word	0xfffffffc


//--------------------- .text.matmul_kernel       --------------------------
	.section	.text.matmul_kernel,"ax",@progbits
	.align	128
        .global         matmul_kernel
        .type           matmul_kernel,@function
        .size           matmul_kernel,(.L_x_21 - matmul_kernel)
        .other          matmul_kernel,@"STO_CUDA_ENTRY STV_DEFAULT"
matmul_kernel:
.text.matmul_kernel:
[----:B------:R-:W0:Y:S01]  /*0000*/  LDC R1, c[0x0][0x37c] ;  /* 0x0000df00ff017b82 */ /* 0x000e220000000800 */
[----:B------:R-:W1:Y:S01]  /*0010*/  S2R R0, SR_TID.X ;  /* 0x0000000000007919 */ /* 0x000e620000002100 */
[----:B0-----:R-:W-:Y:S01]  /*0020*/  VIADD R1, R1, 0xfffff150 ;  /* 0xfffff15001017836 */ /* 0x001fe20000000000 */
[----:B-1----:R-:W-:-:S13]  /*0030*/  ISETP.GE.U32.AND P0, PT, R0, 0x20, PT ;  /* 0x000000200000780c */ /* 0x002fda0003f06070 */
[----:B------:R-:W-:Y:S02]  /*0040*/  VOTEU.ANY UP0, P0 ;  /* 0x0000000000ff7886 */ /* 0x000fe40000000100 */
[----:B------:R-:W-:Y:S05]  /*0050*/  BRA.U UP0, `(.L_x_0) ;  /* 0x0000000100b87547 */ /* 0x000fea000b800000 */
[----:B------:R-:W0:Y:S01]  /*0060*/  S2UR UR6, SR_CgaCtaId ;  /* 0x00000000000679c3 */ /* 0x000e220000008800 */
[----:B------:R-:W-:Y:S01]  /*0070*/  NOP ;  /* 0x0000000000007918 */ /* 0x000fe20000000000 */
[----:B------:R-:W-:Y:S02]  /*0080*/  UMOV UR4, 0x40 ;  /* 0x0000004000047882 */ /* 0x000fe40000000000 */
[----:B0-----:R-:W-:-:S09]  /*0090*/  ULEA UR4, UR6, UR4, 0x18 ;  /* 0x0000000406047291 */ /* 0x001fd2000f8ec0ff */
[----:B------:R-:W0:Y:S01]  /*00a0*/  LDS.U8 R0, [UR4] ;  /* 0x00000004ff007984 */ /* 0x000e220008000000 */
[----:B------:R-:W-:Y:S02]  /*00b0*/  UMOV UR4, 0x400 ;  /* 0x0000040000047882 */ /* 0x000fe40000000000 */
[----:B------:R-:W-:Y:S01]  /*00c0*/  ULEA UR4, UR6, UR4, 0x18 ;  /* 0x0000000406047291 */ /* 0x000fe2000f8ec0ff */
[----:B0-----:R-:W-:-:S13]  /*00d0*/  ISETP.NE.AND P0, PT, R0, RZ, PT ;  /* 0x000000ff0000720c */ /* 0x001fda0003f05270 */
[----:B------:R-:W-:Y:S05]  /*00e0*/  @P0 BRA `(.L_x_1) ;  /* 0x00000000007c0947 */ /* 0x000fea0003800000 */
[----:B------:R-:W-:-:S13]  /*00f0*/  ELECT P0, URZ, PT ;  /* 0x0000000000ff782f */ /* 0x000fda0003800000 */
[----:B------:R-:W-:Y:S05]  /*0100*/  @!P0 BRA `(.L_x_2) ;  /* 0x0000000000848947 */ /* 0x000fea0003800000 */
[----:B------:R-:W-:Y:S01]  /*0110*/  UMOV UR5, 0x8 ;  /* 0x0000000800057882 */ /* 0x000fe20000000000 */
[----:B------:R-:W-:Y:S02]  /*0120*/  IMAD.MOV.U32 R4, RZ, RZ, 0x1 ;  /* 0x00000001ff047424 */ /* 0x000fe400078e00ff */
[----:B------:R-:W-:Y:S02]  /*0130*/  IMAD.MOV.U32 R5, RZ, RZ, 0xff ;  /* 0x000000ffff057424 */ /* 0x000fe400078e00ff */
[----:B------:R-:W-:Y:S04]  /*0140*/  DEPBAR.LE SB0, 0x36 ;  /* 0x00008d800000791a */ /* 0x000fe80000000000 */
[----:B------:R-:W0:Y:S02]  /*0150*/  UTCATOMSWS.FIND_AND_SET.ALIGN UP1, UR5, UR5 ;  /* 0x00000005000575e3 */ /* 0x000e240008020800 */
[----:B0-----:R-:W-:-:S04]  /*0160*/  PLOP3.LUT P0, PT, PT, PT, UP1, 0x80, 0x8 ;  /* 0x000000000008781c */ /* 0x001fc80003f0f018 */
[----:B------:R-:W-:-:S04]  /*0170*/  SEL R0, RZ, 0xffffffff, !P0 ;  /* 0xffffffffff007807 */ /* 0x000fc80004000000 */
[----:B------:R-:W-:Y:S01]  /*0180*/  ISETP.NE.AND P0, PT, R0, RZ, PT ;  /* 0x000000ff0000720c */ /* 0x000fe20003f05270 */
[----:B------:R-:W-:-:S12]  /*0190*/  IMAD.U32 R0, RZ, RZ, UR5 ;  /* 0x00000005ff007e24 */ /* 0x000fd8000f8e00ff */
[----:B------:R-:W-:Y:S05]  /*01a0*/  @P0 BRA `(.L_x_3) ;  /* 0x0000000000240947 */ /* 0x000fea0003800000 */
.L_x_4:
[----:B------:R-:W-:Y:S05]  /*01b0*/  NANOSLEEP 0x64 ;  /* 0x000000640000795d */ /* 0x000fea0003800000 */
[----:B------:R-:W-:-:S05]  /*01c0*/  UMOV UR5, 0x8 ;  /* 0x0000000800057882 */ /* 0x000fca0000000000 */
[----:B------:R-:W-:Y:S04]  /*01d0*/  DEPBAR.LE SB0, 0x36 ;  /* 0x00008d800000791a */ /* 0x000fe80000000000 */
[----:B------:R-:W0:Y:S02]  /*01e0*/  UTCATOMSWS.FIND_AND_SET.ALIGN UP1, UR5, UR5 ;  /* 0x00000005000575e3 */ /* 0x000e240008020800 */
[----:B0-----:R-:W-:-:S04]  /*01f0*/  PLOP3.LUT P0, PT, PT, PT, UP1, 0x80, 0x8 ;  /* 0x000000000008781c */ /* 0x001fc80003f0f018 */
[----:B------:R-:W-:-:S04]  /*0200*/  SEL R0, RZ, 0xffffffff, !P0 ;  /* 0xffffffffff007807 */ /* 0x000fc80004000000 */
[----:B------:R-:W-:Y:S01]  /*0210*/  ISETP.NE.AND P0, PT, R0, RZ, PT ;  /* 0x000000ff0000720c */ /* 0x000fe20003f05270 */
[----:B------:R-:W-:-:S12]  /*0220*/  IMAD.U32 R0, RZ, RZ, UR5 ;  /* 0x00000005ff007e24 */ /* 0x000fd8000f8e00ff */
[----:B------:R-:W-:Y:S05]  /*0230*/  @!P0 BRA `(.L_x_4) ;  /* 0xfffffffc00dc8947 */ /* 0x000fea000383ffff */
.L_x_3:
[C---:B------:R-:W-:Y:S01]  /*0240*/  VIADD R3, R0.reuse, 0x10 ;  /* 0x0000001000037836 */ /* 0x040fe20000000000 */
[----:B------:R-:W-:Y:S01]  /*0250*/  UMOV UR5, 0x50 ;  /* 0x0000005000057882 */ /* 0x000fe20000000000 */
[----:B------:R-:W-:Y:S01]  /*0260*/  SHF.L.U32 R2, R5, R0, RZ ;  /* 0x0000000005027219 */ /* 0x000fe200000006ff */
[----:B------:R-:W-:Y:S01]  /*0270*/  ULEA UR5, UR6, UR5, 0x18 ;  /* 0x0000000506057291 */ /* 0x000fe2000f8ec0ff */
[----:B------:R-:W-:Y:S01]  /*0280*/  IMAD.SHL.U32 R0, R0, 0x20, RZ ;  /* 0x0000002000007824 */ /* 0x000fe200078e00ff */
[----:B------:R-:W-:-:S04]  /*0290*/  SHF.L.U32 R3, R4, R3, RZ ;  /* 0x0000000304037219 */ /* 0x000fc800000006ff */
[----:B------:R-:W-:-:S05]  /*02a0*/  LOP3.LUT R2, R3, R2, RZ, 0xfc, !PT ;  /* 0x0000000203027212 */ /* 0x000fca00078efcff */
[----:B------:R0:W-:Y:S04]  /*02b0*/  ATOMS.OR RZ, [UR5], R2 ;  /* 0x00000002ffff798c */ /* 0x0001e8000b000005 */
[----:B------:R0:W-:Y:S01]  /*02c0*/  STS [UR4], R0 ;  /* 0x00000000ff007988 */ /* 0x0001e20008000804 */
[----:B------:R-:W-:Y:S05]  /*02d0*/  BRA `(.L_x_2) ;  /* 0x0000000000107947 */ /* 0x000fea0003800000 */
.L_x_1:
[----:B------:R-:W-:Y:S01]  /*02e0*/  IMAD.MOV.U32 R0, RZ, RZ, -0x1 ;  /* 0xffffffffff007424 */ /* 0x000fe200078e00ff */
[----:B------:R-:W-:-:S04]  /*02f0*/  MOV R2, 0x320 ;  /* 0x0000032000027802 */ /* 0x000fc80000000f00 */
[----:B------:R0:W-:Y:S03]  /*0300*/  STS [UR4], R0 ;  /* 0x00000000ff007988 */ /* 0x0001e60008000804 */
[----:B0-----:R-:W-:Y:S05]  /*0310*/  CALL.REL.NOINC `($__internal_1_$__cuda_sm10x_tcgen05_guardrail_trap_phase_invalid_during_alloc) ;  /* 0x0000028400347944 */ /* 0x001fea0003c00000 */
.L_x_2:
[----:B------:R-:W-:Y:S05]  /*0320*/  WARPSYNC.ALL ;  /* 0x0000000000007948 */ /* 0x000fea0003800000 */
[----:B------:R-:W-:Y:S01]  /*0330*/  NOP ;  /* 0x0000000000007918 */ /* 0x000fe20000000000 */
.L_x_0:
[----:B------:R-:W1:Y:S01]  /*0340*/  LDCU.64 UR6, c[0x0][0x398] ;  /* 0x00007300ff0677ac */ /* 0x000e620008000a00 */
[----:B------:R-:W2:Y:S01]  /*0350*/  S2R R4, SR_CTAID.X ;  /* 0x0000000000047919 */ /* 0x000ea20000002500 */
[----:B------:R-:W3:Y:S01]  /*0360*/  S2UR UR10, SR_CTAID.X ;  /* 0x00000000000a79c3 */ /* 0x000ee20000002500 */
[----:B------:R-:W4:Y:S01]  /*0370*/  S2R R18, SR_TID.X ;  /* 0x0000000000127919 */ /* 0x000f220000002100 */
[----:B-1----:R-:W-:-:S04]  /*0380*/  UIADD3 UR4, UPT, UPT, UR7, 0x1f, URZ ;  /* 0x0000001f07047890 */ /* 0x002fc8000fffe0ff */
[----:B------:R-:W-:-:S04]  /*0390*/  USHF.R.S32.HI UR5, URZ, 0x1f, UR4 ;  /* 0x0000001fff057899 */ /* 0x000fc80008011404 */
[----:B------:R-:W-:-:S03]  /*03a0*/  ULEA.HI UR5, UR5, UR4, URZ, 0x5 ;  /* 0x0000000405057291 */ /* 0x000fc6000f8f28ff */
[----:B------:R-:W-:Y:S01]  /*03b0*/  UMOV UR4, URZ ;  /* 0x000000ff00047c82 */ /* 0x000fe20008000000 */
[----:B------:R-:W-:Y:S01]  /*03c0*/  USHF.R.S32.HI UR5, URZ, 0x5, UR5 ;  /* 0x00000005ff057899 */ /* 0x000fe20008011405 */
[----:B--2---:R-:W-:-:S03]  /*03d0*/  IABS R4, R4 ;  /* 0x0000000400047213 */ /* 0x004fc60000000000 */
[----:B------:R-:W-:Y:S01]  /*03e0*/  USHF.L.U32 UR8, UR5, 0x3, URZ ;  /* 0x0000000305087899 */ /* 0x000fe200080006ff */
[----:B------:R-:W-:-:S05]  /*03f0*/  R2UR UR11, R4 ;  /* 0x00000000040b72ca */ /* 0x000fca00000e0000 */
[----:B------:R-:W-:-:S05]  /*0400*/  IMAD.U32 R3, RZ, RZ, UR8 ;  /* 0x00000008ff037e24 */ /* 0x000fca000f8e00ff */
[-C--:B0-----:R-:W-:Y:S02]  /*0410*/  IABS R0, R3.reuse ;  /* 0x0000000300007213 */ /* 0x081fe40000000000 */
[----:B------:R-:W-:Y:S02]  /*0420*/  IABS R3, R3 ;  /* 0x0000000300037213 */ /* 0x000fe40000000000 */
[----:B------:R-:W-:-:S13]  /*0430*/  R2UR UR12, R0 ;  /* 0x00000000000c72ca */ /* 0x000fda00000e0000 */
[----:B------:R-:W0:Y:S08]  /*0440*/  I2F.RP R0, UR12 ;  /* 0x0000000c00007d06 */ /* 0x000e300008209400 */
[----:B0-----:R-:W0:Y:S02]  /*0450*/  MUFU.RCP R0, R0 ;  /* 0x0000000000007308 */ /* 0x001e240000001000 */
[----:B0-----:R-:W-:-:S02]  /*0460*/  VIADD R2, R0, 0xffffffe ;  /* 0x0ffffffe00027836 */ /* 0x001fc40000000000 */
[----:B------:R-:W-:-:S04]  /*0470*/  IMAD.MOV R0, RZ, RZ, -R3 ;  /* 0x000000ffff007224 */ /* 0x000fc800078e0a03 */
[----:B------:R-:W0:Y:S02]  /*0480*/  F2I.FTZ.U32.TRUNC.NTZ R2, R2 ;  /* 0x0000000200027305 */ /* 0x000e24000021f000 */
[----:B0-----:R-:W-:-:S13]  /*0490*/  R2UR UR5, R2 ;  /* 0x00000000020572ca */ /* 0x001fda00000e0000 */
[----:B------:R-:W-:-:S04]  /*04a0*/  UIADD3 UR9, UPT, UPT, URZ, -UR5, URZ ;  /* 0x80000005ff097290 */ /* 0x000fc8000fffe0ff */
[----:B------:R-:W-:-:S04]  /*04b0*/  UIMAD UR9, UR9, UR12, URZ ;  /* 0x0000000c090972a4 */ /* 0x000fc8000f8e02ff */
[----:B------:R-:W-:-:S03]  /*04c0*/  UIMAD.WIDE.U32 UR4, UR5, UR9, UR4 ;  /* 0x00000009050472a5 */ /* 0x000fc6000f8e0004 */
[----:B------:R-:W-:Y:S01]  /*04d0*/  R2UR UR9, R0 ;  /* 0x00000000000972ca */ /* 0x000fe200000e0000 */
[----:B------:R-:W-:-:S12]  /*04e0*/  UIMAD.WIDE.U32 UR4, UR5, UR11, URZ ;  /* 0x0000000b050472a5 */ /* 0x000fd8000f8e00ff */
[----:B------:R-:W-:-:S04]  /*04f0*/  UIMAD UR4, UR5, UR9, UR11 ;  /* 0x00000009050472a4 */ /* 0x000fc8000f8e020b */
[----:B------:R-:W-:-:S11]  /*0500*/  UISETP.GT.U32.AND UP1, UPT, UR12, UR4, UPT ;  /* 0x000000040c00728c */ /* 0x000fd6000bf24070 */
[----:B------:R-:W-:Y:S02]  /*0510*/  @!UP1 UIADD3 UR4, UPT, UPT, UR4, -UR12, URZ ;  /* 0x8000000c04049290 */ /* 0x000fe4000fffe0ff */
[----:B------:R-:W-:Y:S02]  /*0520*/  @!UP1 UIADD3 UR5, UPT, UPT, UR5, 0x1, URZ ;  /* 0x0000000105059890 */ /* 0x000fe4000fffe0ff */
[----:B------:R-:W-:Y:S02]  /*0530*/  UISETP.GE.U32.AND UP2, UPT, UR4, UR12, UPT ;  /* 0x0000000c0400728c */ /* 0x000fe4000bf46070 */
[----:B---3--:R-:W-:-:S04]  /*0540*/  ULOP3.LUT UR4, UR10, UR8, URZ, 0x3c, !UPT ;  /* 0x000000080a047292 */ /* 0x008fc8000f8e3cff */
[----:B------:R-:W-:Y:S02]  /*0550*/  UISETP.GE.AND UP1, UPT, UR4, URZ, UPT ;  /* 0x000000ff0400728c */ /* 0x000fe4000bf26270 */
[----:B------:R-:W-:-:S03]  /*0560*/  UIADD3 UR4, UPT, UPT, UR6, 0x7f, URZ ;  /* 0x0000007f06047890 */ /* 0x000fc6000fffe0ff */
[----:B------:R-:W-:Y:S02]  /*0570*/  @UP2 UIADD3 UR5, UPT, UPT, UR5, 0x1, URZ ;  /* 0x0000000105052890 */ /* 0x000fe4000fffe0ff */
[----:B------:R-:W-:-:S05]  /*0580*/  UISETP.NE.AND UP2, UPT, UR8, URZ, UPT ;  /* 0x000000ff0800728c */ /* 0x000fca000bf45270 */
[----:B------:R-:W-:Y:S01]  /*0590*/  UMOV UR9, UR5 ;  /* 0x0000000500097c82 */ /* 0x000fe20008000000 */
[----:B------:R-:W-:Y:S02]  /*05a0*/  USHF.R.S32.HI UR5, URZ, 0x1f, UR4 ;  /* 0x0000001fff057899 */ /* 0x000fe40008011404 */
[----:B------:R-:W-:Y:S02]  /*05b0*/  @!UP1 UIADD3 UR9, UPT, UPT, -UR9, URZ, URZ ;  /* 0x000000ff09099290 */ /* 0x000fe4000fffe1ff */
[----:B------:R-:W-:Y:S02]  /*05c0*/  ULEA.HI UR5, UR5, UR4, URZ, 0x7 ;  /* 0x0000000405057291 */ /* 0x000fe4000f8f38ff */
[----:B------:R-:W-:Y:S01]  /*05d0*/  @!UP2 ULOP3.LUT UR9, URZ, UR8, URZ, 0x33, !UPT ;  /* 0x00000008ff09a292 */ /* 0x000fe2000f8e33ff */
[----:B------:R-:W-:-:S03]  /*05e0*/  UMOV UR4, URZ ;  /* 0x000000ff00047c82 */ /* 0x000fc60008000000 */
[----:B------:R-:W-:Y:S02]  /*05f0*/  USHF.L.U32 UR18, UR9, 0x3, URZ ;  /* 0x0000000309127899 */ /* 0x000fe400080006ff */
[----:B------:R-:W-:Y:S02]  /*0600*/  UIADD3 UR9, UPT, UPT, -UR9, URZ, URZ ;  /* 0x000000ff09097290 */ /* 0x000fe4000fffe1ff */
[----:B------:R-:W-:Y:S02]  /*0610*/  ULEA.HI.SX32 UR5, UR5, -UR18, 0x19 ;  /* 0x8000001205057291 */ /* 0x000fe4000f8fcaff */
[----:B------:R-:W-:Y:S02]  /*0620*/  UIMAD UR19, UR8, UR9, UR10 ;  /* 0x00000009081372a4 */ /* 0x000fe4000f8e020a */
[----:B------:R-:W-:-:S04]  /*0630*/  UISETP.LT.AND UP1, UPT, UR5, 0x8, UPT ;  /* 0x000000080500788c */ /* 0x000fc8000bf21270 */
[----:B------:R-:W-:Y:S01]  /*0640*/  USEL UR17, UR5, 0x8, UP1 ;  /* 0x0000000805117887 */ /* 0x000fe20008800000 */
[----:B------:R-:W-:-:S05]  /*0650*/  IMAD.U32 R4, RZ, RZ, UR19 ;  /* 0x00000013ff047e24 */ /* 0x000fca000f8e00ff */
[----:B------:R-:W-:Y:S01]  /*0660*/  IMAD.U32 R3, RZ, RZ, UR17 ;  /* 0x00000011ff037e24 */ /* 0x000fe2000f8e00ff */
[----:B------:R-:W-:Y:S01]  /*0670*/  IABS R5, R4 ;  /* 0x0000000400057213 */ /* 0x000fe20000000000 */
[----:B------:R-:W-:-:S03]  /*0680*/  IMAD.U32 R4, RZ, RZ, UR7 ;  /* 0x00000007ff047e24 */ /* 0x000fc6000f8e00ff */
[-C--:B------:R-:W-:Y:S02]  /*0690*/  IABS R0, R3.reuse ;  /* 0x0000000300007213 */ /* 0x080fe40000000000 */
[----:B------:R-:W-:Y:S01]  /*06a0*/  IABS R6, R3 ;  /* 0x0000000300067213 */ /* 0x000fe20000000000 */
[----:B------:R-:W-:Y:S01]  /*06b0*/  IMAD.MOV.U32 R3, RZ, RZ, R5 ;  /* 0x000000ffff037224 */ /* 0x000fe200078e0005 */
[----:B------:R-:W-:-:S03]  /*06c0*/  R2UR UR11, R0 ;  /* 0x00000000000b72ca */ /* 0x000fc600000e0000 */
[----:B------:R-:W-:Y:S01]  /*06d0*/  IMAD.MOV R6, RZ, RZ, -R6 ;  /* 0x000000ffff067224 */ /* 0x000fe200078e0a06 */
[----:B------:R-:W-:-:S03]  /*06e0*/  R2UR UR9, R3 ;  /* 0x00000000030972ca */ /* 0x000fc600000e0000 */
[----:B------:R-:W-:-:S05]  /*06f0*/  IMAD.MOV.U32 R3, RZ, RZ, R6 ;  /* 0x000000ffff037224 */ /* 0x000fca00078e0006 */
[----:B------:R-:W-:Y:S01]  /*0700*/  R2UR UR10, R3 ;  /* 0x00000000030a72ca */ /* 0x000fe200000e0000 */
[----:B------:R-:W0:Y:S08]  /*0710*/  I2F.RP R0, UR11 ;  /* 0x0000000b00007d06 */ /* 0x000e300008209400 */
[----:B0-----:R-:W0:Y:S02]  /*0720*/  MUFU.RCP R0, R0 ;  /* 0x0000000000007308 */ /* 0x001e240000001000 */
[----:B0-----:R-:W-:Y:S01]  /*0730*/  VIADD R2, R0, 0xffffffe ;  /* 0x0ffffffe00027836 */ /* 0x001fe20000000000 */
[----:B------:R-:W-:-:S05]  /*0740*/  IABS R0, R4 ;  /* 0x0000000400007213 */ /* 0x000fca0000000000 */
[----:B------:R-:W0:Y:S08]  /*0750*/  I2F.RP R5, R0 ;  /* 0x0000000000057306 */ /* 0x000e300000209400 */
[----:B------:R-:W1:Y:S08]  /*0760*/  F2I.FTZ.U32.TRUNC.NTZ R2, R2 ;  /* 0x0000000200027305 */ /* 0x000e70000021f000 */
[----:B0-----:R-:W0:Y:S01]  /*0770*/  MUFU.RCP R5, R5 ;  /* 0x0000000500057308 */ /* 0x001e220000001000 */
[----:B-1----:R-:W-:Y:S01]  /*0780*/  R2UR UR5, R2 ;  /* 0x00000000020572ca */ /* 0x002fe200000e0000 */
[----:B------:R-:W-:-:S05]  /*0790*/  IMAD.U32 R2, RZ, RZ, UR6 ;  /* 0x00000006ff027e24 */ /* 0x000fca000f8e00ff */
[----:B------:R-:W-:-:S04]  /*07a0*/  IABS R2, R2 ;  /* 0x0000000200027213 */ /* 0x000fc80000000000 */
[----:B------:R-:W1:Y:S01]  /*07b0*/  I2F.RP R3, R2 ;  /* 0x0000000200037306 */ /* 0x000e620000209400 */
[----:B0-----:R-:W-:Y:S02]  /*07c0*/  VIADD R6, R5, 0xffffffe ;  /* 0x0ffffffe05067836 */ /* 0x001fe40000000000 */
[----:B------:R-:W-:-:S04]  /*07d0*/  UIADD3 UR8, UPT, UPT, URZ, -UR5, URZ ;  /* 0x80000005ff087290 */ /* 0x000fc8000fffe0ff */
[----:B------:R-:W-:Y:S01]  /*07e0*/  UIMAD UR8, UR8, UR11, URZ ;  /* 0x0000000b080872a4 */ /* 0x000fe2000f8e02ff */
[----:B------:R0:W-:Y:S03]  /*07f0*/  F2I.FTZ.U32.TRUNC.NTZ R7, R6 ;  /* 0x0000000600077305 */ /* 0x0001e6000021f000 */
[----:B------:R-:W-:-:S04]  /*0800*/  UIMAD.WIDE.U32 UR4, UR5, UR8, UR4 ;  /* 0x00000008050472a5 */ /* 0x000fc8000f8e0004 */
[----:B------:R-:W-:Y:S01]  /*0810*/  UIMAD.WIDE.U32 UR4, UR5, UR9, URZ ;  /* 0x00000009050472a5 */ /* 0x000fe2000f8e00ff */
[----:B-1----:R-:W1:Y:S01]  /*0820*/  MUFU.RCP R3, R3 ;  /* 0x0000000300037308 */ /* 0x002e620000001000 */
[----:B0-----:R-:W-:Y:S02]  /*0830*/  IMAD.MOV.U32 R6, RZ, RZ, RZ ;  /* 0x000000ffff067224 */ /* 0x001fe400078e00ff */
[----:B------:R-:W-:-:S04]  /*0840*/  UIMAD UR4, UR5, UR10, UR9 ;  /* 0x0000000a050472a4 */ /* 0x000fc8000f8e0209 */
[----:B------:R-:W-:Y:S01]  /*0850*/  UISETP.GT.U32.AND UP1, UPT, UR11, UR4, UPT ;  /* 0x000000040b00728c */ /* 0x000fe2000bf24070 */
[----:B-1----:R-:W-:-:S10]  /*0860*/  VIADD R4, R3, 0xffffffe ;  /* 0x0ffffffe03047836 */ /* 0x002fd40000000000 */
[----:B------:R-:W-:Y:S01]  /*0870*/  @!UP1 UIADD3 UR4, UPT, UPT, UR4, -UR11, URZ ;  /* 0x8000000b04049290 */ /* 0x000fe2000fffe0ff */
[----:B------:R-:W-:Y:S01]  /*0880*/  IMAD.MOV R3, RZ, RZ, -R7 ;  /* 0x000000ffff037224 */ /* 0x000fe200078e0a07 */
[----:B------:R-:W-:Y:S01]  /*0890*/  @!UP1 UIADD3 UR5, UPT, UPT, UR5, 0x1, URZ ;  /* 0x0000000105059890 */ /* 0x000fe2000fffe0ff */
[----:B------:R0:W1:Y:S01]  /*08a0*/  F2I.FTZ.U32.TRUNC.NTZ R5, R4 ;  /* 0x0000000400057305 */ /* 0x000062000021f000 */
[----:B------:R-:W-:Y:S01]  /*08b0*/  UISETP.GE.U32.AND UP2, UPT, UR4, UR11, UPT ;  /* 0x0000000b0400728c */ /* 0x000fe2000bf46070 */
[----:B------:R-:W-:Y:S01]  /*08c0*/  IMAD R3, R3, R0, RZ ;  /* 0x0000000003037224 */ /* 0x000fe200078e02ff */
[----:B------:R-:W-:-:S03]  /*08d0*/  ULOP3.LUT UR4, UR19, UR17, URZ, 0x3c, !UPT ;  /* 0x0000001113047292 */ /* 0x000fc6000f8e3cff */
[----:B------:R-:W-:Y:S01]  /*08e0*/  IMAD.HI.U32 R3, R7, R3, R6 ;  /* 0x0000000307037227 */ /* 0x000fe200078e0006 */
[----:B------:R-:W-:-:S03]  /*08f0*/  UISETP.GE.AND UP1, UPT, UR4, URZ, UPT ;  /* 0x000000ff0400728c */ /* 0x000fc6000bf26270 */
[----:B0-----:R-:W-:Y:S02]  /*0900*/  IMAD.MOV.U32 R4, RZ, RZ, RZ ;  /* 0x000000ffff047224 */ /* 0x001fe400078e00ff */
[----:B------:R-:W-:Y:S02]  /*0910*/  @UP2 UIADD3 UR5, UPT, UPT, UR5, 0x1, URZ ;  /* 0x0000000105052890 */ /* 0x000fe4000fffe0ff */
[----:B------:R-:W-:Y:S01]  /*0920*/  UISETP.NE.AND UP2, UPT, UR17, URZ, UPT ;  /* 0x000000ff1100728c */ /* 0x000fe2000bf45270 */
[----:B-1----:R-:W-:-:S04]  /*0930*/  IMAD.MOV R9, RZ, RZ, -R5 ;  /* 0x000000ffff097224 */ /* 0x002fc800078e0a05 */
[----:B------:R-:W-:Y:S01]  /*0940*/  UMOV UR4, UR5 ;  /* 0x0000000500047c82 */ /* 0x000fe20008000000 */
[----:B------:R-:W-:Y:S01]  /*0950*/  IMAD R7, R9, R2, RZ ;  /* 0x0000000209077224 */ /* 0x000fe200078e02ff */
[----:B------:R-:W-:-:S03]  /*0960*/  @!UP1 UIADD3 UR4, UPT, UPT, -UR4, URZ, URZ ;  /* 0x000000ff04049290 */ /* 0x000fc6000fffe1ff */
[----:B------:R-:W-:Y:S01]  /*0970*/  IMAD.HI.U32 R4, R5, R7, R4 ;  /* 0x0000000705047227 */ /* 0x000fe200078e0004 */
[----:B------:R-:W-:-:S04]  /*0980*/  @!UP2 ULOP3.LUT UR4, URZ, UR17, URZ, 0x33, !UPT ;  /* 0x00000011ff04a292 */ /* 0x000fc8000f8e33ff */
[----:B------:R-:W-:Y:S02]  /*0990*/  USHF.L.U32 UR5, UR4, 0x5, URZ ;  /* 0x0000000504057899 */ /* 0x000fe400080006ff */
[----:B------:R-:W-:Y:S02]  /*09a0*/  UIADD3 UR4, UPT, UPT, -UR4, URZ, URZ ;  /* 0x000000ff04047290 */ /* 0x000fe4000fffe1ff */
[----:B------:R-:W-:Y:S02]  /*09b0*/  UIADD3 UR26, UPT, UPT, UR5, 0x1, URZ ;  /* 0x00000001051a7890 */ /* 0x000fe4000fffe0ff */
[----:B------:R-:W-:Y:S02]  /*09c0*/  UIADD3 UR29, UPT, UPT, UR5, 0x2, URZ ;  /* 0x00000002051d7890 */ /* 0x000fe4000fffe0ff */
[----:B------:R-:W-:Y:S01]  /*09d0*/  IABS R8, UR5 ;  /* 0x0000000500087c13 */ /* 0x000fe20008000000 */
[----:B------:R-:W-:Y:S01]  /*09e0*/  UIADD3 UR28, UPT, UPT, UR5, 0x3, URZ ;  /* 0x00000003051c7890 */ /* 0x000fe2000fffe0ff */
[----:B------:R-:W-:Y:S01]  /*09f0*/  IMAD.U32 R6, RZ, RZ, UR26 ;  /* 0x0000001aff067e24 */ /* 0x000fe2000f8e00ff */
[----:B------:R-:W-:Y:S01]  /*0a00*/  UIADD3 UR27, UPT, UPT, UR5, 0x4, URZ ;  /* 0x00000004051b7890 */ /* 0x000fe2000fffe0ff */
[----:B------:R-:W-:Y:S01]  /*0a10*/  IMAD.U32 R9, RZ, RZ, UR29 ;  /* 0x0000001dff097e24 */ /* 0x000fe2000f8e00ff */
[----:B------:R-:W-:Y:S01]  /*0a20*/  IABS R11, UR29 ;  /* 0x0000001d000b7c13 */ /* 0x000fe20008000000 */
[----:B------:R-:W-:Y:S01]  /*0a30*/  IMAD.HI.U32 R5, R3, R8, RZ ;  /* 0x0000000803057227 */ /* 0x000fe200078e00ff */
[----:B------:R0:W-:Y:S01]  /*0a40*/  STL [R1+0xc94], R6 ;  /* 0x000c940601007387 */ /* 0x0001e20000100800 */
[----:B------:R-:W-:Y:S01]  /*0a50*/  IABS R12, UR28 ;  /* 0x0000001c000c7c13 */ /* 0x000fe20008000000 */
[----:B------:R-:W-:Y:S01]  /*0a60*/  UIADD3 UR25, UPT, UPT, UR5, 0x5, URZ ;  /* 0x0000000505197890 */ /* 0x000fe2000fffe0ff */
[----:B------:R-:W-:Y:S01]  /*0a70*/  IABS R14, UR27 ;  /* 0x0000001b000e7c13 */ /* 0x000fe20008000000 */
[----:B------:R1:W-:Y:S01]  /*0a80*/  STL [R1+0xc90], R9 ;  /* 0x000c900901007387 */ /* 0x0003e20000100800 */
[----:B------:R-:W-:Y:S01]  /*0a90*/  IMAD.MOV R5, RZ, RZ, -R5 ;  /* 0x000000ffff057224 */ /* 0x000fe200078e0a05 */
[----:B------:R-:W-:-:S02]  /*0aa0*/  UIADD3 UR24, UPT, UPT, UR5, 0x6, URZ ;  /* 0x0000000605187890 */ /* 0x000fc4000fffe0ff */
[----:B------:R-:W-:Y:S01]  /*0ab0*/  UIADD3 UR23, UPT, UPT, UR5, 0x7, URZ ;  /* 0x0000000705177890 */ /* 0x000fe2000fffe0ff */
[C---:B------:R-:W-:Y:S01]  /*0ac0*/  IMAD R5, R0.reuse, R5, R8 ;  /* 0x0000000500057224 */ /* 0x040fe200078e0208 */
[----:B0-----:R-:W-:Y:S01]  /*0ad0*/  IABS R6, UR26 ;  /* 0x0000001a00067c13 */ /* 0x001fe20008000000 */
[C---:B------:R-:W-:Y:S01]  /*0ae0*/  IMAD.HI.U32 R8, R3.reuse, R12, RZ ;  /* 0x0000000c03087227 */ /* 0x040fe200078e00ff */
[----:B------:R-:W-:Y:S01]  /*0af0*/  UIADD3 UR22, UPT, UPT, UR5, 0x8, URZ ;  /* 0x0000000805167890 */ /* 0x000fe2000fffe0ff */
[----:B------:R-:W-:Y:S01]  /*0b00*/  IABS R17, UR24 ;  /* 0x0000001800117c13 */ /* 0x000fe20008000000 */
[----:B------:R-:W-:Y:S01]  /*0b10*/  UIADD3 UR20, UPT, UPT, UR5, 0x9, URZ ;  /* 0x0000000905147890 */ /* 0x000fe2000fffe0ff */
[----:B-1----:R-:W-:Y:S01]  /*0b20*/  IMAD.U32 R9, RZ, RZ, UR28 ;  /* 0x0000001cff097e24 */ /* 0x002fe2000f8e00ff */
[----:B------:R-:W-:Y:S01]  /*0b30*/  UIADD3 UR77, UPT, UPT, UR5, 0xa, URZ ;  /* 0x0000000a054d7890 */ /* 0x000fe2000fffe0ff */
[----:B------:R-:W-:Y:S01]  /*0b40*/  IMAD.MOV.U32 R7, RZ, RZ, R6 ;  /* 0x000000ffff077224 */ /* 0x000fe200078e0006 */
[----:B------:R-:W-:Y:S01]  /*0b50*/  IABS R21, UR22 ;  /* 0x0000001600157c13 */ /* 0x000fe20008000000 */
[----:B------:R-:W-:Y:S01]  /*0b60*/  IMAD.U32 R6, RZ, RZ, UR27 ;  /* 0x0000001bff067e24 */ /* 0x000fe2000f8e00ff */
[----:B------:R0:W-:Y:S01]  /*0b70*/  STL [R1+0xc8c], R9 ;  /* 0x000c8c0901007387 */ /* 0x0001e20000100800 */
[----:B------:R-:W-:Y:S01]  /*0b80*/  IMAD.MOV R13, RZ, RZ, -R8 ;  /* 0x000000ffff0d7224 */ /* 0x000fe200078e0a08 */
[----:B------:R-:W-:Y:S01]  /*0b90*/  IABS R23, UR20 ;  /* 0x0000001400177c13 */ /* 0x000fe20008000000 */
[----:B------:R-:W-:Y:S01]  /*0ba0*/  IMAD.U32 R8, RZ, RZ, UR25 ;  /* 0x00000019ff087e24 */ /* 0x000fe2000f8e00ff */
[----:B------:R1:W-:Y:S01]  /*0bb0*/  STL [R1+0xc88], R6 ;  /* 0x000c880601007387 */ /* 0x0003e20000100800 */
[----:B------:R-:W-:Y:S01]  /*0bc0*/  UIADD3 UR76, UPT, UPT, UR5, 0xb, URZ ;  /* 0x0000000b054c7890 */ /* 0x000fe2000fffe0ff */
[----:B------:R-:W-:Y:S01]  /*0bd0*/  IABS R25, UR77 ;  /* 0x0000004d00197c13 */ /* 0x000fe20008000000 */
[----:B------:R-:W-:Y:S01]  /*0be0*/  UIADD3 UR73, UPT, UPT, UR5, 0xe, URZ ;  /* 0x0000000e05497890 */ /* 0x000fe2000fffe0ff */
[----:B------:R2:W-:Y:S01]  /*0bf0*/  STL [R1+0xca8], R8 ;  /* 0x000ca80801007387 */ /* 0x0005e20000100800 */
[----:B------:R-:W-:Y:S01]  /*0c00*/  IABS R19, UR23 ;  /* 0x0000001700137c13 */ /* 0x000fe20008000000 */
[C---:B0-----:R-:W-:Y:S01]  /*0c10*/  IMAD.HI.U32 R9, R3.reuse, R14, RZ ;  /* 0x0000000e03097227 */ /* 0x041fe200078e00ff */
[----:B------:R-:W-:Y:S01]  /*0c20*/  UIADD3 UR75, UPT, UPT, UR5, 0xc, URZ ;  /* 0x0000000c054b7890 */ /* 0x000fe2000fffe0ff */
[----:B------:R-:W-:Y:S01]  /*0c30*/  IABS R27, UR76 ;  /* 0x0000004c001b7c13 */ /* 0x000fe20008000000 */
[----:B------:R-:W-:Y:S01]  /*0c40*/  UIADD3 UR74, UPT, UPT, UR5, 0xd, URZ ;  /* 0x0000000d054a7890 */ /* 0x000fe2000fffe0ff */
[C---:B-1----:R-:W-:Y:S01]  /*0c50*/  IMAD.HI.U32 R6, R3.reuse, R7, RZ ;  /* 0x0000000703067227 */ /* 0x042fe200078e00ff */
[----:B------:R-:W-:Y:S01]  /*0c60*/  IABS R33, UR73 ;  /* 0x0000004900217c13 */ /* 0x000fe20008000000 */
[----:B------:R-:W-:Y:S01]  /*0c70*/  UIADD3 UR72, UPT, UPT, UR5, 0xf, URZ ;  /* 0x0000000f05487890 */ /* 0x000fe2000fffe0ff */
[----:B------:R-:W-:Y:S01]  /*0c80*/  IABS R29, UR75 ;  /* 0x0000004b001d7c13 */ /* 0x000fe20008000000 */
[----:B------:R-:W-:Y:S01]  /*0c90*/  IMAD.MOV R10, RZ, RZ, -R6 ;  /* 0x000000ffff0a7224 */ /* 0x000fe200078e0a06 */
[----:B------:R-:W-:Y:S01]  /*0ca0*/  IABS R31, UR74 ;  /* 0x0000004a001f7c13 */ /* 0x000fe20008000000 */
[C---:B------:R-:W-:Y:S01]  /*0cb0*/  IMAD.HI.U32 R6, R3.reuse, R11, RZ ;  /* 0x0000000b03067227 */ /* 0x040fe200078e00ff */
[----:B------:R-:W-:Y:S01]  /*0cc0*/  UIADD3 UR71, UPT, UPT, UR5, 0x10, URZ ;  /* 0x0000001005477890 */ /* 0x000fe2000fffe0ff */
[----:B------:R-:W-:Y:S01]  /*0cd0*/  IABS R35, UR72 ;  /* 0x0000004800237c13 */ /* 0x000fe20008000000 */
[----:B------:R-:W-:Y:S01]  /*0ce0*/  UIADD3 UR70, UPT, UPT, UR5, 0x11, URZ ;  /* 0x0000001105467890 */ /* 0x000fe2000fffe0ff */
[----:B------:R-:W-:Y:S01]  /*0cf0*/  IMAD.MOV R6, RZ, RZ, -R6 ;  /* 0x000000ffff067224 */ /* 0x000fe200078e0a06 */
[----:B------:R-:W-:Y:S01]  /*0d00*/  UIADD3 UR69, UPT, UPT, UR5, 0x12, URZ ;  /* 0x0000001205457890 */ /* 0x000fe2000fffe0ff */
[----:B------:R-:W-:Y:S01]  /*0d10*/  IMAD.MOV R15, RZ, RZ, -R9 ;  /* 0x000000ffff0f7224 */ /* 0x000fe200078e0a09 */
[----:B------:R-:W-:Y:S01]  /*0d20*/  IABS R37, UR71 ;  /* 0x0000004700257c13 */ /* 0x000fe20008000000 */
[C---:B------:R-:W-:Y:S01]  /*0d30*/  IMAD R9, R0.reuse, R6, R11 ;  /* 0x0000000600097224 */ /* 0x040fe200078e020b */
[----:B------:R-:W-:Y:S01]  /*0d40*/  UIADD3 UR68, UPT, UPT, UR5, 0x13, URZ ;  /* 0x0000001305447890 */ /* 0x000fe2000fffe0ff */
[----:B------:R-:W-:Y:S01]  /*0d50*/  IMAD.U32 R6, RZ, RZ, UR24 ;  /* 0x00000018ff067e24 */ /* 0x000fe2000f8e00ff */
[----:B------:R-:W-:Y:S01]  /*0d60*/  IABS R39, UR70 ;  /* 0x0000004600277c13 */ /* 0x000fe20008000000 */
[C---:B------:R-:W-:Y:S01]  /*0d70*/  IMAD R11, R0.reuse, R13, R12 ;  /* 0x0000000d000b7224 */ /* 0x040fe200078e020c */
[----:B------:R-:W-:Y:S01]  /*0d80*/  UIADD3 UR61, UPT, UPT, UR5, 0x14, URZ ;  /* 0x00000014053d7890 */ /* 0x000fe2000fffe0ff */
[C---:B------:R-:W-:Y:S01]  /*0d90*/  IMAD R13, R0.reuse, R15, R14 ;  /* 0x0000000f000d7224 */ /* 0x040fe200078e020e */
[----:B------:R0:W-:Y:S01]  /*0da0*/  STL [R1+0xca4], R6 ;  /* 0x000ca40601007387 */ /* 0x0001e20000100800 */
[----:B------:R-:W-:Y:S01]  /*0db0*/  IABS R15, UR25 ;  /* 0x00000019000f7c13 */ /* 0x000fe20008000000 */
[----:B--2---:R-:W-:Y:S01]  /*0dc0*/  IMAD.U32 R8, RZ, RZ, UR20 ;  /* 0x00000014ff087e24 */ /* 0x004fe2000f8e00ff */
[----:B------:R-:W-:Y:S01]  /*0dd0*/  IABS R41, UR69 ;  /* 0x0000004500297c13 */ /* 0x000fe20008000000 */
[C---:B------:R-:W-:Y:S01]  /*0de0*/  IMAD R7, R0.reuse, R10, R7 ;  /* 0x0000000a00077224 */ /* 0x040fe200078e0207 */
[----:B------:R-:W-:Y:S01]  /*0df0*/  IABS R43, UR68 ;  /* 0x00000044002b7c13 */ /* 0x000fe20008000000 */
[C---:B------:R-:W-:Y:S01]  /*0e00*/  IMAD.HI.U32 R10, R3.reuse, R19, RZ ;  /* 0x00000013030a7227 */ /* 0x040fe200078e00ff */
[----:B------:R-:W-:Y:S01]  /*0e10*/  IABS R45, UR61 ;  /* 0x0000003d002d7c13 */ /* 0x000fe20008000000 */
[----:B------:R-:W-:Y:S01]  /*0e20*/  UIADD3 UR8, UPT, UPT, UR5, 0x15, URZ ;  /* 0x0000001505087890 */ /* 0x000fe2000fffe0ff */
[C---:B------:R-:W-:Y:S01]  /*0e30*/  ISETP.GT.U32.AND P1, PT, R0.reuse, R5, PT ;  /* 0x000000050000720c */ /* 0x040fe20003f24070 */
[----:B0-----:R-:W-:Y:S01]  /*0e40*/  IMAD.U32 R6, RZ, RZ, UR23 ;  /* 0x00000017ff067e24 */ /* 0x001fe2000f8e00ff */
[----:B------:R-:W-:Y:S01]  /*0e50*/  UIADD3 UR9, UPT, UPT, UR5, 0x16, URZ ;  /* 0x0000001605097890 */ /* 0x000fe2000fffe0ff */
[----:B------:R-:W-:Y:S01]  /*0e60*/  IMAD.MOV R10, RZ, RZ, -R10 ;  /* 0x000000ffff0a7224 */ /* 0x000fe200078e0a0a */
[----:B------:R-:W-:Y:S01]  /*0e70*/  UIADD3 UR10, UPT, UPT, UR5, 0x17, URZ ;  /* 0x00000017050a7890 */ /* 0x000fe2000fffe0ff */
[----:B------:R-:W-:Y:S01]  /*0e80*/  IABS R47, UR8 ;  /* 0x00000008002f7c13 */ /* 0x000fe20008000000 */
[----:B------:R0:W-:Y:S01]  /*0e90*/  STL [R1+0xca0], R6 ;  /* 0x000ca00601007387 */ /* 0x0001e20000100800 */
[C---:B------:R-:W-:Y:S01]  /*0ea0*/  IMAD R19, R0.reuse, R10, R19 ;  /* 0x0000000a00137224 */ /* 0x040fe200078e0213 */
[----:B------:R-:W-:Y:S01]  /*0eb0*/  IABS R49, UR9 ;  /* 0x0000000900317c13 */ /* 0x000fe20008000000 */
[----:B------:R-:W-:Y:S01]  /*0ec0*/  IMAD.HI.U32 R10, R3, R31, RZ ;  /* 0x0000001f030a7227 */ /* 0x000fe200078e00ff */
[----:B------:R-:W-:Y:S01]  /*0ed0*/  IABS R51, UR10 ;  /* 0x0000000a00337c13 */ /* 0x000fe20008000000 */
[----:B------:R-:W-:Y:S01]  /*0ee0*/  UIADD3 UR12, UPT, UPT, UR5, 0x19, URZ ;  /* 0x00000019050c7890 */ /* 0x000fe2000fffe0ff */
[C---:B------:R-:W-:Y:S01]  /*0ef0*/  ISETP.GT.U32.AND P4, PT, R0.reuse, R7, PT ;  /* 0x000000070000720c */ /* 0x040fe20003f84070 */
[----:B------:R-:W-:Y:S01]  /*0f00*/  IMAD.MOV R10, RZ, RZ, -R10 ;  /* 0x000000ffff0a7224 */ /* 0x000fe200078e0a0a */
[----:B------:R-:W-:Y:S01]  /*0f10*/  UIADD3 UR15, UPT, UPT, UR5, 0x1f, URZ ;  /* 0x0000001f050f7890 */ /* 0x000fe2000fffe0ff */
[C---:B------:R-:W-:Y:S01]  /*0f20*/  ISETP.GT.U32.AND P0, PT, R0.reuse, R9, PT ;  /* 0x000000090000720c */ /* 0x040fe20003f04070 */
[----:B0-----:R-:W-:Y:S01]  /*0f30*/  IMAD.U32 R6, RZ, RZ, UR22 ;  /* 0x00000016ff067e24 */ /* 0x001fe2000f8e00ff */
[----:B------:R-:W-:Y:S01]  /*0f40*/  IABS R55, UR12 ;  /* 0x0000000c00377c13 */ /* 0x000fe20008000000 */
[C---:B------:R-:W-:Y:S01]  /*0f50*/  IMAD R31, R0.reuse, R10, R31 ;  /* 0x0000000a001f7224 */ /* 0x040fe200078e021f */
[C---:B------:R-:W-:Y:S01]  /*0f60*/  ISETP.GT.U32.AND P2, PT, R0.reuse, R13, PT ;  /* 0x0000000d0000720c */ /* 0x040fe20003f44070 */
[--C-:B------:R-:W-:Y:S01]  /*0f70*/  @!P1 IMAD.IADD R5, R5, 0x1, -R0.reuse ;  /* 0x0000000105059824 */ /* 0x100fe200078e0a00 */
[----:B------:R0:W-:Y:S01]  /*0f80*/  STL [R1+0xc9c], R6 ;  /* 0x000c9c0601007387 */ /* 0x0001e20000100800 */
[----:B------:R-:W-:Y:S01]  /*0f90*/  IABS R67, UR15 ;  /* 0x0000000f00437c13 */ /* 0x000fe20008000000 */
[----:B------:R-:W-:Y:S01]  /*0fa0*/  UIADD3 UR11, UPT, UPT, UR5, 0x18, URZ ;  /* 0x00000018050b7890 */ /* 0x000fe2000fffe0ff */
[C---:B------:R-:W-:Y:S01]  /*0fb0*/  ISETP.GT.U32.AND P5, PT, R0.reuse, R11, PT ;  /* 0x0000000b0000720c */ /* 0x040fe20003fa4070 */
[----:B------:R1:W-:Y:S01]  /*0fc0*/  STL [R1+0xc98], R8 ;  /* 0x000c980801007387 */ /* 0x0003e20000100800 */
[--C-:B------:R-:W-:Y:S01]  /*0fd0*/  @!P4 IMAD.IADD R7, R7, 0x1, -R0.reuse ;  /* 0x000000010707c824 */ /* 0x100fe200078e0a00 */
[C---:B------:R-:W-:Y:S01]  /*0fe0*/  ISETP.GT.U32.AND P1, PT, R0.reuse, R5, PT ;  /* 0x000000050000720c */ /* 0x040fe20003f24070 */
[----:B------:R-:W-:Y:S01]  /*0ff0*/  @!P0 IMAD.IADD R9, R9, 0x1, -R0 ;  /* 0x0000000109098824 */ /* 0x000fe200078e0a00 */
[----:B------:R-:W-:Y:S01]  /*1000*/  UIADD3 UR13, UPT, UPT, UR5, 0x1a, URZ ;  /* 0x0000001a050d7890 */ /* 0x000fe2000fffe0ff */
[----:B------:R-:W-:Y:S01]  /*1010*/  IABS R53, UR11 ;  /* 0x0000000b00357c13 */ /* 0x000fe20008000000 */
[C---:B0-----:R-:W-:Y:S01]  /*1020*/  IMAD.HI.U32 R6, R3.reuse, R15, RZ ;  /* 0x0000000f03067227 */ /* 0x041fe200078e00ff */
[----:B------:R-:W-:Y:S01]  /*1030*/  ISETP.GT.U32.AND P0, PT, R0, R7, PT ;  /* 0x000000070000720c */ /* 0x000fe20003f04070 */
[----:B------:R-:W-:Y:S01]  /*1040*/  UIADD3 UR14, UPT, UPT, UR5, 0x1b, URZ ;  /* 0x0000001b050e7890 */ /* 0x000fe2000fffe0ff */
[----:B----4-:R-:W-:Y:S01]  /*1050*/  LOP3.LUT R14, R18, 0x7f, RZ, 0xc0, !PT ;  /* 0x0000007f120e7812 */ /* 0x010fe200078ec0ff */
[----:B-1----:R-:W-:Y:S01]  /*1060*/  IMAD.HI.U32 R8, R3, R17, RZ ;  /* 0x0000001103087227 */ /* 0x002fe200078e00ff */
[----:B------:R-:W-:Y:S01]  /*1070*/  IABS R57, UR13 ;  /* 0x0000000d00397c13 */ /* 0x000fe20008000000 */
[----:B------:R-:W-:-:S02]  /*1080*/  UIADD3 UR16, UPT, UPT, UR5, 0x1c, URZ ;  /* 0x0000001c05107890 */ /* 0x000fc4000fffe0ff */
[----:B------:R-:W-:Y:S01]  /*1090*/  IMAD.MOV R6, RZ, RZ, -R6 ;  /* 0x000000ffff067224 */ /* 0x000fe200078e0a06 */
[----:B------:R-:W-:Y:S01]  /*10a0*/  IABS R59, UR14 ;  /* 0x0000000e003b7c13 */ /* 0x000fe20008000000 */
[----:B------:R-:W-:Y:S01]  /*10b0*/  IMAD.MOV R8, RZ, RZ, -R8 ;  /* 0x000000ffff087224 */ /* 0x000fe200078e0a08 */
[----:B------:R-:W-:Y:S01]  /*10c0*/  UIMAD UR4, UR17, UR4, UR19 ;  /* 0x00000004110472a4 */ /* 0x000fe2000f8e0213 */
[C---:B------:R-:W-:Y:S01]  /*10d0*/  IMAD R15, R0.reuse, R6, R15 ;  /* 0x00000006000f7224 */ /* 0x040fe200078e020f */
[----:B------:R-:W-:Y:S01]  /*10e0*/  IABS R61, UR16 ;  /* 0x00000010003d7c13 */ /* 0x000fe20008000000 */
[C---:B------:R-:W-:Y:S01]  /*10f0*/  IMAD.HI.U32 R6, R3.reuse, R21, RZ ;  /* 0x0000001503067227 */ /* 0x040fe200078e00ff */
[----:B------:R-:W-:Y:S02]  /*1100*/  UIADD3 UR17, UPT, UPT, UR5, 0x1d, URZ ;  /* 0x0000001d05117890 */ /* 0x000fe4000fffe0ff */
[C---:B------:R-:W-:Y:S01]  /*1110*/  ISETP.GT.U32.AND P3, PT, R0.reuse, R15, PT ;  /* 0x0000000f0000720c */ /* 0x040fe20003f64070 */
[----:B------:R-:W-:Y:S01]  /*1120*/  IMAD R17, R0, R8, R17 ;  /* 0x0000000800117224 */ /* 0x000fe200078e0211 */
[----:B------:R-:W-:Y:S01]  /*1130*/  UIADD3 UR4, UPT, UPT, UR18, UR4, URZ ;  /* 0x0000000412047290 */ /* 0x000fe2000fffe0ff */
[----:B------:R-:W-:Y:S01]  /*1140*/  IMAD.HI.U32 R8, R3, R23, RZ ;  /* 0x0000001703087227 */ /* 0x000fe200078e00ff */
[----:B------:R-:W-:Y:S01]  /*1150*/  UIADD3 UR18, UPT, UPT, UR5, 0x1e, URZ ;  /* 0x0000001e05127890 */ /* 0x000fe2000fffe0ff */
[----:B------:R-:W-:Y:S01]  /*1160*/  IABS R63, UR17 ;  /* 0x00000011003f7c13 */ /* 0x000fe20008000000 */
[----:B------:R-:W-:Y:S01]  /*1170*/  UMOV UR19, 0x400 ;  /* 0x0000040000137882 */ /* 0x000fe20000000000 */
[----:B------:R-:W-:-:S02]  /*1180*/  IMAD.MOV R6, RZ, RZ, -R6 ;  /* 0x000000ffff067224 */ /* 0x000fc400078e0a06 */
[----:B------:R-:W-:Y:S01]  /*1190*/  IMAD.MOV R8, RZ, RZ, -R8 ;  /* 0x000000ffff087224 */ /* 0x000fe200078e0a08 */
[----:B------:R-:W-:Y:S01]  /*11a0*/  IABS R65, UR18 ;  /* 0x0000001200417c13 */ /* 0x000fe20008000000 */
[----:B------:R-:W-:Y:S02]  /*11b0*/  IMAD R21, R0, R6, R21 ;  /* 0x0000000600157224 */ /* 0x000fe400078e0215 */
[----:B------:R-:W-:-:S04]  /*11c0*/  IMAD.HI.U32 R6, R3, R25, RZ ;  /* 0x0000001903067227 */ /* 0x000fc800078e00ff */
[----:B------:R-:W-:Y:S02]  /*11d0*/  IMAD R23, R0, R8, R23 ;  /* 0x0000000800177224 */ /* 0x000fe400078e0217 */
[----:B------:R-:W-:Y:S02]  /*11e0*/  IMAD.MOV R8, RZ, RZ, -R6 ;  /* 0x000000ffff087224 */ /* 0x000fe400078e0a06 */
[----:B------:R-:W-:-:S04]  /*11f0*/  IMAD.HI.U32 R6, R3, R27, RZ ;  /* 0x0000001b03067227 */ /* 0x000fc800078e00ff */
[----:B------:R-:W-:Y:S02]  /*1200*/  IMAD.MOV R12, RZ, RZ, -R6 ;  /* 0x000000ffff0c7224 */ /* 0x000fe400078e0a06 */
[----:B------:R-:W-:Y:S02]  /*1210*/  IMAD R25, R0, R8, R25 ;  /* 0x0000000800197224 */ /* 0x000fe400078e0219 */
[----:B------:R-:W-:-:S04]  /*1220*/  IMAD.HI.U32 R6, R3, R33, RZ ;  /* 0x0000002103067227 */ /* 0x000fc800078e00ff */
[----:B------:R-:W-:-:S04]  /*1230*/  IMAD.HI.U32 R8, R3, R29, RZ ;  /* 0x0000001d03087227 */ /* 0x000fc800078e00ff */
[----:B------:R-:W-:Y:S02]  /*1240*/  IMAD.MOV R6, RZ, RZ, -R6 ;  /* 0x000000ffff067224 */ /* 0x000fe400078e0a06 */
[----:B------:R-:W-:Y:S02]  /*1250*/  IMAD.MOV R8, RZ, RZ, -R8 ;  /* 0x000000ffff087224 */ /* 0x000fe400078e0a08 */
[C---:B------:R-:W-:Y:S02]  /*1260*/  IMAD R33, R0.reuse, R6, R33 ;  /* 0x0000000600217224 */ /* 0x040fe400078e0221 */
[----:B------:R-:W-:Y:S02]  /*1270*/  IMAD R29, R0, R8, R29 ;  /* 0x00000008001d7224 */ /* 0x000fe400078e021d */
[----:B------:R-:W-:-:S04]  /*1280*/  IMAD.HI.U32 R6, R3, R35, RZ ;  /* 0x0000002303067227 */ /* 0x000fc800078e00ff */
[----:B------:R-:W-:-:S04]  /*1290*/  IMAD.HI.U32 R8, R3, R37, RZ ;  /* 0x0000002503087227 */ /* 0x000fc800078e00ff */
[----:B------:R-:W-:Y:S02]  /*12a0*/  IMAD.MOV R10, RZ, RZ, -R6 ;  /* 0x000000ffff0a7224 */ /* 0x000fe400078e0a06 */
[----:B------:R-:W-:Y:S02]  /*12b0*/  IMAD.MOV R8, RZ, RZ, -R8 ;  /* 0x000000ffff087224 */ /* 0x000fe400078e0a08 */
[----:B------:R-:W-:-:S04]  /*12c0*/  IMAD.HI.U32 R6, R3, R39, RZ ;  /* 0x0000002703067227 */ /* 0x000fc800078e00ff */
[C---:B------:R-:W-:Y:S02]  /*12d0*/  IMAD R35, R0.reuse, R10, R35 ;  /* 0x0000000a00237224 */ /* 0x040fe400078e0223 */
[----:B------:R-:W-:Y:S02]  /*12e0*/  IMAD R37, R0, R8, R37 ;  /* 0x0000000800257224 */ /* 0x000fe400078e0225 */
[----:B------:R-:W-:Y:S02]  /*12f0*/  IMAD.MOV R10, RZ, RZ, -R6 ;  /* 0x000000ffff0a7224 */ /* 0x000fe400078e0a06 */
[----:B------:R-:W-:-:S04]  /*1300*/  IMAD.HI.U32 R8, R3, R41, RZ ;  /* 0x0000002903087227 */ /* 0x000fc800078e00ff */
[----:B------:R-:W-:-:S04]  /*1310*/  IMAD.HI.U32 R6, R3, R43, RZ ;  /* 0x0000002b03067227 */ /* 0x000fc800078e00ff */
[----:B------:R-:W-:Y:S02]  /*1320*/  IMAD R39, R0, R10, R39 ;  /* 0x0000000a00277224 */ /* 0x000fe400078e0227 */
[----:B------:R-:W-:Y:S02]  /*1330*/  IMAD.MOV R8, RZ, RZ, -R8 ;  /* 0x000000ffff087224 */ /* 0x000fe400078e0a08 */
[----:B------:R-:W-:Y:S02]  /*1340*/  IMAD.MOV R10, RZ, RZ, -R6 ;  /* 0x000000ffff0a7224 */ /* 0x000fe400078e0a06 */
[----:B------:R-:W-:-:S04]  /*1350*/  IMAD.HI.U32 R6, R3, R45, RZ ;  /* 0x0000002d03067227 */ /* 0x000fc800078e00ff */
[----:B------:R-:W-:Y:S02]  /*1360*/  IMAD R41, R0, R8, R41 ;  /* 0x0000000800297224 */ /* 0x000fe400078e0229 */
[----:B------:R-:W-:Y:S02]  /*1370*/  IMAD.MOV R8, RZ, RZ, -R6 ;  /* 0x000000ffff087224 */ /* 0x000fe400078e0a06 */
[----:B------:R-:W-:-:S04]  /*1380*/  IMAD.HI.U32 R6, R3, R47, RZ ;  /* 0x0000002f03067227 */ /* 0x000fc800078e00ff */
[----:B------:R-:W-:Y:S02]  /*1390*/  IMAD R45, R0, R8, R45 ;  /* 0x00000008002d7224 */ /* 0x000fe400078e022d */
[----:B------:R-:W-:-:S04]  /*13a0*/  IMAD.HI.U32 R8, R3, R49, RZ ;  /* 0x0000003103087227 */ /* 0x000fc800078e00ff */
[----:B------:R-:W-:Y:S02]  /*13b0*/  IMAD R43, R0, R10, R43 ;  /* 0x0000000a002b7224 */ /* 0x000fe400078e022b */
[----:B------:R-:W-:Y:S02]  /*13c0*/  IMAD.MOV R10, RZ, RZ, -R6 ;  /* 0x000000ffff0a7224 */ /* 0x000fe400078e0a06 */
[----:B------:R-:W-:Y:S02]  /*13d0*/  IMAD.MOV R8, RZ, RZ, -R8 ;  /* 0x000000ffff087224 */ /* 0x000fe400078e0a08 */
[----:B------:R-:W-:-:S04]  /*13e0*/  IMAD.HI.U32 R6, R3, R51, RZ ;  /* 0x0000003303067227 */ /* 0x000fc800078e00ff */
[C---:B------:R-:W-:Y:S02]  /*13f0*/  IMAD R49, R0.reuse, R8, R49 ;  /* 0x0000000800317224 */ /* 0x040fe400078e0231 */
[----:B------:R-:W-:Y:S02]  /*1400*/  IMAD.MOV R8, RZ, RZ, -R6 ;  /* 0x000000ffff087224 */ /* 0x000fe400078e0a06 */
[----:B------:R-:W-:Y:S01]  /*1410*/  @!P2 IMAD.IADD R13, R13, 0x1, -R0 ;  /* 0x000000010d0da824 */ /* 0x000fe200078e0a00 */
[C---:B------:R-:W-:Y:S01]  /*1420*/  ISETP.GT.U32.AND P2, PT, R0.reuse, R9, PT ;  /* 0x000000090000720c */ /* 0x040fe20003f44070 */
[----:B------:R-:W-:Y:S02]  /*1430*/  IMAD R51, R0, R8, R51 ;  /* 0x0000000800337224 */ /* 0x000fe400078e0233 */
[----:B------:R-:W-:-:S04]  /*1440*/  IMAD.HI.U32 R8, R3, R55, RZ ;  /* 0x0000003703087227 */ /* 0x000fc800078e00ff */
[----:B------:R-:W-:Y:S02]  /*1450*/  IMAD.MOV R8, RZ, RZ, -R8 ;  /* 0x000000ffff087224 */ /* 0x000fe400078e0a08 */
[----:B------:R-:W-:Y:S02]  /*1460*/  @!P5 IMAD.IADD R11, R11, 0x1, -R0 ;  /* 0x000000010b0bd824 */ /* 0x000fe400078e0a00 */
[C---:B------:R-:W-:Y:S02]  /*1470*/  IMAD R55, R0.reuse, R8, R55 ;  /* 0x0000000800377224 */ /* 0x040fe400078e0237 */
[----:B------:R-:W-:Y:S01]  /*1480*/  IMAD.HI.U32 R8, R3, R67, RZ ;  /* 0x0000004303087227 */ /* 0x000fe200078e00ff */
[----:B------:R-:W-:-:S03]  /*1490*/  ISETP.GT.U32.AND P5, PT, R0, R11, PT ;  /* 0x0000000b0000720c */ /* 0x000fc60003fa4070 */
[----:B------:R-:W-:Y:S02]  /*14a0*/  IMAD.MOV R8, RZ, RZ, -R8 ;  /* 0x000000ffff087224 */ /* 0x000fe400078e0a08 */
[--C-:B------:R-:W-:Y:S01]  /*14b0*/  @!P1 IMAD.IADD R5, R5, 0x1, -R0.reuse ;  /* 0x0000000105059824 */ /* 0x100fe200078e0a00 */
[C---:B------:R-:W-:Y:S01]  /*14c0*/  ISETP.GT.U32.AND P1, PT, R0.reuse, R19, PT ;  /* 0x000000130000720c */ /* 0x040fe20003f24070 */
[C---:B------:R-:W-:Y:S02]  /*14d0*/  IMAD R67, R0.reuse, R8, R67 ;  /* 0x0000000800437224 */ /* 0x040fe400078e0243 */
[--C-:B------:R-:W-:Y:S01]  /*14e0*/  @!P0 IMAD.IADD R7, R7, 0x1, -R0.reuse ;  /* 0x0000000107078824 */ /* 0x100fe200078e0a00 */
[C---:B------:R-:W-:Y:S01]  /*14f0*/  ISETP.GT.U32.AND P0, PT, R0.reuse, R21, PT ;  /* 0x000000150000720c */ /* 0x040fe20003f04070 */
[--C-:B------:R-:W-:Y:S01]  /*1500*/  @!P2 IMAD.IADD R9, R9, 0x1, -R0.reuse ;  /* 0x000000010909a824 */ /* 0x100fe200078e0a00 */
[C---:B------:R-:W-:Y:S01]  /*1510*/  ISETP.GT.U32.AND P6, PT, R0.reuse, R67, PT ;  /* 0x000000430000720c */ /* 0x040fe20003fc4070 */
[--C-:B------:R-:W-:Y:S01]  /*1520*/  @!P3 IMAD.IADD R15, R15, 0x1, -R0.reuse ;  /* 0x000000010f0fb824 */ /* 0x100fe200078e0a00 */
[C---:B------:R-:W-:Y:S01]  /*1530*/  ISETP.GT.U32.AND P2, PT, R0.reuse, R23, PT ;  /* 0x000000170000720c */ /* 0x040fe20003f44070 */
[--C-:B------:R-:W-:Y:S01]  /*1540*/  @!P5 IMAD.IADD R11, R11, 0x1, -R0.reuse ;  /* 0x000000010b0bd824 */ /* 0x100fe200078e0a00 */
[C---:B------:R-:W-:Y:S01]  /*1550*/  ISETP.GT.U32.AND P3, PT, R0.reuse, R13, PT ;  /* 0x0000000d0000720c */ /* 0x040fe20003f64070 */
[C---:B------:R-:W-:Y:S01]  /*1560*/  IMAD R27, R0.reuse, R12, R27 ;  /* 0x0000000c001b7224 */ /* 0x040fe200078e021b */
[C---:B------:R-:W-:Y:S01]  /*1570*/  ISETP.GT.U32.AND P5, PT, R0.reuse, R25, PT ;  /* 0x000000190000720c */ /* 0x040fe20003fa4070 */
[----:B------:R-:W-:Y:S01]  /*1580*/  @!P1 IMAD.IADD R19, R19, 0x1, -R0 ;  /* 0x0000000113139824 */ /* 0x000fe200078e0a00 */
[----:B------:R-:W-:Y:S01]  /*1590*/  ISETP.GT.U32.AND P1, PT, R0, R33, PT ;  /* 0x000000210000720c */ /* 0x000fe20003f24070 */
[----:B------:R-:W-:Y:S01]  /*15a0*/  IMAD.HI.U32 R6, R3, R53, RZ ;  /* 0x0000003503067227 */ /* 0x000fe200078e00ff */
[----:B------:R-:W-:-:S03]  /*15b0*/  SHF.R.U32.HI R12, RZ, 0x5, R18 ;  /* 0x00000005ff0c7819 */ /* 0x000fc60000011612 */
        /* <DEDUP_REMOVED lines=14> */
[--C-:B------:R-:W-:Y:S01]  /*16a0*/  @!P6 IMAD.IADD R15, R15, 0x1, -R0.reuse ;  /* 0x000000010f0fe824 */ /* 0x100fe200078e0a00 */
[C---:B------:R-:W-:Y:S01]  /*16b0*/  ISETP.GT.U32.AND P6, PT, R0.reuse, R29, PT ;  /* 0x0000001d0000720c */ /* 0x040fe20003fc4070 */
[--C-:B------:R-:W-:Y:S01]  /*16c0*/  @!P0 IMAD.IADD R35, R35, 0x1, -R0.reuse ;  /* 0x0000000123238824 */ /* 0x100fe200078e0a00 */
[C---:B------:R-:W-:Y:S01]  /*16d0*/  ISETP.GT.U32.AND P0, PT, R0.reuse, R23, PT ;  /* 0x000000170000720c */ /* 0x040fe20003f04070 */
[--C-:B------:R-:W-:Y:S01]  /*16e0*/  @!P4 IMAD.IADD R67, R67, 0x1, -R0.reuse ;  /* 0x000000014343c824 */ /* 0x100fe200078e0a00 */
[C---:B------:R-:W-:Y:S01]  /*16f0*/  ISETP.GT.U32.AND P4, PT, R0.reuse, R17, PT ;  /* 0x000000110000720c */ /* 0x040fe20003f84070 */
[----:B------:R-:W-:Y:S01]  /*1700*/  @!P2 IMAD.IADD R37, R37, 0x1, -R0 ;  /* 0x000000012525a824 */ /* 0x000fe200078e0a00 */
[----:B------:R-:W-:Y:S01]  /*1710*/  ISETP.GT.U32.AND P2, PT, R0, R25, PT ;  /* 0x000000190000720c */ /* 0x000fe20003f44070 */
[----:B------:R-:W-:-:S02]  /*1720*/  IMAD.MOV R10, RZ, RZ, -R6 ;  /* 0x000000ffff0a7224 */ /* 0x000fc400078e0a06 */
[----:B------:R-:W-:-:S04]  /*1730*/  IMAD.HI.U32 R6, R3, R57, RZ ;  /* 0x0000003903067227 */ /* 0x000fc800078e00ff */
[--C-:B------:R-:W-:Y:S01]  /*1740*/  @!P3 IMAD.IADD R27, R27, 0x1, -R0.reuse ;  /* 0x000000011b1bb824 */ /* 0x100fe200078e0a00 */
[C---:B------:R-:W-:Y:S01]  /*1750*/  ISETP.GT.U32.AND P3, PT, R0.reuse, R41, PT ;  /* 0x000000290000720c */ /* 0x040fe20003f64070 */
[C---:B------:R-:W-:Y:S02]  /*1760*/  IMAD R53, R0.reuse, R10, R53 ;  /* 0x0000000a00357224 */ /* 0x040fe400078e0235 */
[--C-:B------:R-:W-:Y:S01]  /*1770*/  @!P4 IMAD.IADD R17, R17, 0x1, -R0.reuse ;  /* 0x000000011111c824 */ /* 0x100fe200078e0a00 */
[C---:B------:R-:W-:Y:S01]  /*1780*/  ISETP.GT.U32.AND P4, PT, R0.reuse, R31, PT ;  /* 0x0000001f0000720c */ /* 0x040fe20003f84070 */
[----:B------:R-:W-:Y:S01]  /*1790*/  @!P1 IMAD.IADD R21, R21, 0x1, -R0 ;  /* 0x0000000115159824 */ /* 0x000fe200078e0a00 */
[----:B------:R-:W-:Y:S01]  /*17a0*/  ISETP.GT.U32.AND P1, PT, R0, R33, PT ;  /* 0x000000210000720c */ /* 0x000fe20003f24070 */
[----:B------:R-:W-:Y:S02]  /*17b0*/  IMAD.MOV R10, RZ, RZ, -R6 ;  /* 0x000000ffff0a7224 */ /* 0x000fe400078e0a06 */
[----:B------:R-:W-:-:S04]  /*17c0*/  IMAD.HI.U32 R6, R3, R59, RZ ;  /* 0x0000003b03067227 */ /* 0x000fc800078e00ff */
[--C-:B------:R-:W-:Y:S01]  /*17d0*/  @!P6 IMAD.IADD R29, R29, 0x1, -R0.reuse ;  /* 0x000000011d1de824 */ /* 0x100fe200078e0a00 */
[C---:B------:R-:W-:Y:S01]  /*17e0*/  ISETP.GT.U32.AND P6, PT, R0.reuse, R17, PT ;  /* 0x000000110000720c */ /* 0x040fe20003fc4070 */
[--C-:B------:R-:W-:Y:S01]  /*17f0*/  @!P0 IMAD.IADD R23, R23, 0x1, -R0.reuse ;  /* 0x0000000117178824 */ /* 0x100fe200078e0a00 */
[C---:B------:R-:W-:Y:S01]  /*1800*/  ISETP.GT.U32.AND P0, PT, R0.reuse, R35, PT ;  /* 0x000000230000720c */ /* 0x040fe20003f04070 */
[----:B------:R-:W-:Y:S01]  /*1810*/  @!P4 IMAD.IADD R31, R31, 0x1, -R0 ;  /* 0x000000011f1fc824 */ /* 0x000fe200078e0a00 */
[C---:B------:R-:W-:Y:S01]  /*1820*/  ISETP.GT.U32.AND P4, PT, R0.reuse, R19, PT ;  /* 0x000000130000720c */ /* 0x040fe20003f84070 */
[----:B------:R-:W-:Y:S02]  /*1830*/  IMAD.MOV R6, RZ, RZ, -R6 ;  /* 0x000000ffff067224 */ /* 0x000fe400078e0a06 */
[----:B------:R-:W-:Y:S01]  /*1840*/  @!P2 IMAD.IADD R25, R25, 0x1, -R0 ;  /* 0x000000011919a824 */ /* 0x000fe200078e0a00 */
[C---:B------:R-:W-:Y:S01]  /*1850*/  ISETP.GT.U32.AND P2, PT, R0.reuse, R37, PT ;  /* 0x000000250000720c */ /* 0x040fe20003f44070 */
[----:B------:R-:W-:-:S02]  /*1860*/  IMAD R59, R0, R6, R59 ;  /* 0x00000006003b7224 */ /* 0x000fc400078e023b */
[----:B------:R-:W-:-:S04]  /*1870*/  IMAD.HI.U32 R6, R3, R61, RZ ;  /* 0x0000003d03067227 */ /* 0x000fc800078e00ff */
[--C-:B------:R-:W-:Y:S01]  /*1880*/  @!P3 IMAD.IADD R41, R41, 0x1, -R0.reuse ;  /* 0x000000012929b824 */ /* 0x100fe200078e0a00 */
[C---:B------:R-:W-:Y:S01]  /*1890*/  ISETP.GT.U32.AND P3, PT, R0.reuse, R29, PT ;  /* 0x0000001d0000720c */ /* 0x040fe20003f64070 */
[--C-:B------:R-:W-:Y:S01]  /*18a0*/  @!P4 IMAD.IADD R19, R19, 0x1, -R0.reuse ;  /* 0x000000011313c824 */ /* 0x100fe200078e0a00 */
[C---:B------:R-:W-:Y:S01]  /*18b0*/  ISETP.GT.U32.AND P4, PT, R0.reuse, R31, PT ;  /* 0x0000001f0000720c */ /* 0x040fe20003f84070 */
[--C-:B------:R-:W-:Y:S01]  /*18c0*/  @!P5 IMAD.IADD R39, R39, 0x1, -R0.reuse ;  /* 0x000000012727d824 */ /* 0x100fe200078e0a00 */
[C---:B------:R-:W-:Y:S01]  /*18d0*/  ISETP.GT.U32.AND P5, PT, R0.reuse, R27, PT ;  /* 0x0000001b0000720c */ /* 0x040fe20003fa4070 */
[----:B------:R-:W-:Y:S01]  /*18e0*/  @!P1 IMAD.IADD R33, R33, 0x1, -R0 ;  /* 0x0000000121219824 */ /* 0x000fe200078e0a00 */
[C---:B------:R-:W-:Y:S01]  /*18f0*/  ISETP.GT.U32.AND P1, PT, R0.reuse, R47, PT ;  /* 0x0000002f0000720c */ /* 0x040fe20003f24070 */
[----:B------:R-:W-:Y:S02]  /*1900*/  IMAD.MOV R6, RZ, RZ, -R6 ;  /* 0x000000ffff067224 */ /* 0x000fe400078e0a06 */
[--C-:B------:R-:W-:Y:S01]  /*1910*/  @!P6 IMAD.IADD R17, R17, 0x1, -R0.reuse ;  /* 0x000000011111e824 */ /* 0x100fe200078e0a00 */
[C---:B------:R-:W-:Y:S01]  /*1920*/  ISETP.GT.U32.AND P6, PT, R0.reuse, R39, PT ;  /* 0x000000270000720c */ /* 0x040fe20003fc4070 */
[----:B------:R-:W-:Y:S01]  /*1930*/  @!P0 IMAD.IADD R35, R35, 0x1, -R0 ;  /* 0x0000000123238824 */ /* 0x000fe200078e0a00 */
[C---:B------:R-:W-:Y:S01]  /*1940*/  ISETP.GT.U32.AND P0, PT, R0.reuse, R49, PT ;  /* 0x000000310000720c */ /* 0x040fe20003f04070 */
[----:B------:R-:W-:-:S02]  /*1950*/  IMAD R57, R0, R10, R57 ;  /* 0x0000000a00397224 */ /* 0x000fc400078e0239 */
[----:B------:R-:W-:Y:S02]  /*1960*/  IMAD R61, R0, R6, R61 ;  /* 0x00000006003d7224 */ /* 0x000fe400078e023d */
[----:B------:R-:W-:Y:S01]  /*1970*/  IMAD.U32 R10, RZ, RZ, UR4 ;  /* 0x00000004ff0a7e24 */ /* 0x000fe2000f8e00ff */
[----:B------:R-:W0:Y:S01]  /*1980*/  S2UR UR4, SR_CgaCtaId ;  /* 0x00000000000479c3 */ /* 0x000e220000008800 */
[----:B------:R-:W-:-:S04]  /*1990*/  IMAD.HI.U32 R6, R3, R63, RZ ;  /* 0x0000003f03067227 */ /* 0x000fc800078e00ff */
[----:B------:R-:W-:Y:S01]  /*19a0*/  @!P2 IMAD.IADD R37, R37, 0x1, -R0 ;  /* 0x000000012525a824 */ /* 0x000fe200078e0a00 */
[----:B------:R-:W-:Y:S01]  /*19b0*/  ISETP.GT.U32.AND P2, PT, R0, R51, PT ;  /* 0x000000330000720c */ /* 0x000fe20003f44070 */
[----:B------:R-:W-:Y:S02]  /*19c0*/  IMAD R16, R10, 0x80, R14 ;  /* 0x000000800a107824 */ /* 0x000fe400078e020e */
[----:B------:R-:W-:Y:S02]  /*19d0*/  IMAD.MOV R6, RZ, RZ, -R6 ;  /* 0x000000ffff067224 */ /* 0x000fe400078e0a06 */
[----:B------:R-:W-:Y:S01]  /*19e0*/  IMAD.HI.U32 R3, R3, R65, RZ ;  /* 0x0000004103037227 */ /* 0x000fe200078e00ff */
[----:B------:R-:W-:Y:S01]  /*19f0*/  IABS R69, R16 ;  /* 0x0000001000457213 */ /* 0x000fe20000000000 */
[----:B------:R-:W-:Y:S02]  /*1a00*/  STL [R1+0xc80], R16 ;  /* 0x000c801001007387 */ /* 0x000fe40000100800 */
[--C-:B------:R-:W-:Y:S01]  /*1a10*/  @!P3 IMAD.IADD R29, R29, 0x1, -R0.reuse ;  /* 0x000000011d1db824 */ /* 0x100fe200078e0a00 */
[C---:B------:R-:W-:Y:S01]  /*1a20*/  ISETP.GT.U32.AND P3, PT, R0.reuse, R43, PT ;  /* 0x0000002b0000720c */ /* 0x040fe20003f64070 */
[----:B------:R-:W-:Y:S01]  /*1a30*/  @!P4 IMAD.IADD R31, R31, 0x1, -R0 ;  /* 0x000000011f1fc824 */ /* 0x000fe200078e0a00 */
[C---:B------:R-:W-:Y:S01]  /*1a40*/  ISETP.GT.U32.AND P4, PT, R0.reuse, R45, PT ;  /* 0x0000002d0000720c */ /* 0x040fe20003f84070 */
[----:B------:R-:W-:-:S02]  /*1a50*/  IMAD R63, R0, R6, R63 ;  /* 0x00000006003f7224 */ /* 0x000fc400078e023f */
[----:B------:R-:W-:Y:S01]  /*1a60*/  IMAD.MOV R3, RZ, RZ, -R3 ;  /* 0x000000ffff037224 */ /* 0x000fe200078e0a03 */
[----:B------:R-:W1:Y:S01]  /*1a70*/  LDC R6, c[0x0][0x3a0] ;  /* 0x0000e800ff067b82 */ /* 0x000e620000000800 */
[--C-:B------:R-:W-:Y:S01]  /*1a80*/  @!P1 IMAD.IADD R47, R47, 0x1, -R0.reuse ;  /* 0x000000012f2f9824 */ /* 0x100fe200078e0a00 */
[C---:B------:R-:W-:Y:S01]  /*1a90*/  ISETP.GT.U32.AND P1, PT, R0.reuse, R61, PT ;  /* 0x0000003d0000720c */ /* 0x040fe20003f24070 */
[--C-:B------:R-:W-:Y:S01]  /*1aa0*/  @!P5 IMAD.IADD R27, R27, 0x1, -R0.reuse ;  /* 0x000000011b1bd824 */ /* 0x100fe200078e0a00 */
[C---:B------:R-:W-:Y:S01]  /*1ab0*/  ISETP.GT.U32.AND P5, PT, R0.reuse, R41, PT ;  /* 0x000000290000720c */ /* 0x040fe20003fa4070 */
[C---:B------:R-:W-:Y:S01]  /*1ac0*/  IMAD R65, R0.reuse, R3, R65 ;  /* 0x0000000300417224 */ /* 0x040fe200078e0241 */
[----:B0-----:R-:W-:Y:S01]  /*1ad0*/  ULEA UR19, UR4, UR19, 0x18 ;  /* 0x0000001304137291 */ /* 0x001fe2000f8ec0ff */
[--C-:B------:R-:W-:Y:S01]  /*1ae0*/  @!P6 IMAD.IADD R39, R39, 0x1, -R0.reuse ;  /* 0x000000012727e824 */ /* 0x100fe200078e0a00 */
[C---:B------:R-:W-:Y:S01]  /*1af0*/  ISETP.GT.U32.AND P6, PT, R0.reuse, R53, PT ;  /* 0x000000350000720c */ /* 0x040fe20003fc4070 */
[----:B------:R-:W-:Y:S01]  /*1b00*/  @!P0 IMAD.IADD R49, R49, 0x1, -R0 ;  /* 0x0000000131318824 */ /* 0x000fe200078e0a00 */
[----:B------:R-:W-:Y:S01]  /*1b10*/  ISETP.GT.U32.AND P0, PT, R0, R63, PT ;  /* 0x0000003f0000720c */ /* 0x000fe20003f04070 */
[----:B------:R-:W-:-:S04]  /*1b20*/  IMAD.HI.U32 R4, R4, R69, RZ ;  /* 0x0000004504047227 */ /* 0x000fc800078e00ff */
[----:B------:R-:W-:Y:S01]  /*1b30*/  @!P2 IMAD.IADD R51, R51, 0x1, -R0 ;  /* 0x000000013333a824 */ /* 0x000fe200078e0a00 */
[C---:B------:R-:W-:Y:S01]  /*1b40*/  ISETP.GT.U32.AND P2, PT, R0.reuse, R65, PT ;  /* 0x000000410000720c */ /* 0x040fe20003f44070 */
[----:B------:R-:W-:Y:S02]  /*1b50*/  IMAD.MOV R4, RZ, RZ, -R4 ;  /* 0x000000ffff047224 */ /* 0x000fe400078e0a04 */
[--C-:B------:R-:W-:Y:S01]  /*1b60*/  @!P3 IMAD.IADD R43, R43, 0x1, -R0.reuse ;  /* 0x000000012b2bb824 */ /* 0x100fe200078e0a00 */
[C---:B------:R-:W-:Y:S01]  /*1b70*/  ISETP.GT.U32.AND P3, PT, R0.reuse, R57, PT ;  /* 0x000000390000720c */ /* 0x040fe20003f64070 */
[--C-:B------:R-:W-:Y:S01]  /*1b80*/  @!P4 IMAD.IADD R45, R45, 0x1, -R0.reuse ;  /* 0x000000012d2dc824 */ /* 0x100fe200078e0a00 */
[----:B------:R-:W-:Y:S01]  /*1b90*/  ISETP.GT.U32.AND P4, PT, R0, R59, PT ;  /* 0x0000003b0000720c */ /* 0x000fe20003f84070 */
[----:B------:R-:W-:Y:S02]  /*1ba0*/  IMAD R3, R2, R4, R69 ;  /* 0x0000000402037224 */ /* 0x000fe400078e0245 */
[--C-:B------:R-:W-:Y:S01]  /*1bb0*/  @!P1 IMAD.IADD R61, R61, 0x1, -R0.reuse ;  /* 0x000000013d3d9824 */ /* 0x100fe200078e0a00 */
[C---:B------:R-:W-:Y:S01]  /*1bc0*/  ISETP.GT.U32.AND P1, PT, R0.reuse, R51, PT ;  /* 0x000000330000720c */ /* 0x040fe20003f24070 */
[--C-:B------:R-:W-:Y:S01]  /*1bd0*/  @!P5 IMAD.IADD R41, R41, 0x1, -R0.reuse ;  /* 0x000000012929d824 */ /* 0x100fe200078e0a00 */
[C---:B------:R-:W-:Y:S01]  /*1be0*/  ISETP.GT.U32.AND P5, PT, R0.reuse, R55, PT ;  /* 0x000000370000720c */ /* 0x040fe20003fa4070 */
[--C-:B------:R-:W-:Y:S01]  /*1bf0*/  @!P6 IMAD.IADD R53, R53, 0x1, -R0.reuse ;  /* 0x000000013535e824 */ /* 0x100fe200078e0a00 */
[----:B------:R-:W-:Y:S01]  /*1c00*/  ISETP.GT.U32.AND P6, PT, R0, R43, PT ;  /* 0x0000002b0000720c */ /* 0x000fe20003fc4070 */
[--C-:B------:R-:W-:Y:S01]  /*1c10*/  @!P0 IMAD.IADD R63, R63, 0x1, -R0.reuse ;  /* 0x000000013f3f8824 */ /* 0x100fe200078e0a00 */
[----:B------:R-:W-:Y:S01]  /*1c20*/  ISETP.GT.U32.AND P0, PT, R2, R3, PT ;  /* 0x000000030200720c */ /* 0x000fe20003f04070 */
        /* <DEDUP_REMOVED lines=12> */
[----:B------:R-:W-:Y:S01]  /*1cf0*/  @!P0 IMAD.IADD R3, R3, 0x1, -R2 ;  /* 0x0000000103038824 */ /* 0x000fe200078e0a02 */
[----:B------:R-:W-:Y:S01]  /*1d00*/  ISETP.GT.U32.AND P0, PT, R0, R65, PT ;  /* 0x000000410000720c */ /* 0x000fe20003f04070 */
[----:B------:R-:W-:-:S02]  /*1d10*/  @!P2 IMAD.IADD R53, R53, 0x1, -R0 ;  /* 0x000000013535a824 */ /* 0x000fc400078e0a00 */
[--C-:B------:R-:W-:Y:S01]  /*1d20*/  @!P3 IMAD.IADD R47, R47, 0x1, -R0.reuse ;  /* 0x000000012f2fb824 */ /* 0x100fe200078e0a00 */
[----:B------:R-:W-:Y:S01]  /*1d30*/  ISETP.GT.U32.AND P2, PT, R2, R3, PT ;  /* 0x000000030200720c */ /* 0x000fe20003f44070 */
[--C-:B------:R-:W-:Y:S01]  /*1d40*/  @!P4 IMAD.IADD R49, R49, 0x1, -R0.reuse ;  /* 0x000000013131c824 */ /* 0x100fe200078e0a00 */
[C---:B------:R-:W-:Y:S01]  /*1d50*/  ISETP.GT.U32.AND P3, PT, R0.reuse, R57, PT ;  /* 0x000000390000720c */ /* 0x040fe20003f64070 */
[--C-:B------:R-:W-:Y:S01]  /*1d60*/  @!P1 IMAD.IADD R61, R61, 0x1, -R0.reuse ;  /* 0x000000013d3d9824 */ /* 0x100fe200078e0a00 */
[C---:B------:R-:W-:Y:S01]  /*1d70*/  ISETP.GT.U32.AND P4, PT, R0.reuse, R59, PT ;  /* 0x0000003b0000720c */ /* 0x040fe20003f84070 */
[--C-:B------:R-:W-:Y:S01]  /*1d80*/  @!P5 IMAD.IADD R45, R45, 0x1, -R0.reuse ;  /* 0x000000012d2dd824 */ /* 0x100fe200078e0a00 */
[----:B------:R-:W-:Y:S01]  /*1d90*/  ISETP.LE.AND P1, PT, RZ, UR5, PT ;  /* 0x00000005ff007c0c */ /* 0x000fe2000bf23270 */
[--C-:B------:R-:W-:Y:S01]  /*1da0*/  @!P6 IMAD.IADD R63, R63, 0x1, -R0.reuse ;  /* 0x000000013f3fe824 */ /* 0x100fe200078e0a00 */
[----:B------:R-:W-:Y:S01]  /*1db0*/  ISETP.GT.U32.AND P5, PT, R0, R55, PT ;  /* 0x000000370000720c */ /* 0x000fe20003fa4070 */
[----:B------:R-:W-:Y:S01]  /*1dc0*/  @!P0 IMAD.IADD R65, R65, 0x1, -R0 ;  /* 0x0000000141418824 */ /* 0x000fe200078e0a00 */
[----:B------:R-:W-:Y:S01]  /*1dd0*/  ISETP.LE.AND P6, PT, RZ, UR26, PT ;  /* 0x0000001aff007c0c */ /* 0x000fe2000bfc3270 */
[----:B------:R-:W-:Y:S01]  /*1de0*/  IMAD.SHL.U32 R4, R12, 0x200000, RZ ;  /* 0x002000000c047824 */ /* 0x000fe200078e00ff */
[----:B------:R-:W0:Y:S01]  /*1df0*/  LDCU UR26, c[0x0][0x3a4] ;  /* 0x00007480ff1a77ac */ /* 0x000e220008000800 */
[----:B------:R-:W-:Y:S01]  /*1e00*/  @!P2 IMAD.IADD R3, R3, 0x1, -R2 ;  /* 0x000000010303a824 */ /* 0x000fe200078e0a02 */
[----:B------:R-:W-:Y:S01]  /*1e10*/  ISETP.LE.AND P2, PT, RZ, UR29, PT ;  /* 0x0000001dff007c0c */ /* 0x000fe2000bf43270 */
[--C-:B------:R-:W-:Y:S01]  /*1e20*/  @!P3 IMAD.IADD R57, R57, 0x1, -R0.reuse ;  /* 0x000000013939b824 */ /* 0x100fe200078e0a00 */
[----:B------:R-:W-:Y:S01]  /*1e30*/  ISETP.LE.AND P3, PT, RZ, UR28, PT ;  /* 0x0000001cff007c0c */ /* 0x000fe2000bf63270 */
[--C-:B------:R-:W-:Y:S01]  /*1e40*/  @!P4 IMAD.IADD R59, R59, 0x1, -R0.reuse ;  /* 0x000000013b3bc824 */ /* 0x100fe200078e0a00 */
[----:B------:R-:W-:Y:S01]  /*1e50*/  ISETP.LE.AND P4, PT, RZ, UR27, PT ;  /* 0x0000001bff007c0c */ /* 0x000fe2000bf83270 */
[----:B------:R-:W-:Y:S01]  /*1e60*/  @!P1 IMAD.MOV R5, RZ, RZ, -R5 ;  /* 0x000000ffff059224 */ /* 0x000fe200078e0a05 */
[----:B------:R-:W-:Y:S01]  /*1e70*/  ISETP.LE.AND P1, PT, RZ, UR24, PT ;  /* 0x00000018ff007c0c */ /* 0x000fe2000bf23270 */
[----:B------:R-:W-:Y:S01]  /*1e80*/  @!P5 IMAD.IADD R55, R55, 0x1, -R0 ;  /* 0x000000013737d824 */ /* 0x000fe200078e0a00 */
[----:B------:R-:W-:Y:S01]  /*1e90*/  ISETP.LE.AND P5, PT, RZ, UR25, PT ;  /* 0x00000019ff007c0c */ /* 0x000fe2000bfa3270 */
[----:B------:R-:W-:Y:S01]  /*1ea0*/  @!P6 IMAD.MOV R7, RZ, RZ, -R7 ;  /* 0x000000ffff07e224 */ /* 0x000fe200078e0a07 */
[----:B------:R-:W-:Y:S01]  /*1eb0*/  ISETP.NE.AND P6, PT, RZ, UR7, PT ;  /* 0x00000007ff007c0c */ /* 0x000fe2000bfc5270 */
[----:B------:R-:W2:Y:S01]  /*1ec0*/  LDCU.64 UR24, c[0x0][0x358] ;  /* 0x00006b00ff1877ac */ /* 0x000ea20008000a00 */
[----:B------:R-:W-:Y:S01]  /*1ed0*/  LOP3.LUT R0, RZ, UR7, RZ, 0x33, !PT ;  /* 0x00000007ff007c12 */ /* 0x000fe2000f8e33ff */
[----:B------:R-:W-:Y:S01]  /*1ee0*/  @!P2 IMAD.MOV R9, RZ, RZ, -R9 ;  /* 0x000000ffff09a224 */ /* 0x000fe200078e0a09 */
[----:B------:R-:W-:Y:S01]  /*1ef0*/  ISETP.LE.AND P2, PT, RZ, UR23, PT ;  /* 0x00000017ff007c0c */ /* 0x000fe2000bf43270 */
        /* <DEDUP_REMOVED lines=8> */
[----:B------:R-:W3:Y:S01]  /*1f80*/  LDCU.64 UR22, c[0x0][0x380] ;  /* 0x00007000ff1677ac */ /* 0x000ee20008000a00 */
[----:B------:R-:W-:-:S02]  /*1f90*/  SEL R2, R0, R5, !P6 ;  /* 0x0000000500027207 */ /* 0x000fc40007000000 */
[C---:B------:R-:W-:Y:S01]  /*1fa0*/  SEL R7, R0.reuse, R7, !P6 ;  /* 0x0000000700077207 */ /* 0x040fe20007000000 */
        /* <DEDUP_REMOVED lines=10> */
[----:B------:R4:W-:Y:S01]  /*2050*/  STL [R1+0x194], R2 ;  /* 0x0001940201007387 */ /* 0x0009e20000100800 */
[----:B------:R-:W-:Y:S01]  /*2060*/  SEL R5, R0, R11, !P6 ;  /* 0x0000000b00057207 */ /* 0x000fe20007000000 */
[----:B------:R-:W-:Y:S01]  /*2070*/  UMOV UR28, 0x1 ;  /* 0x00000001001c7882 */ /* 0x000fe20000000000 */
[----:B------:R-:W-:Y:S01]  /*2080*/  LOP3.LUT R4, R4, 0x600000, RZ, 0xc0, !PT ;  /* 0x0060000004047812 */ /* 0x000fe200078ec0ff */
[----:B------:R-:W-:Y:S01]  /*2090*/  @!P2 IMAD.MOV R29, RZ, RZ, -R29 ;  /* 0x000000ffff1da224 */ /* 0x000fe200078e0a1d */
[----:B------:R-:W-:Y:S01]  /*20a0*/  ISETP.LE.AND P2, PT, RZ, UR70, PT ;  /* 0x00000046ff007c0c */ /* 0x000fe2000bf43270 */
[----:B------:R5:W-:Y:S01]  /*20b0*/  STL [R1+0x198], R7 ;  /* 0x0001980701007387 */ /* 0x000be20000100800 */
[----:B------:R-:W-:Y:S01]  /*20c0*/  @!P3 IMAD.MOV R31, RZ, RZ, -R31 ;  /* 0x000000ffff1fb224 */ /* 0x000fe200078e0a1f */
[----:B------:R-:W-:Y:S01]  /*20d0*/  ISETP.LE.AND P3, PT, RZ, UR69, PT ;  /* 0x00000045ff007c0c */ /* 0x000fe2000bf63270 */
[----:B------:R-:W-:Y:S01]  /*20e0*/  @!P4 IMAD.MOV R33, RZ, RZ, -R33 ;  /* 0x000000ffff21c224 */ /* 0x000fe200078e0a21 */
[C---:B----4-:R-:W-:Y:S01]  /*20f0*/  SEL R2, R0.reuse, R9, !P6 ;  /* 0x0000000900027207 */ /* 0x050fe20007000000 */
[----:B------:R-:W-:Y:S01]  /*2100*/  @!P1 IMAD.MOV R37, RZ, RZ, -R37 ;  /* 0x000000ffff259224 */ /* 0x000fe200078e0a25 */
[----:B------:R-:W-:Y:S01]  /*2110*/  ISETP.LE.AND P4, PT, RZ, UR68, PT ;  /* 0x00000044ff007c0c */ /* 0x000fe2000bf83270 */
[----:B------:R-:W-:Y:S01]  /*2120*/  @!P5 IMAD.MOV R35, RZ, RZ, -R35 ;  /* 0x000000ffff23d224 */ /* 0x000fe200078e0a23 */
[----:B------:R-:W-:Y:S01]  /*2130*/  ISETP.LE.AND P1, PT, RZ, UR8, PT ;  /* 0x00000008ff007c0c */ /* 0x000fe2000bf23270 */
[----:B------:R4:W-:Y:S01]  /*2140*/  STL [R1+0x19c], R2 ;  /* 0x00019c0201007387 */ /* 0x0009e20000100800 */
[C---:B-----5:R-:W-:Y:S01]  /*2150*/  SEL R7, R0.reuse, R13, !P6 ;  /* 0x0000000d00077207 */ /* 0x060fe20007000000 */
[----:B------:R-:W0:Y:S01]  /*2160*/  LDC R9, c[0x0][0x3a8] ;  /* 0x0000ea00ff097b82 */ /* 0x000e220000000800 */
[----:B------:R-:W-:Y:S01]  /*2170*/  ISETP.LE.AND P5, PT, RZ, UR61, PT ;  /* 0x0000003dff007c0c */ /* 0x000fe2000bfa3270 */
[----:B------:R5:W-:Y:S01]  /*2180*/  STL [R1+0x1a0], R5 ;  /* 0x0001a00501007387 */ /* 0x000be20000100800 */
[----:B------:R-:W-:Y:S01]  /*2190*/  @!P2 IMAD.MOV R39, RZ, RZ, -R39 ;  /* 0x000000ffff27a224 */ /* 0x000fe200078e0a27 */
[----:B------:R-:W-:Y:S01]  /*21a0*/  ISETP.LE.AND P2, PT, RZ, UR9, PT ;  /* 0x00000009ff007c0c */ /* 0x000fe2000bf43270 */
[----:B------:R-:W-:Y:S01]  /*21b0*/  @!P3 IMAD.MOV R41, RZ, RZ, -R41 ;  /* 0x000000ffff29b224 */ /* 0x000fe200078e0a29 */
[----:B------:R1:W-:Y:S01]  /*21c0*/  STL [R1+0x1a4], R7 ;  /* 0x0001a40701007387 */ /* 0x0003e20000100800 */
[----:B------:R-:W-:Y:S01]  /*21d0*/  ISETP.LE.AND P3, PT, RZ, UR10, PT ;  /* 0x0000000aff007c0c */ /* 0x000fe2000bf63270 */
[----:B------:R-:W-:Y:S01]  /*21e0*/  @!P4 IMAD.MOV R43, RZ, RZ, -R43 ;  /* 0x000000ffff2bc224 */ /* 0x000fe200078e0a2b */
[----:B----4-:R-:W-:Y:S01]  /*21f0*/  SEL R2, R0, R15, !P6 ;  /* 0x0000000f00027207 */ /* 0x010fe20007000000 */
[----:B------:R-:W-:Y:S01]  /*2200*/  @!P1 IMAD.MOV R47, RZ, RZ, -R47 ;  /* 0x000000ffff2f9224 */ /* 0x000fe200078e0a2f */
[----:B------:R-:W-:-:S02]  /*2210*/  ISETP.LE.AND P4, PT, RZ, UR11, PT ;  /* 0x0000000bff007c0c */ /* 0x000fc4000bf83270 */
[C---:B-----5:R-:W-:Y:S01]  /*2220*/  SEL R5, R0.reuse, R17, !P6 ;  /* 0x0000001100057207 */ /* 0x060fe20007000000 */
[----:B------:R4:W-:Y:S01]  /*2230*/  STL [R1+0x1a8], R2 ;  /* 0x0001a80201007387 */ /* 0x0009e20000100800 */
[----:B------:R-:W-:Y:S01]  /*2240*/  @!P5 IMAD.MOV R45, RZ, RZ, -R45 ;  /* 0x000000ffff2dd224 */ /* 0x000fe200078e0a2d */
[C---:B-1----:R-:W-:Y:S01]  /*2250*/  SEL R7, R0.reuse, R19, !P6 ;  /* 0x0000001300077207 */ /* 0x042fe20007000000 */
[----:B------:R-:W-:Y:S01]  /*2260*/  @!P2 IMAD.MOV R49, RZ, RZ, -R49 ;  /* 0x000000ffff31a224 */ /* 0x000fe200078e0a31 */
[----:B------:R1:W-:Y:S01]  /*2270*/  STL [R1+0x1ac], R5 ;  /* 0x0001ac0501007387 */ /* 0x0003e20000100800 */
[----:B------:R-:W-:Y:S01]  /*2280*/  ISETP.LE.AND P1, PT, RZ, UR13, PT ;  /* 0x0000000dff007c0c */ /* 0x000fe2000bf23270 */
[----:B------:R-:W-:Y:S01]  /*2290*/  @!P3 IMAD.MOV R51, RZ, RZ, -R51 ;  /* 0x000000ffff33b224 */ /* 0x000fe200078e0a33 */
[----:B------:R-:W-:Y:S01]  /*22a0*/  ISETP.LE.AND P5, PT, RZ, UR12, PT ;  /* 0x0000000cff007c0c */ /* 0x000fe2000bfa3270 */
[----:B------:R5:W-:Y:S01]  /*22b0*/  STL [R1+0x1b0], R7 ;  /* 0x0001b00701007387 */ /* 0x000be20000100800 */
[----:B------:R-:W-:Y:S01]  /*22c0*/  ISETP.LE.AND P2, PT, RZ, UR14, PT ;  /* 0x0000000eff007c0c */ /* 0x000fe2000bf43270 */
[----:B------:R-:W-:Y:S01]  /*22d0*/  @!P4 IMAD.MOV R53, RZ, RZ, -R53 ;  /* 0x000000ffff35c224 */ /* 0x000fe200078e0a35 */
[----:B----4-:R-:W-:-:S02]  /*22e0*/  SEL R2, R0, R21, !P6 ;  /* 0x0000001500027207 */ /* 0x010fc40007000000 */
[----:B------:R-:W-:Y:S02]  /*22f0*/  ISETP.LE.AND P3, PT, RZ, UR16, PT ;  /* 0x00000010ff007c0c */ /* 0x000fe4000bf63270 */
[----:B-1----:R-:W-:Y:S01]  /*2300*/  SEL R5, R0, R23, !P6 ;  /* 0x0000001700057207 */ /* 0x002fe20007000000 */
[----:B------:R1:W-:Y:S01]  /*2310*/  STL [R1+0x1b4], R2 ;  /* 0x0001b40201007387 */ /* 0x0003e20000100800 */
[----:B------:R-:W-:Y:S01]  /*2320*/  R2UR UR21, R4 ;  /* 0x00000000041572ca */ /* 0x000fe200000e0000 */
[----:B------:R-:W-:Y:S01]  /*2330*/  @!P1 IMAD.MOV R57, RZ, RZ, -R57 ;  /* 0x000000ffff399224 */ /* 0x000fe200078e0a39 */
[C---:B-----5:R-:W-:Y:S01]  /*2340*/  SEL R7, R0.reuse, R25, !P6 ;  /* 0x0000001900077207 */ /* 0x060fe20007000000 */
[----:B------:R-:W-:Y:S01]  /*2350*/  BAR.SYNC.DEFER_BLOCKING 0x0 ;  /* 0x0000000000007b1d */ /* 0x000fe20000010000 */
[----:B------:R-:W-:Y:S01]  /*2360*/  ISETP.LE.AND P4, PT, RZ, UR17, PT ;  /* 0x00000011ff007c0c */ /* 0x000fe2000bf83270 */
[----:B------:R-:W-:Y:S01]  /*2370*/  @!P5 IMAD.MOV R55, RZ, RZ, -R55 ;  /* 0x000000ffff37d224 */ /* 0x000fe200078e0a37 */
[----:B------:R-:W-:Y:S01]  /*2380*/  ISETP.LE.AND P1, PT, RZ, UR18, PT ;  /* 0x00000012ff007c0c */ /* 0x000fe2000bf23270 */
[----:B------:R-:W-:Y:S01]  /*2390*/  @!P2 IMAD.MOV R59, RZ, RZ, -R59 ;  /* 0x000000ffff3ba224 */ /* 0x000fe200078e0a3b */
[----:B------:R-:W-:Y:S01]  /*23a0*/  ISETP.LE.AND P5, PT, RZ, UR15, PT ;  /* 0x0000000fff007c0c */ /* 0x000fe2000bfa3270 */
[----:B------:R-:W-:Y:S01]  /*23b0*/  @!P3 IMAD.MOV R61, RZ, RZ, -R61 ;  /* 0x000000ffff3db224 */ /* 0x000fe200078e0a3d */
[----:B-1----:R-:W-:Y:S01]  /*23c0*/  SEL R2, R0, R27, !P6 ;  /* 0x0000001b00027207 */ /* 0x002fe20007000000 */
[----:B------:R1:W-:Y:S01]  /*23d0*/  STL [R1+0x1b8], R5 ;  /* 0x0001b80501007387 */ /* 0x0003e20000100800 */
[----:B------:R-:W-:-:S02]  /*23e0*/  ISETP.GE.AND P2, PT, R16, RZ, PT ;  /* 0x000000ff1000720c */ /* 0x000fc40003f46270 */
[----:B------:R-:W-:Y:S01]  /*23f0*/  ISETP.NE.AND P0, PT, RZ, UR6, PT ;  /* 0x00000006ff007c0c */ /* 0x000fe2000bf05270 */
[----:B------:R4:W-:Y:S02]  /*2400*/  STL [R1+0x1bc], R7 ;  /* 0x0001bc0701007387 */ /* 0x0009e40000100800 */
[----:B------:R-:W-:Y:S02]  /*2410*/  @!P4 IMAD.MOV R63, RZ, RZ, -R63 ;  /* 0x000000ffff3fc224 */ /* 0x000fe400078e0a3f */
[----:B------:R5:W-:Y:S01]  /*2420*/  STL [R1+0x1c0], R2 ;  /* 0x0001c00201007387 */ /* 0x000be20000100800 */
[----:B------:R-:W-:Y:S01]  /*2430*/  @!P1 IMAD.MOV R65, RZ, RZ, -R65 ;  /* 0x000000ffff419224 */ /* 0x000fe200078e0a41 */
[----:B-1----:R-:W-:Y:S01]  /*2440*/  SEL R5, R0, R29, !P6 ;  /* 0x0000001d00057207 */ /* 0x002fe20007000000 */
[----:B------:R-:W-:Y:S01]  /*2450*/  @!P5 IMAD.MOV R67, RZ, RZ, -R67 ;  /* 0x000000ffff43d224 */ /* 0x000fe200078e0a43 */
[----:B------:R-:W-:Y:S02]  /*2460*/  ISETP.NE.U32.AND P1, PT, R14, RZ, PT ;  /* 0x000000ff0e00720c */ /* 0x000fe40003f25070 */
[C---:B----4-:R-:W-:Y:S01]  /*2470*/  SEL R7, R0.reuse, R31, !P6 ;  /* 0x0000001f00077207 */ /* 0x050fe20007000000 */
[----:B------:R1:W-:Y:S01]  /*2480*/  STL [R1+0x1c4], R5 ;  /* 0x0001c40501007387 */ /* 0x0003e20000100800 */
[----:B-----5:R-:W-:-:S03]  /*2490*/  SEL R2, R0, R33, !P6 ;  /* 0x0000002100027207 */ /* 0x020fc60007000000 */
[----:B------:R4:W-:Y:S04]  /*24a0*/  STL [R1+0x1c8], R7 ;  /* 0x0001c80701007387 */ /* 0x0009e80000100800 */
[----:B------:R5:W-:Y:S01]  /*24b0*/  STL [R1+0x1cc], R2 ;  /* 0x0001cc0201007387 */ /* 0x000be20000100800 */
[----:B-1----:R-:W-:-:S03]  /*24c0*/  SEL R5, R0, R35, !P6 ;  /* 0x0000002300057207 */ /* 0x002fc60007000000 */
[----:B------:R-:W1:Y:S01]  /*24d0*/  LDS R4, [UR19] ;  /* 0x00000013ff047984 */ /* 0x000e620008000800 */
[----:B----4-:R-:W-:-:S03]  /*24e0*/  SEL R7, R0, R37, !P6 ;  /* 0x0000002500077207 */ /* 0x010fc60007000000 */
[----:B------:R4:W-:Y:S01]  /*24f0*/  STL [R1+0x1d0], R5 ;  /* 0x0001d00501007387 */ /* 0x0009e20000100800 */
[----:B-----5:R-:W-:-:S03]  /*2500*/  SEL R2, R0, R39, !P6 ;  /* 0x0000002700027207 */ /* 0x020fc60007000000 */
[----:B------:R5:W-:Y:S04]  /*2510*/  STL [R1+0x1d4], R7 ;  /* 0x0001d40701007387 */ /* 0x000be80000100800 */
[----:B------:R0:W-:Y:S01]  /*2520*/  STL [R1+0x1d8], R2 ;  /* 0x0001d80201007387 */ /* 0x0001e20000100800 */
[C---:B----4-:R-:W-:Y:S02]  /*2530*/  SEL R5, R0.reuse, R41, !P6 ;  /* 0x0000002900057207 */ /* 0x050fe40007000000 */
[----:B-----5:R-:W-:-:S03]  /*2540*/  SEL R7, R0, R43, !P6 ;  /* 0x0000002b00077207 */ /* 0x020fc60007000000 */
[----:B------:R4:W-:Y:S01]  /*2550*/  STL [R1+0x1dc], R5 ;  /* 0x0001dc0501007387 */ /* 0x0009e20000100800 */
[----:B0-----:R-:W-:-:S03]  /*2560*/  SEL R2, R0, R45, !P6 ;  /* 0x0000002d00027207 */ /* 0x001fc60007000000 */
[----:B------:R0:W-:Y:S04]  /*2570*/  STL [R1+0x1e0], R7 ;  /* 0x0001e00701007387 */ /* 0x0001e80000100800 */
[----:B------:R5:W-:Y:S01]  /*2580*/  STL [R1+0x1e4], R2 ;  /* 0x0001e40201007387 */ /* 0x000be20000100800 */
[C---:B----4-:R-:W-:Y:S02]  /*2590*/  SEL R5, R0.reuse, R47, !P6 ;  /* 0x0000002f00057207 */ /* 0x050fe40007000000 */
[----:B0-----:R-:W-:-:S03]  /*25a0*/  SEL R7, R0, R49, !P6 ;  /* 0x0000003100077207 */ /* 0x001fc60007000000 */
[----:B------:R0:W-:Y:S01]  /*25b0*/  STL [R1+0x1e8], R5 ;  /* 0x0001e80501007387 */ /* 0x0001e20000100800 */
[----:B-----5:R-:W-:-:S03]  /*25c0*/  SEL R2, R0, R51, !P6 ;  /* 0x0000003300027207 */ /* 0x020fc60007000000 */
[----:B------:R4:W-:Y:S01]  /*25d0*/  STL [R1+0x1ec], R7 ;  /* 0x0001ec0701007387 */ /* 0x0009e20000100800 */
[----:B-1----:R-:W-:Y:S01]  /*25e0*/  R2UR UR20, R4 ;  /* 0x00000000041472ca */ /* 0x002fe200000e0000 */
[----:B------:R-:W-:Y:S02]  /*25f0*/  VIADD R4, R6, 0xffffff03 ;  /* 0xffffff0306047836 */ /* 0x000fe40000000000 */
[----:B------:R1:W-:Y:S01]  /*2600*/  STL [R1+0x1f0], R2 ;  /* 0x0001f00201007387 */ /* 0x0003e20000100800 */
[C---:B0-----:R-:W-:Y:S02]  /*2610*/  SEL R5, R0.reuse, R53, !P6 ;  /* 0x0000003500057207 */ /* 0x041fe40007000000 */
[----:B----4-:R-:W-:-:S03]  /*2620*/  SEL R7, R0, R55, !P6 ;  /* 0x0000003700077207 */ /* 0x010fc60007000000 */
[----:B------:R0:W-:Y:S01]  /*2630*/  STL [R1+0x1f4], R5 ;  /* 0x0001f40501007387 */ /* 0x0001e20000100800 */
[----:B-1----:R-:W-:-:S03]  /*2640*/  SEL R2, R0, R57, !P6 ;  /* 0x0000003900027207 */ /* 0x002fc60007000000 */
[----:B------:R1:W-:Y:S04]  /*2650*/  STL [R1+0x1f8], R7 ;  /* 0x0001f80701007387 */ /* 0x0003e80000100800 */
[----:B------:R4:W-:Y:S01]  /*2660*/  STL [R1+0x1fc], R2 ;  /* 0x0001fc0201007387 */ /* 0x0009e20000100800 */
[C---:B0-----:R-:W-:Y:S02]  /*2670*/  SEL R5, R0.reuse, R59, !P6 ;  /* 0x0000003b00057207 */ /* 0x041fe40007000000 */
[----:B-1----:R-:W-:-:S03]  /*2680*/  SEL R7, R0, R61, !P6 ;  /* 0x0000003d00077207 */ /* 0x002fc60007000000 */
[----:B------:R0:W-:Y:S01]  /*2690*/  STL [R1+0x200], R5 ;  /* 0x0002000501007387 */ /* 0x0001e20000100800 */
[----:B----4-:R-:W-:-:S03]  /*26a0*/  SEL R2, R0, R63, !P6 ;  /* 0x0000003f00027207 */ /* 0x010fc60007000000 */
[----:B------:R1:W-:Y:S04]  /*26b0*/  STL [R1+0x204], R7 ;  /* 0x0002040701007387 */ /* 0x0003e80000100800 */
[----:B------:R4:W-:Y:S01]  /*26c0*/  STL [R1+0x208], R2 ;  /* 0x0002080201007387 */ /* 0x0009e20000100800 */
[C---:B0-----:R-:W-:Y:S02]  /*26d0*/  SEL R5, R0.reuse, R65, !P6 ;  /* 0x0000004100057207 */ /* 0x041fe40007000000 */
[----:B------:R-:W-:Y:S01]  /*26e0*/  SEL R0, R0, R67, !P6 ;  /* 0x0000004300007207 */ /* 0x000fe20007000000 */
[----:B-1----:R-:W0:Y:S02]  /*26f0*/  LDC R7, c[0x0][0x3a8] ;  /* 0x0000ea00ff077b82 */ /* 0x002e240000000800 */
[----:B------:R1:W-:Y:S01]  /*2700*/  STL [R1+0x20c], R5 ;  /* 0x00020c0501007387 */ /* 0x0003e20000100800 */
[----:B----4-:R-:W-:-:S03]  /*2710*/  VIADD R2, R6, 0xffffff00 ;  /* 0xffffff0006027836 */ /* 0x010fc60000000000 */
[----:B------:R4:W-:Y:S02]  /*2720*/  STL [R1+0x210], R0 ;  /* 0x0002100001007387 */ /* 0x0009e40000100800 */
[----:B------:R-:W-:Y:S01]  /*2730*/  BAR.SYNC.DEFER_BLOCKING 0x0 ;  /* 0x0000000000007b1d */ /* 0x000fe20000010000 */
[----:B------:R-:W-:Y:S01]  /*2740*/  ISETP.GE.U32.AND P5, PT, R2, 0x7ffffe01, PT ;  /* 0x7ffffe010200780c */ /* 0x000fe20003fa6070 */
[C---:B------:R-:W-:Y:S02]  /*2750*/  VIADD R2, R6.reuse, 0xffffff01 ;  /* 0xffffff0106027836 */ /* 0x040fe40000000000 */
[----:B-1----:R-:W-:Y:S02]  /*2760*/  VIADD R5, R6, 0xffffff02 ;  /* 0xffffff0206057836 */ /* 0x002fe40000000000 */
[----:B----4-:R-:W-:Y:S01]  /*2770*/  IMAD.MOV.U32 R0, RZ, RZ, R3 ;  /* 0x000000ffff007224 */ /* 0x010fe200078e0003 */
[----:B------:R-:W-:Y:S01]  /*2780*/  ISETP.GE.U32.AND P3, PT, R2, 0x7ffffe02, PT ;  /* 0x7ffffe020200780c */ /* 0x000fe20003f66070 */
[----:B------:R-:W1:Y:S01]  /*2790*/  LDC R3, c[0x0][0x3a8] ;  /* 0x0000ea00ff037b82 */ /* 0x000e620000000800 */
[----:B------:R-:W-:-:S02]  /*27a0*/  VIADD R2, R6, 0xffffff04 ;  /* 0xffffff0406027836 */ /* 0x000fc40000000000 */
[----:B------:R-:W-:Y:S01]  /*27b0*/  @!P2 IMAD.MOV R0, RZ, RZ, -R0 ;  /* 0x000000ffff00a224 */ /* 0x000fe200078e0a00 */
[----:B------:R-:W-:Y:S02]  /*27c0*/  @!P0 LOP3.LUT R0, RZ, UR6, RZ, 0x33, !PT ;  /* 0x00000006ff008c12 */ /* 0x000fe4000f8e33ff */
[----:B------:R-:W-:Y:S02]  /*27d0*/  ISETP.GE.U32.AND P4, PT, R2, 0x7ffffe05, PT ;  /* 0x7ffffe050200780c */ /* 0x000fe40003f86070 */
[----:B------:R-:W-:Y:S01]  /*27e0*/  ISETP.GE.U32.AND P0, PT, R5, 0x7ffffe03, PT ;  /* 0x7ffffe030500780c */ /* 0x000fe20003f06070 */
[----:B------:R-:W-:Y:S01]  /*27f0*/  IMAD R0, R0, UR26, RZ ;  /* 0x0000001a00007c24 */ /* 0x000fe2000f8e02ff */
[----:B------:R-:W-:-:S04]  /*2800*/  ISETP.GE.U32.AND P2, PT, R4, 0x7ffffe04, PT ;  /* 0x7ffffe040400780c */ /* 0x000fc80003f46070 */
[----:B---3--:R-:W-:-:S04]  /*2810*/  LEA R2, P6, R0, UR22, 0x1 ;  /* 0x0000001600027c11 */ /* 0x008fc8000f8c08ff */
[----:B------:R-:W-:Y:S01]  /*2820*/  LEA.HI.X.SX32 R0, R0, UR23, 0x1, P6 ;  /* 0x0000001700007c11 */ /* 0x000fe2000b0f0eff */
[----:B--2---:R-:W-:Y:S08]  /*2830*/  BRA.U UP0, `(.L_x_5) ;  /* 0x0000000100187547 */ /* 0x004ff0000b800000 */
[----:B------:R-:W-:Y:S01]  /*2840*/  ELECT P6, URZ, PT ;  /* 0x0000000000ff782f */ /* 0x000fe200038c0000 */
[----:B------:R-:W-:Y:S01]  /*2850*/  IMAD.MOV.U32 R4, RZ, RZ, 0x1 ;  /* 0x00000001ff047424 */ /* 0x000fe200078e00ff */
[----:B------:R-:W-:Y:S01]  /*2860*/  UMOV UR6, 0x40 ;  /* 0x0000004000067882 */ /* 0x000fe20000000000 */
[----:B------:R-:W-:Y:S01]  /*2870*/  UVIRTCOUNT.DEALLOC.SMPOOL 0x80 ;  /* 0x000000800000784c */ /* 0x000fe20000000000 */
[----:B------:R-:W-:-:S09]  /*2880*/  ULEA UR6, UR4, UR6, 0x18 ;  /* 0x0000000604067291 */ /* 0x000fd2000f8ec0ff */
[----:B------:R2:W-:Y:S03]  /*2890*/  @P6 STS.U8 [UR6], R4 ;  /* 0x00000004ff006988 */ /* 0x0005e60008000006 */
.L_x_5:
[----:B------:R-:W-:Y:S01]  /*28a0*/  UIADD3 UR21, UPT, UPT, UR20, UR21, URZ ;  /* 0x0000001514157290 */ /* 0x000fe2000fffe0ff */
[----:B------:R-:W3:Y:S01]  /*28b0*/  LDC R8, c[0x0][0x3a8] ;  /* 0x0000ea00ff087b82 */ /* 0x000ee20000000800 */
[----:B------:R-:W-:Y:S01]  /*28c0*/  VOTEU.ALL UP1, P1 ;  /* 0x0000000000ff7886 */ /* 0x000fe20000820000 */
[----:B------:R-:W-:Y:S01]  /*28d0*/  UIADD3 UR4, UPT, UPT, UR19, 0x8000, URZ ;  /* 0x0000800013047890 */ /* 0x000fe2000fffe0ff */
[----:B------:R-:W-:Y:S01]  /*28e0*/  IMAD R13, R9, 0x1fe, RZ ;  /* 0x000001fe090d7824 */ /* 0x000fe200078e02ff */
[----:B------:R-:W-:Y:S01]  /*28f0*/  VOTEU.ALL UP2, P1 ;  /* 0x0000000000ff7886 */ /* 0x000fe20000840000 */
[----:B-1----:R-:W-:Y:S01]  /*2900*/  IMAD R5, R3, 0xff, RZ ;  /* 0x000000ff03057824 */ /* 0x002fe200078e02ff */
[----:B------:R-:W-:-:S04]  /*2910*/  @!UP1 UIADD3 UR22, UPT, UPT, -UR28, 0x100000, URZ ;  /* 0x001000001c169890 */ /* 0x000fc8000fffe1ff */
[----:B------:R-:W-:Y:S02]  /*2920*/  @!UP1 USHF.L.U32 UR23, UR22, 0xb, URZ ;  /* 0x0000000b16179899 */ /* 0x000fe400080006ff */
[----:B------:R-:W-:Y:S01]  /*2930*/  @!UP1 USHF.L.U32 UR22, UR22, 0x1, URZ ;  /* 0x0000000116169899 */ /* 0x000fe200080006ff */
[----:B0-----:R-:W-:Y:S01]  /*2940*/  IMAD R11, R7, 0x1fc, RZ ;  /* 0x000001fc070b7824 */ /* 0x001fe200078e02ff */
[----:B------:R-:W-:Y:S01]  /*2950*/  STTM.x32 tmem[UR21], RZ ;  /* 0x000000ff000079ed */ /* 0x000fe200082c0015 */
[----:B------:R-:W0:Y:S01]  /*2960*/  FENCE.VIEW.ASYNC.T ;  /* 0x00000000000073c6 */ /* 0x000e220000000200 */
[----:B------:R-:W-:Y:S01]  /*2970*/  UMOV UR6, UR4 ;  /* 0x0000000400067c82 */ /* 0x000fe20008000000 */
[----:B0-----:R-:W-:Y:S01]  /*2980*/  BAR.SYNC.DEFER_BLOCKING 0x0 ;  /* 0x0000000000007b1d */ /* 0x001fe20000010000 */
[----:B--2---:R-:W-:Y:S02]  /*2990*/  IADD3 R4, P6, PT, R13, R2, RZ ;  /* 0x000000020d047210 */ /* 0x004fe40007fde0ff */
[----:B------:R-:W-:-:S02]  /*29a0*/  PRMT R10, RZ, 0x7610, R10 ;  /* 0x00007610ff0a7816 */ /* 0x000fc4000000000a */
[----:B------:R-:W-:Y:S01]  /*29b0*/  LEA.HI.X.SX32 R23, R5, R0, 0x1, P6 ;  /* 0x0000000005177211 */ /* 0x000fe200030f0eff */
[----:B------:R-:W-:Y:S01]  /*29c0*/  VIADD R7, R6, 0xffffff05 ;  /* 0xffffff0506077836 */ /* 0x000fe20000000000 */
[----:B------:R-:W-:Y:S01]  /*29d0*/  PRMT R25, RZ, 0x7610, R25 ;  /* 0x00007610ff197816 */ /* 0x000fe20000000019 */
[----:B------:R-:W-:Y:S01]  /*29e0*/  STL [R1+0xc5c], R4 ;  /* 0x000c5c0401007387 */ /* 0x000fe20000100800 */
[----:B------:R-:W-:Y:S01]  /*29f0*/  PRMT R27, RZ, 0x7610, R27 ;  /* 0x00007610ff1b7816 */ /* 0x000fe2000000001b */
[----:B------:R-:W-:Y:S01]  /*2a00*/  @!P5 IMAD.MOV.U32 R5, RZ, RZ, R23 ;  /* 0x000000ffff05d224 */ /* 0x000fe200078e0017 */
[----:B------:R-:W0:Y:S01]  /*2a10*/  LDC R9, c[0x0][0x3a8] ;  /* 0x0000ea00ff097b82 */ /* 0x000e220000000800 */
[----:B------:R1:W-:Y:S01]  /*2a20*/  STL [R1+0xc58], R23 ;  /* 0x000c581701007387 */ /* 0x0003e20000100800 */
[----:B------:R-:W-:Y:S01]  /*2a30*/  PRMT R29, RZ, 0x7610, R29 ;  /* 0x00007610ff1d7816 */ /* 0x000fe2000000001d */
[----:B------:R-:W2:Y:S01]  /*2a40*/  LDCU.64 UR26, c[0x0][0x388] ;  /* 0x00007100ff1a77ac */ /* 0x000ea20008000a00 */
[----:B------:R-:W-:-:S02]  /*2a50*/  PRMT R31, RZ, 0x7610, R31 ;  /* 0x00007610ff1f7816 */ /* 0x000fc4000000001f */
[----:B------:R-:W-:Y:S01]  /*2a60*/  PRMT R59, RZ, 0x7610, R59 ;  /* 0x00007610ff3b7816 */ /* 0x000fe2000000003b */
[----:B------:R-:W4:Y:S01]  /*2a70*/  LDCU UR58, c[0x0][0x3b0] ;  /* 0x00007600ff3a77ac */ /* 0x000f220008000800 */
[----:B------:R-:W-:Y:S02]  /*2a80*/  PRMT R12, RZ, 0x7610, R12 ;  /* 0x00007610ff0c7816 */ /* 0x000fe4000000000c */
[----:B------:R-:W-:Y:S01]  /*2a90*/  PRMT R15, RZ, 0x7610, R15 ;  /* 0x00007610ff0f7816 */ /* 0x000fe2000000000f */
[----:B------:R-:W0:Y:S01]  /*2aa0*/  LDCU UR57, c[0x0][0x3b0] ;  /* 0x00007600ff3977ac */ /* 0x000e220008000800 */
[----:B------:R-:W1:Y:S02]  /*2ab0*/  FENCE.VIEW.ASYNC.S ;  /* 0x00000000000073c6 */ /* 0x000e640000000000 */
[----:B-1----:R1:W1:Y:S02]  /*2ac0*/  @!UP2 SYNCS.EXCH.64 URZ, [UR6], UR22 ;  /* 0x0000001606ffa5b2 */ /* 0x0022640008000100 */
[----:B-1----:R-:W-:Y:S01]  /*2ad0*/  BAR.SYNC.DEFER_BLOCKING 0x0 ;  /* 0x0000000000007b1d */ /* 0x002fe20000010000 */
[----:B------:R-:W-:-:S02]  /*2ae0*/  IMAD R23, R3, 0xfe, RZ ;  /* 0x000000fe03177824 */ /* 0x000fc400078e02ff */
[----:B---3--:R-:W-:Y:S01]  /*2af0*/  IMAD R13, R8, 0x1fa, RZ ;  /* 0x000001fa080d7824 */ /* 0x008fe200078e02ff */
[----:B------:R-:W-:Y:S01]  /*2b00*/  ISETP.GE.U32.AND P6, PT, R7, 0x7ffffe06, PT ;  /* 0x7ffffe060700780c */ /* 0x000fe20003fc6070 */
[----:B------:R-:W-:Y:S01]  /*2b10*/  IMAD R7, R3, 0xfd, RZ ;  /* 0x000000fd03077824 */ /* 0x000fe200078e02ff */
[----:B------:R-:W-:Y:S01]  /*2b20*/  PRMT R62, RZ, 0x7610, R62 ;  /* 0x00007610ff3e7816 */ /* 0x000fe2000000003e */
[----:B------:R-:W1:Y:S01]  /*2b30*/  LDCU UR56, c[0x0][0x3b0] ;  /* 0x00007600ff3877ac */ /* 0x000e620008000800 */
[----:B0-----:R-:W-:Y:S01]  /*2b40*/  IMAD R9, R9, 0x1f8, RZ ;  /* 0x000001f809097824 */ /* 0x001fe200078e02ff */
[----:B------:R-:W-:Y:S01]  /*2b50*/  PRMT R61, RZ, 0x7610, R61 ;  /* 0x00007610ff3d7816 */ /* 0x000fe2000000003d */
[----:B------:R-:W0:Y:S01]  /*2b60*/  LDCU.64 UR22, c[0x0][0x388] ;  /* 0x00007100ff1677ac */ /* 0x000e220008000a00 */
[----:B------:R-:W-:Y:S02]  /*2b70*/  PRMT R64, RZ, 0x7610, R64 ;  /* 0x00007610ff407816 */ /* 0x000fe40000000040 */
[----:B------:R-:W-:Y:S01]  /*2b80*/  PRMT R66, RZ, 0x7610, R66 ;  /* 0x00007610ff427816 */ /* 0x000fe20000000042 */
[----:B------:R-:W3:Y:S01]  /*2b90*/  LDCU UR55, c[0x0][0x3b0] ;  /* 0x00007600ff3777ac */ /* 0x000ee20008000800 */
[----:B------:R-:W-:-:S02]  /*2ba0*/  PRMT R70, RZ, 0x7610, R70 ;  /* 0x00007610ff467816 */ /* 0x000fc40000000046 */
[----:B------:R-:W-:Y:S01]  /*2bb0*/  PRMT R67, RZ, 0x7610, R67 ;  /* 0x00007610ff437816 */ /* 0x000fe20000000043 */
[----:B------:R-:W0:Y:S01]  /*2bc0*/  LDCU UR54, c[0x0][0x3b0] ;  /* 0x00007600ff3677ac */ /* 0x000e220008000800 */
[----:B------:R1:W2:Y:S01]  /*2bd0*/  @!P5 LDG.E.U16 R10, desc[UR24][R4.64] ;  /* 0x00000018040ad981 */ /* 0x0002a2000c1e1500 */
[----:B------:R-:W-:Y:S01]  /*2be0*/  IADD3 R30, P5, PT, R11, R2, RZ ;  /* 0x000000020b1e7210 */ /* 0x000fe20007fbe0ff */
[----:B------:R-:W0:Y:S01]  /*2bf0*/  LDCU UR53, c[0x0][0x3b0] ;  /* 0x00007600ff3577ac */ /* 0x000e220008000800 */
[----:B------:R-:W0:Y:S02]  /*2c00*/  LDC R11, c[0x0][0x3a8] ;  /* 0x0000ea00ff0b7b82 */ /* 0x000e240000000800 */
[----:B------:R-:W-:Y:S01]  /*2c10*/  LEA.HI.X.SX32 R56, R23, R0, 0x1, P5 ;  /* 0x0000000017387211 */ /* 0x000fe200028f0eff */
[----:B------:R-:W-:Y:S01]  /*2c20*/  STL [R1+0xc54], R30 ;  /* 0x000c541e01007387 */ /* 0x000fe20000100800 */
[----:B------:R-:W-:Y:S01]  /*2c30*/  IADD3 R28, P5, PT, R13, R2, RZ ;  /* 0x000000020d1c7210 */ /* 0x000fe20007fbe0ff */
[----:B------:R-:W0:Y:S01]  /*2c40*/  LDCU UR52, c[0x0][0x3b0] ;  /* 0x00007600ff3477ac */ /* 0x000e220008000800 */
[----:B-1----:R-:W-:-:S02]  /*2c50*/  @!P3 IMAD.MOV.U32 R4, RZ, RZ, R30 ;  /* 0x000000ffff04b224 */ /* 0x002fc400078e001e */
[----:B------:R-:W-:Y:S01]  /*2c60*/  LEA.HI.X.SX32 R7, R7, R0, 0x1, P5 ;  /* 0x0000000007077211 */ /* 0x000fe200028f0eff */
[----:B------:R-:W-:Y:S01]  /*2c70*/  @!P3 IMAD.MOV.U32 R5, RZ, RZ, R56 ;  /* 0x000000ffff05b224 */ /* 0x000fe200078e0038 */
[----:B------:R-:W-:Y:S01]  /*2c80*/  PRMT R68, RZ, 0x7610, R68 ;  /* 0x00007610ff447816 */ /* 0x000fe20000000044 */
[----:B------:R-:W1:Y:S03]  /*2c90*/  LDCU UR51, c[0x0][0x3b0] ;  /* 0x00007600ff3377ac */ /* 0x000e660008000800 */
[----:B------:R3:W4:Y:S01]  /*2ca0*/  @!P3 LDG.E.U16 R25, desc[UR24][R4.64] ;  /* 0x000000180419b981 */ /* 0x000722000c1e1500 */
[----:B------:R-:W-:Y:S01]  /*2cb0*/  PRMT R65, RZ, 0x7610, R65 ;  /* 0x00007610ff417816 */ /* 0x000fe20000000041 */
[----:B------:R-:W0:Y:S01]  /*2cc0*/  LDCU UR50, c[0x0][0x3b0] ;  /* 0x00007600ff3277ac */ /* 0x000e220008000800 */
[----:B------:R-:W-:Y:S02]  /*2cd0*/  PRMT R63, RZ, 0x7610, R63 ;  /* 0x00007610ff3f7816 */ /* 0x000fe4000000003f */
[----:B------:R-:W-:Y:S01]  /*2ce0*/  PRMT R34, RZ, 0x7610, R34 ;  /* 0x00007610ff227816 */ /* 0x000fe20000000022 */
[----:B------:R-:W0:Y:S01]  /*2cf0*/  LDCU UR49, c[0x0][0x3b0] ;  /* 0x00007600ff3177ac */ /* 0x000e220008000800 */
[----:B---3--:R-:W-:Y:S01]  /*2d00*/  @!P0 IMAD.MOV.U32 R4, RZ, RZ, R28 ;  /* 0x000000ffff048224 */ /* 0x008fe200078e001c */
[----:B------:R-:W-:Y:S01]  /*2d10*/  PRMT R32, RZ, 0x7610, R32 ;  /* 0x00007610ff207816 */ /* 0x000fe20000000020 */
[----:B------:R-:W-:Y:S01]  /*2d20*/  @!P0 IMAD.MOV.U32 R5, RZ, RZ, R7 ;  /* 0x000000ffff058224 */ /* 0x000fe200078e0007 */
[----:B------:R-:W-:Y:S01]  /*2d30*/  PRMT R58, RZ, 0x7610, R58 ;  /* 0x00007610ff3a7816 */ /* 0x000fe2000000003a */
[----:B------:R-:W3:Y:S03]  /*2d40*/  LDCU UR48, c[0x0][0x3b0] ;  /* 0x00007600ff3077ac */ /* 0x000ee60008000800 */
[----:B------:R0:W3:Y:S01]  /*2d50*/  @!P0 LDG.E.U16 R27, desc[UR24][R4.64] ;  /* 0x00000018041b8981 */ /* 0x0000e2000c1e1500 */
[----:B------:R-:W-:Y:S01]  /*2d60*/  IADD3 R13, P5, PT, R9, R2, RZ ;  /* 0x00000002090d7210 */ /* 0x000fe20007fbe0ff */
[----:B------:R-:W-:Y:S01]  /*2d70*/  VIADD R8, R6, 0xffffff06 ;  /* 0xffffff0606087836 */ /* 0x000fe20000000000 */
[----:B------:R-:W1:Y:S01]  /*2d80*/  LDC R9, c[0x0][0x3a8] ;  /* 0x0000ea00ff097b82 */ /* 0x000e620000000800 */
[----:B0-----:R-:W-:Y:S01]  /*2d90*/  IMAD R11, R11, 0x1f6, RZ ;  /* 0x000001f60b0b7824 */ /* 0x001fe200078e02ff */
[----:B------:R-:W-:Y:S01]  /*2da0*/  PRMT R54, RZ, 0x7610, R54 ;  /* 0x00007610ff367816 */ /* 0x000fe20000000036 */
[----:B------:R-:W0:Y:S01]  /*2db0*/  LDCU UR47, c[0x0][0x3b0] ;  /* 0x00007600ff2f77ac */ /* 0x000e220008000800 */
[----:B------:R-:W-:-:S02]  /*2dc0*/  ISETP.GE.U32.AND P3, PT, R8, 0x7ffffe07, PT ;  /* 0x7ffffe070800780c */ /* 0x000fc40003f66070 */
[----:B------:R-:W-:Y:S01]  /*2dd0*/  PRMT R8, RZ, 0x7610, R8 ;  /* 0x00007610ff087816 */ /* 0x000fe20000000008 */
[----:B------:R-:W-:Y:S01]  /*2de0*/  @!P2 IMAD.MOV.U32 R4, RZ, RZ, R13 ;  /* 0x000000ffff04a224 */ /* 0x000fe200078e000d */
[----:B------:R-:W-:Y:S01]  /*2df0*/  PRMT R55, RZ, 0x7610, R55 ;  /* 0x00007610ff377816 */ /* 0x000fe20000000037 */
[----:B------:R-:W0:Y:S01]  /*2e00*/  LDCU UR46, c[0x0][0x3b0] ;  /* 0x00007600ff2e77ac */ /* 0x000e220008000800 */
[----:B------:R-:W-:Y:S02]  /*2e10*/  PRMT R152, RZ, 0x7610, R152 ;  /* 0x00007610ff987816 */ /* 0x000fe40000000098 */
[----:B------:R-:W-:Y:S01]  /*2e20*/  PRMT R35, RZ, 0x7610, R35 ;  /* 0x00007610ff237816 */ /* 0x000fe20000000023 */
[----:B------:R-:W0:Y:S01]  /*2e30*/  LDCU UR45, c[0x0][0x3b0] ;  /* 0x00007600ff2d77ac */ /* 0x000e220008000800 */
[----:B------:R-:W-:Y:S02]  /*2e40*/  PRMT R156, RZ, 0x7610, R156 ;  /* 0x00007610ff9c7816 */ /* 0x000fe4000000009c */
[----:B------:R-:W-:Y:S01]  /*2e50*/  PRMT R37, RZ, 0x7610, R37 ;  /* 0x00007610ff257816 */ /* 0x000fe20000000025 */
[----:B------:R-:W0:Y:S01]  /*2e60*/  LDCU UR44, c[0x0][0x3b0] ;  /* 0x00007600ff2c77ac */ /* 0x000e220008000800 */
[----:B------:R-:W-:-:S02]  /*2e70*/  PRMT R36, RZ, 0x7610, R36 ;  /* 0x00007610ff247816 */ /* 0x000fc40000000024 */
        /* <DEDUP_REMOVED lines=44> */
[----:B--2---:R2:W-:Y:S04]  /*3140*/  STL [R1+0x18c], R10 ;  /* 0x00018c0a01007387 */ /* 0x0045e80000100800 */
[----:B------:R-:W-:Y:S04]  /*3150*/  STL [R1+0xc50], R56 ;  /* 0x000c503801007387 */ /* 0x000fe80000100800 */
[----:B------:R-:W-:Y:S01]  /*3160*/  STL [R1+0xc4c], R28 ;  /* 0x000c4c1c01007387 */ /* 0x000fe20000100800 */
[----:B--2---:R-:W2:Y:S03]  /*3170*/  LDC R10, c[0x0][0x3a8] ;  /* 0x0000ea00ff0a7b82 */ /* 0x004ea60000000800 */
[----:B----4-:R4:W-:Y:S04]  /*3180*/  STL [R1+0x190], R25 ;  /* 0x0001901901007387 */ /* 0x0109e80000100800 */
[----:B------:R0:W-:Y:S01]  /*3190*/  STL [R1+0xc48], R7 ;  /* 0x000c480701007387 */ /* 0x0001e20000100800 */
[----:B----4-:R-:W-:-:S03]  /*31a0*/  IMAD R25, R3, 0xfc, RZ ;  /* 0x000000fc03197824 */ /* 0x010fc600078e02ff */
[----:B------:R-:W-:Y:S04]  /*31b0*/  STL [R1+0xc44], R13 ;  /* 0x000c440d01007387 */ /* 0x000fe80000100800 */
[----:B---3--:R3:W-:Y:S01]  /*31c0*/  STL [R1+0x184], R27 ;  /* 0x0001841b01007387 */ /* 0x0087e20000100800 */
[----:B0-----:R-:W-:Y:S01]  /*31d0*/  VIADD R7, R6, 0xffffff07 ;  /* 0xffffff0706077836 */ /* 0x001fe20000000000 */
[----:B---3--:R-:W-:-:S05]  /*31e0*/  LEA.HI.X.SX32 R27, R25, R0, 0x1, P5 ;  /* 0x00000000191b7211 */ /* 0x008fca00028f0eff */
[----:B------:R-:W-:Y:S01]  /*31f0*/  @!P2 IMAD.MOV.U32 R5, RZ, RZ, R27 ;  /* 0x000000ffff05a224 */ /* 0x000fe200078e001b */
[----:B------:R-:W-:Y:S01]  /*3200*/  ISETP.GE.U32.AND P0, PT, R7, 0x7ffffe08, PT ;  /* 0x7ffffe080700780c */ /* 0x000fe20003f06070 */
[----:B------:R-:W-:-:S03]  /*3210*/  IMAD R7, R3, 0xfb, RZ ;  /* 0x000000fb03077824 */ /* 0x000fc600078e02ff */
[----:B------:R0:W3:Y:S01]  /*3220*/  @!P2 LDG.E.U16 R8, desc[UR24][R4.64] ;  /* 0x000000180408a981 */ /* 0x0000e2000c1e1500 */
[----:B------:R-:W-:Y:S01]  /*3230*/  IADD3 R30, P2, PT, R11, R2, RZ ;  /* 0x000000020b1e7210 */ /* 0x000fe20007f5e0ff */
[----:B--2---:R-:W-:Y:S01]  /*3240*/  IMAD R13, R10, 0x1f4, RZ ;  /* 0x000001f40a0d7824 */ /* 0x004fe200078e02ff */
[----:B------:R-:W2:Y:S02]  /*3250*/  LDC R11, c[0x0][0x3a8] ;  /* 0x0000ea00ff0b7b82 */ /* 0x000ea40000000800 */
[----:B------:R-:W-:Y:S01]  /*3260*/  LEA.HI.X.SX32 R56, R7, R0, 0x1, P2 ;  /* 0x0000000007387211 */ /* 0x000fe200010f0eff */
[----:B0-----:R-:W-:Y:S01]  /*3270*/  @!P4 IMAD.MOV.U32 R4, RZ, RZ, R30 ;  /* 0x000000ffff04c224 */ /* 0x001fe200078e001e */
[----:B------:R0:W-:Y:S03]  /*3280*/  STL [R1+0xc40], R27 ;  /* 0x000c401b01007387 */ /* 0x0001e60000100800 */
[----:B------:R-:W-:Y:S01]  /*3290*/  @!P4 IMAD.MOV.U32 R5, RZ, RZ, R56 ;  /* 0x000000ffff05c224 */ /* 0x000fe200078e0038 */
[----:B------:R-:W4:Y:S04]  /*32a0*/  LDC R10, c[0x0][0x3a8] ;  /* 0x0000ea00ff0a7b82 */ /* 0x000f280000000800 */
[----:B------:R1:W2:Y:S01]  /*32b0*/  @!P4 LDG.E.U16 R29, desc[UR24][R4.64] ;  /* 0x00000018041dc981 */ /* 0x0002a2000c1e1500 */
[----:B------:R-:W-:Y:S01]  /*32c0*/  IADD3 R28, P5, PT, R13, R2, RZ ;  /* 0x000000020d1c7210 */ /* 0x000fe20007fbe0ff */
[----:B0-----:R-:W-:Y:S01]  /*32d0*/  IMAD R27, R3, 0xfa, RZ ;  /* 0x000000fa031b7824 */ /* 0x001fe200078e02ff */
[----:B------:R-:W-:-:S03]  /*32e0*/  PRMT R13, RZ, 0x7610, R13 ;  /* 0x00007610ff0d7816 */ /* 0x000fc6000000000d */
[----:B-1----:R-:W-:Y:S01]  /*32f0*/  @!P6 IMAD.MOV.U32 R4, RZ, RZ, R28 ;  /* 0x000000ffff04e224 */ /* 0x002fe200078e001c */
[----:B---3--:R-:W-:Y:S04]  /*3300*/  STL [R1+0x188], R8 ;  /* 0x0001880801007387 */ /* 0x008fe80000100800 */
[----:B------:R-:W-:Y:S04]  /*3310*/  STL [R1+0xc3c], R30 ;  /* 0x000c3c1e01007387 */ /* 0x000fe80000100800 */
[----:B------:R0:W-:Y:S04]  /*3320*/  STL [R1+0xc38], R56 ;  /* 0x000c383801007387 */ /* 0x0001e80000100800 */
[----:B------:R-:W-:Y:S04]  /*3330*/  STL [R1+0xc34], R28 ;  /* 0x000c341c01007387 */ /* 0x000fe80000100800 */
[----:B--2---:R1:W-:Y:S01]  /*3340*/  STL [R1+0x17c], R29 ;  /* 0x00017c1d01007387 */ /* 0x0043e20000100800 */
[----:B0-----:R-:W0:Y:S01]  /*3350*/  LDC.64 R56, c[0x0][0x3a8] ;  /* 0x0000ea00ff387b82 */ /* 0x001e220000000a00 */
[----:B-1----:R-:W-:-:S05]  /*3360*/  LEA.HI.X.SX32 R29, R27, R0, 0x1, P5 ;  /* 0x000000001b1d7211 */ /* 0x002fca00028f0eff */
[----:B------:R-:W-:-:S05]  /*3370*/  @!P6 IMAD.MOV.U32 R5, RZ, RZ, R29 ;  /* 0x000000ffff05e224 */ /* 0x000fca00078e001d */
[----:B------:R1:W2:Y:S01]  /*3380*/  @!P6 LDG.E.U16 R13, desc[UR24][R4.64] ;  /* 0x00000018040de981 */ /* 0x0002a2000c1e1500 */
[C---:B------:R-:W-:Y:S02]  /*3390*/  VIADD R7, R6.reuse, 0xffffff0a ;  /* 0xffffff0a06077836 */ /* 0x040fe40000000000 */
[----:B------:R-:W-:Y:S02]  /*33a0*/  IMAD R9, R9, 0x1f2, RZ ;  /* 0x000001f209097824 */ /* 0x000fe400078e02ff */
[----:B------:R-:W-:Y:S01]  /*33b0*/  VIADD R8, R6, 0xffffff08 ;  /* 0xffffff0806087836 */ /* 0x000fe20000000000 */
[----:B------:R-:W-:Y:S01]  /*33c0*/  ISETP.GE.U32.AND P5, PT, R7, 0x7ffffe0b, PT ;  /* 0x7ffffe0b0700780c */ /* 0x000fe20003fa6070 */
[----:B------:R3:W-:Y:S01]  /*33d0*/  STL [R1+0xc30], R29 ;  /* 0x000c301d01007387 */ /* 0x0007e20000100800 */
[----:B------:R-:W-:Y:S02]  /*33e0*/  IMAD R7, R3, 0xf9, RZ ;  /* 0x000000f903077824 */ /* 0x000fe400078e02ff */
[----:B------:R-:W-:Y:S01]  /*33f0*/  ISETP.GE.U32.AND P2, PT, R8, 0x7ffffe09, PT ;  /* 0x7ffffe090800780c */ /* 0x000fe20003f46070 */
[----:B------:R-:W-:Y:S01]  /*3400*/  VIADD R8, R6, 0xffffff09 ;  /* 0xffffff0906087836 */ /* 0x000fe20000000000 */
[----:B0-----:R-:W-:Y:S01]  /*3410*/  STL [R1+0x84], R57 ;  /* 0x0000843901007387 */ /* 0x001fe20000100800 */
[----:B---3--:R-:W-:-:S03]  /*3420*/  IADD3 R29, P6, PT, R9, R2, RZ ;  /* 0x00000002091d7210 */ /* 0x008fc60007fde0ff */
[----:B------:R-:W-:Y:S01]  /*3430*/  ISETP.GE.U32.AND P4, PT, R8, 0x7ffffe0a, PT ;  /* 0x7ffffe0a0800780c */ /* 0x000fe20003f86070 */
[----:B------:R-:W-:Y:S01]  /*3440*/  IMAD R28, R3, 0xf8, RZ ;  /* 0x000000f8031c7824 */ /* 0x000fe200078e02ff */
[----:B-1----:R-:W-:Y:S01]  /*3450*/  LEA.HI.X.SX32 R4, R7, R0, 0x1, P6 ;  /* 0x0000000007047211 */ /* 0x002fe200030f0eff */
[----:B------:R-:W-:Y:S01]  /*3460*/  STL [R1+0xc2c], R29 ;  /* 0x000c2c1d01007387 */ /* 0x000fe20000100800 */
[----:B------:R-:W-:Y:S01]  /*3470*/  PRMT R8, RZ, 0x7610, R8 ;  /* 0x00007610ff087816 */ /* 0x000fe20000000008 */
[----:B------:R-:W-:Y:S01]  /*3480*/  VIADD R7, R6, 0xffffff0b ;  /* 0xffffff0b06077836 */ /* 0x000fe20000000000 */
[----:B------:R-:W0:Y:S01]  /*3490*/  LDC R9, c[0x0][0x3a8] ;  /* 0x0000ea00ff097b82 */ /* 0x000e220000000800 */
[----:B------:R-:W-:Y:S01]  /*34a0*/  @!P3 IMAD.MOV.U32 R5, RZ, RZ, R4 ;  /* 0x000000ffff05b224 */ /* 0x000fe200078e0004 */
[----:B--2---:R1:W-:Y:S04]  /*34b0*/  STL [R1+0x180], R13 ;  /* 0x0001800d01007387 */ /* 0x0043e80000100800 */
[----:B------:R2:W-:Y:S01]  /*34c0*/  STL [R1+0xc28], R4 ;  /* 0x000c280401007387 */ /* 0x0005e20000100800 */
[----:B-1----:R-:W-:-:S02]  /*34d0*/  IMAD R13, R11, 0x1f0, RZ ;  /* 0x000001f00b0d7824 */ /* 0x002fc400078e02ff */
[----:B--2---:R-:W-:-:S03]  /*34e0*/  @!P3 IMAD.MOV.U32 R4, RZ, RZ, R29 ;  /* 0x000000ffff04b224 */ /* 0x004fc600078e001d */
[----:B------:R-:W-:Y:S01]  /*34f0*/  IADD3 R60, P6, PT, R13, R2, RZ ;  /* 0x000000020d3c7210 */ /* 0x000fe20007fde0ff */
[----:B----4-:R-:W-:Y:S01]  /*3500*/  IMAD R11, R10, 0x1ee, RZ ;  /* 0x000001ee0a0b7824 */ /* 0x010fe200078e02ff */
[----:B------:R1:W2:Y:S01]  /*3510*/  @!P3 LDG.E.U16 R8, desc[UR24][R4.64] ;  /* 0x000000180408b981 */ /* 0x0002a2000c1e1500 */
[----:B------:R-:W-:Y:S01]  /*3520*/  ISETP.GE.U32.AND P3, PT, R7, 0x7ffffe0c, PT ;  /* 0x7ffffe0c0700780c */ /* 0x000fe20003f66070 */
[----:B------:R-:W-:Y:S01]  /*3530*/  IMAD R7, R3, 0xf7, RZ ;  /* 0x000000f703077824 */ /* 0x000fe200078e02ff */
[----:B------:R-:W-:Y:S02]  /*3540*/  LEA.HI.X.SX32 R69, R28, R0, 0x1, P6 ;  /* 0x000000001c457211 */ /* 0x000fe400030f0eff */
[----:B------:R-:W-:-:S04]  /*3550*/  IADD3 R11, P6, PT, R11, R2, RZ ;  /* 0x000000020b0b7210 */ /* 0x000fc80007fde0ff */
[----:B------:R-:W-:Y:S01]  /*3560*/  LEA.HI.X.SX32 R29, R7, R0, 0x1, P6 ;  /* 0x00000000071d7211 */ /* 0x000fe200030f0eff */
[----:B-1----:R-:W-:Y:S02]  /*3570*/  @!P0 IMAD.MOV.U32 R4, RZ, RZ, R60 ;  /* 0x000000ffff048224 */ /* 0x002fe400078e003c */
[----:B------:R-:W-:Y:S01]  /*3580*/  @!P0 IMAD.MOV.U32 R5, RZ, RZ, R69 ;  /* 0x000000ffff058224 */ /* 0x000fe200078e0045 */
[----:B------:R-:W-:-:S04]  /*3590*/  PRMT R10, RZ, 0x7610, R10 ;  /* 0x00007610ff0a7816 */ /* 0x000fc8000000000a */
[----:B------:R1:W3:Y:S02]  /*35a0*/  @!P0 LDG.E.U16 R31, desc[UR24][R4.64] ;  /* 0x00000018041f8981 */ /* 0x0002e4000c1e1500 */
[----:B-1----:R-:W-:Y:S02]  /*35b0*/  @!P2 IMAD.MOV.U32 R4, RZ, RZ, R11 ;  /* 0x000000ffff04a224 */ /* 0x002fe400078e000b */
[----:B------:R-:W-:-:S05]  /*35c0*/  @!P2 IMAD.MOV.U32 R5, RZ, RZ, R29 ;  /* 0x000000ffff05a224 */ /* 0x000fca00078e001d */
[----:B------:R1:W4:Y:S04]  /*35d0*/  @!P2 LDG.E.U16 R10, desc[UR24][R4.64] ;  /* 0x00000018040aa981 */ /* 0x000328000c1e1500 */
[----:B------:R-:W-:Y:S04]  /*35e0*/  STL [R1+0xc24], R60 ;  /* 0x000c243c01007387 */ /* 0x000fe80000100800 */
[----:B------:R-:W-:Y:S01]  /*35f0*/  STL [R1+0xc20], R69 ;  /* 0x000c204501007387 */ /* 0x000fe20000100800 */
[----:B------:R-:W-:Y:S02]  /*3600*/  IMAD.MOV.U32 R30, RZ, RZ, R56 ;  /* 0x000000ffff1e7224 */ /* 0x000fe400078e0038 */
[----:B------:R-:W-:Y:S01]  /*3610*/  VIADD R7, R6, 0xffffff0d ;  /* 0xffffff0d06077836 */ /* 0x000fe20000000000 */
[----:B------:R-:W-:Y:S01]  /*3620*/  PRMT R13, RZ, 0x7610, R13 ;  /* 0x00007610ff0d7816 */ /* 0x000fe2000000000d */
[----:B------:R-:W0:Y:S03]  /*3630*/  LDC.64 R56, c[0x0][0x3a8] ;  /* 0x0000ea00ff387b82 */ /* 0x000e260000000a00 */
[----:B------:R-:W-:Y:S01]  /*3640*/  ISETP.GE.U32.AND P2, PT, R7, 0x7ffffe0e, PT ;  /* 0x7ffffe0e0700780c */ /* 0x000fe20003f46070 */
[----:B------:R-:W-:Y:S01]  /*3650*/  IMAD R7, R3, 0xf5, RZ ;  /* 0x000000f503077824 */ /* 0x000fe200078e02ff */
[----:B--2---:R-:W-:Y:S04]  /*3660*/  STL [R1+0x174], R8 ;  /* 0x0001740801007387 */ /* 0x004fe80000100800 */
[----:B------:R0:W-:Y:S04]  /*3670*/  STL [R1+0xc1c], R11 ;  /* 0x000c1c0b01007387 */ /* 0x0001e80000100800 */
[----:B------:R2:W-:Y:S01]  /*3680*/  STL [R1+0xc18], R29 ;  /* 0x000c181d01007387 */ /* 0x0005e20000100800 */
[----:B0-----:R-:W-:-:S02]  /*3690*/  IMAD R11, R9, 0x1ec, RZ ;  /* 0x000001ec090b7824 */ /* 0x001fc400078e02ff */
[----:B------:R-:W-:Y:S02]  /*36a0*/  IMAD R9, R30, 0x1ea, RZ ;  /* 0x000001ea1e097824 */ /* 0x000fe400078e02ff */
[----:B--2---:R-:W-:Y:S01]  /*36b0*/  IMAD R29, R3, 0xf6, RZ ;  /* 0x000000f6031d7824 */ /* 0x004fe200078e02ff */
[----:B-1----:R-:W-:-:S04]  /*36c0*/  IADD3 R4, P6, PT, R11, R2, RZ ;  /* 0x000000020b047210 */ /* 0x002fc80007fde0ff */
[----:B------:R-:W-:Y:S02]  /*36d0*/  LEA.HI.X.SX32 R5, R29, R0, 0x1, P6 ;  /* 0x000000001d057211 */ /* 0x000fe400030f0eff */
[----:B------:R-:W-:Y:S01]  /*36e0*/  IADD3 R30, P6, PT, R9, R2, RZ ;  /* 0x00000002091e7210 */ /* 0x000fe20007fde0ff */
[----:B------:R-:W-:Y:S01]  /*36f0*/  STL [R1+0xc14], R4 ;  /* 0x000c140401007387 */ /* 0x000fe20000100800 */
[----:B------:R-:W-:Y:S01]  /*3700*/  VIADD R8, R6, 0xffffff0c ;  /* 0xffffff0c06087836 */ /* 0x000fe20000000000 */
[----:B------:R-:W0:Y:S02]  /*3710*/  LDC R9, c[0x0][0x3a8] ;  /* 0x0000ea00ff097b82 */ /* 0x000e240000000800 */
[----:B------:R-:W-:Y:S04]  /*3720*/  STL [R1+0xc10], R5 ;  /* 0x000c100501007387 */ /* 0x000fe80000100800 */
[----:B----4-:R-:W-:Y:S04]  /*3730*/  STL [R1+0x170], R10 ;  /* 0x0001700a01007387 */ /* 0x010fe80000100800 */
[----:B------:R-:W-:Y:S04]  /*3740*/  STL [R1+0xc0c], R30 ;  /* 0x000c0c1e01007387 */ /* 0x000fe80000100800 */
[----:B---3--:R1:W-:Y:S04]  /*3750*/  STL [R1+0x178], R31 ;  /* 0x0001781f01007387 */ /* 0x0083e80000100800 */
[----:B------:R2:W3:Y:S01]  /*3760*/  @!P4 LDG.E.U16 R59, desc[UR24][R4.64] ;  /* 0x00000018043bc981 */ /* 0x0004e2000c1e1500 */
[----:B-1----:R-:W-:Y:S01]  /*3770*/  LEA.HI.X.SX32 R31, R7, R0, 0x1, P6 ;  /* 0x00000000071f7211 */ /* 0x002fe200030f0eff */
[----:B--2---:R-:W-:-:S04]  /*3780*/  @!P5 IMAD.MOV.U32 R4, RZ, RZ, R30 ;  /* 0x000000ffff04d224 */ /* 0x004fc800078e001e */
[----:B------:R-:W-:-:S05]  /*3790*/  @!P5 IMAD.MOV.U32 R5, RZ, RZ, R31 ;  /* 0x000000ffff05d224 */ /* 0x000fca00078e001f */
[----:B------:R1:W2:Y:S01]  /*37a0*/  @!P5 LDG.E.U16 R13, desc[UR24][R4.64] ;  /* 0x00000018040dd981 */ /* 0x0002a2000c1e1500 */
[----:B------:R-:W-:Y:S02]  /*37b0*/  ISETP.GE.U32.AND P0, PT, R8, 0x7ffffe0d, PT ;  /* 0x7ffffe0d0800780c */ /* 0x000fe40003f06070 */
[----:B------:R-:W4:Y:S01]  /*37c0*/  LDC R8, c[0x0][0x3a8] ;  /* 0x0000ea00ff087b82 */ /* 0x000f220000000800 */
[----:B------:R-:W-:Y:S01]  /*37d0*/  IMAD R11, R56, 0x1e8, RZ ;  /* 0x000001e8380b7824 */ /* 0x000fe200078e02ff */
[----:B------:R0:W-:Y:S01]  /*37e0*/  STL [R1+0xc08], R31 ;  /* 0x000c081f01007387 */ /* 0x0001e20000100800 */
[----:B------:R-:W-:Y:S02]  /*37f0*/  IMAD R30, R3, 0xf4, RZ ;  /* 0x000000f4031e7824 */ /* 0x000fe400078e02ff */
[----:B------:R-:W-:Y:S01]  /*3800*/  VIADD R7, R6, 0xffffff0f ;  /* 0xffffff0f06077836 */ /* 0x000fe20000000000 */
[----:B0-----:R-:W-:-:S04]  /*3810*/  IADD3 R31, P5, PT, R11, R2, RZ ;  /* 0x000000020b1f7210 */ /* 0x001fc80007fbe0ff */
[----:B------:R-:W-:Y:S01]  /*3820*/  ISETP.GE.U32.AND P6, PT, R7, 0x7ffffe10, PT ;  /* 0x7ffffe100700780c */ /* 0x000fe20003fc6070 */
[----:B------:R-:W0:Y:S01]  /*3830*/  LDC R11, c[0x0][0x3a8] ;  /* 0x0000ea00ff0b7b82 */ /* 0x000e220000000800 */
[----:B------:R-:W-:Y:S01]  /*3840*/  LEA.HI.X.SX32 R60, R30, R0, 0x1, P5 ;  /* 0x000000001e3c7211 */ /* 0x000fe200028f0eff */
[----:B------:R-:W-:Y:S02]  /*3850*/  IMAD R7, R3, 0xf3, RZ ;  /* 0x000000f303077824 */ /* 0x000fe400078e02ff */
[----:B-1----:R-:W-:Y:S02]  /*3860*/  @!P3 IMAD.MOV.U32 R4, RZ, RZ, R31 ;  /* 0x000000ffff04b224 */ /* 0x002fe400078e001f */
[----:B------:R-:W-:-:S05]  /*3870*/  @!P3 IMAD.MOV.U32 R5, RZ, RZ, R60 ;  /* 0x000000ffff05b224 */ /* 0x000fca00078e003c */
[----:B------:R1:W3:Y:S04]  /*3880*/  @!P3 LDG.E.U16 R12, desc[UR24][R4.64] ;  /* 0x00000018040cb981 */ /* 0x0002e8000c1e1500 */
[----:B--2---:R4:W-:Y:S04]  /*3890*/  STL [R1+0x168], R13 ;  /* 0x0001680d01007387 */ /* 0x0049e80000100800 */
[----:B------:R-:W-:Y:S01]  /*38a0*/  STL [R1+0xc04], R31 ;  /* 0x000c041f01007387 */ /* 0x000fe20000100800 */
[----:B----4-:R-:W-:-:S03]  /*38b0*/  IMAD R13, R8, 0x1e6, RZ ;  /* 0x000001e6080d7824 */ /* 0x010fc600078e02ff */
[----:B------:R-:W-:Y:S04]  /*38c0*/  STL [R1+0xc00], R60 ;  /* 0x000c003c01007387 */ /* 0x000fe80000100800 */
[----:B---3--:R2:W-:Y:S02]  /*38d0*/  STL [R1+0x16c], R59 ;  /* 0x00016c3b01007387 */ /* 0x0085e40000100800 */
[----:B--2---:R-:W-:-:S04]  /*38e0*/  IADD3 R59, P5, PT, R13, R2, RZ ;  /* 0x000000020d3b7210 */ /* 0x004fc80007fbe0ff */
[----:B------:R-:W-:Y:S01]  /*38f0*/  LEA.HI.X.SX32 R7, R7, R0, 0x1, P5 ;  /* 0x0000000007077211 */ /* 0x000fe200028f0eff */
[----:B-1----:R-:W-:Y:S01]  /*3900*/  @!P0 IMAD.MOV.U32 R4, RZ, RZ, R59 ;  /* 0x000000ffff048224 */ /* 0x002fe200078e003b */
[----:B------:R-:W-:-:S03]  /*3910*/  PRMT R13, RZ, 0x7610, R13 ;  /* 0x00007610ff0d7816 */ /* 0x000fc6000000000d */
[----:B------:R-:W-:-:S05]  /*3920*/  @!P0 IMAD.MOV.U32 R5, RZ, RZ, R7 ;  /* 0x000000ffff058224 */ /* 0x000fca00078e0007 */
[----:B------:R1:W2:Y:S01]  /*3930*/  @!P0 LDG.E.U16 R13, desc[UR24][R4.64] ;  /* 0x00000018040d8981 */ /* 0x0002a2000c1e1500 */
[----:B------:R-:W-:-:S03]  /*3940*/  IMAD R9, R9, 0x1e4, RZ ;  /* 0x000001e409097824 */ /* 0x000fc600078e02ff */
[----:B------:R-:W-:Y:S04]  /*3950*/  STL [R1+0xbfc], R59 ;  /* 0x000bfc3b01007387 */ /* 0x000fe80000100800 */
[----:B------:R-:W-:Y:S01]  /*3960*/  STL [R1+0xbf8], R7 ;  /* 0x000bf80701007387 */ /* 0x000fe20000100800 */
[----:B------:R-:W-:-:S03]  /*3970*/  IMAD R31, R3, 0xf2, RZ ;  /* 0x000000f2031f7824 */ /* 0x000fc600078e02ff */
[----:B------:R3:W-:Y:S01]  /*3980*/  STL [R1+0x164], R12 ;  /* 0x0001640c01007387 */ /* 0x0007e20000100800 */
[C---:B------:R-:W-:Y:S01]  /*3990*/  VIADD R8, R6.reuse, 0xffffff10 ;  /* 0xffffff1006087836 */ /* 0x040fe20000000000 */
[----:B---3--:R-:W-:Y:S01]  /*39a0*/  IADD3 R12, P5, PT, R9, R2, RZ ;  /* 0x00000002090c7210 */ /* 0x008fe20007fbe0ff */
[----:B------:R-:W-:-:S03]  /*39b0*/  VIADD R10, R6, 0xffffff0e ;  /* 0xffffff0e060a7836 */ /* 0x000fc60000000000 */
[----:B------:R-:W-:Y:S01]  /*39c0*/  ISETP.GE.U32.AND P3, PT, R8, 0x7ffffe11, PT ;  /* 0x7ffffe110800780c */ /* 0x000fe20003f66070 */
[----:B------:R-:W-:Y:S01]  /*39d0*/  VIADD R7, R6, 0xffffff11 ;  /* 0xffffff1106077836 */ /* 0x000fe20000000000 */
[----:B------:R-:W3:Y:S01]  /*39e0*/  LDC R9, c[0x0][0x3a8] ;  /* 0x0000ea00ff097b82 */ /* 0x000ee20000000800 */
[----:B------:R4:W-:Y:S01]  /*39f0*/  STL [R1+0xbf4], R12 ;  /* 0x000bf40c01007387 */ /* 0x0009e20000100800 */
[----:B------:R-:W-:Y:S01]  /*3a00*/  PRMT R8, RZ, 0x7610, R8 ;  /* 0x00007610ff087816 */ /* 0x000fe20000000008 */
[----:B-1----:R-:W-:Y:S01]  /*3a10*/  @!P2 IMAD.MOV.U32 R4, RZ, RZ, R12 ;  /* 0x000000ffff04a224 */ /* 0x002fe200078e000c */
[----:B------:R-:W-:Y:S01]  /*3a20*/  ISETP.GE.U32.AND P4, PT, R10, 0x7ffffe0f, PT ;  /* 0x7ffffe0f0a00780c */ /* 0x000fe20003f86070 */
[----:B0-----:R-:W-:Y:S01]  /*3a30*/  IMAD R11, R11, 0x1e2, RZ ;  /* 0x000001e20b0b7824 */ /* 0x001fe200078e02ff */
[----:B------:R-:W-:Y:S01]  /*3a40*/  ISETP.GE.U32.AND P0, PT, R7, 0x7ffffe12, PT ;  /* 0x7ffffe120700780c */ /* 0x000fe20003f06070 */
[C---:B------:R-:W-:Y:S01]  /*3a50*/  IMAD R7, R3.reuse, 0xf1, RZ ;  /* 0x000000f103077824 */ /* 0x040fe200078e02ff */
[----:B------:R-:W0:Y:S01]  /*3a60*/  LDC R10, c[0x0][0x3a8] ;  /* 0x0000ea00ff0a7b82 */ /* 0x000e220000000800 */
[----:B------:R-:W-:-:S07]  /*3a70*/  IMAD R59, R3, 0xf0, RZ ;  /* 0x000000f0033b7824 */ /* 0x000fce00078e02ff */
[----:B----4-:R-:W1:Y:S01]  /*3a80*/  LDC R12, c[0x0][0x3a8] ;  /* 0x0000ea00ff0c7b82 */ /* 0x010e620000000800 */
[----:B--2---:R2:W-:Y:S02]  /*3a90*/  STL [R1+0x15c], R13 ;  /* 0x00015c0d01007387 */ /* 0x0045e40000100800 */
[----:B--2---:R-:W-:-:S05]  /*3aa0*/  LEA.HI.X.SX32 R13, R31, R0, 0x1, P5 ;  /* 0x000000001f0d7211 */ /* 0x004fca00028f0eff */
[----:B------:R-:W-:-:S05]  /*3ab0*/  @!P2 IMAD.MOV.U32 R5, RZ, RZ, R13 ;  /* 0x000000ffff05a224 */ /* 0x000fca00078e000d */
[----:B------:R2:W4:Y:S01]  /*3ac0*/  @!P2 LDG.E.U16 R8, desc[UR24][R4.64] ;  /* 0x000000180408a981 */ /* 0x000522000c1e1500 */
[----:B------:R-:W-:-:S04]  /*3ad0*/  IADD3 R60, P2, PT, R11, R2, RZ ;  /* 0x000000020b3c7210 */ /* 0x000fc80007f5e0ff */
[----:B------:R-:W-:Y:S01]  /*3ae0*/  LEA.HI.X.SX32 R69, R7, R0, 0x1, P2 ;  /* 0x0000000007457211 */ /* 0x000fe200010f0eff */
[----:B--2---:R-:W-:-:S04]  /*3af0*/  @!P4 IMAD.MOV.U32 R4, RZ, RZ, R60 ;  /* 0x000000ffff04c224 */ /* 0x004fc800078e003c */
[----:B------:R-:W-:-:S05]  /*3b00*/  @!P4 IMAD.MOV.U32 R5, RZ, RZ, R69 ;  /* 0x000000ffff05c224 */ /* 0x000fca00078e0045 */
[----:B------:R2:W4:Y:S01]  /*3b10*/  @!P4 LDG.E.U16 R15, desc[UR24][R4.64] ;  /* 0x00000018040fc981 */ /* 0x000522000c1e1500 */
[----:B0-----:R-:W-:-:S03]  /*3b20*/  IMAD R11, R10, 0x1e0, RZ ;  /* 0x000001e00a0b7824 */ /* 0x001fc600078e02ff */
[----:B------:R0:W-:Y:S01]  /*3b30*/  STL [R1+0xbf0], R13 ;  /* 0x000bf00d01007387 */ /* 0x0001e20000100800 */
[----:B------:R-:W-:Y:S01]  /*3b40*/  VIADD R7, R6, 0xffffff14 ;  /* 0xffffff1406077836 */ /* 0x000fe20000000000 */
[----:B------:R-:W1:Y:S01]  /*3b50*/  LDC R10, c[0x0][0x3a8] ;  /* 0x0000ea00ff0a7b82 */ /* 0x000e620000000800 */
[----:B0-----:R-:W-:Y:S02]  /*3b60*/  IADD3 R13, P5, PT, R11, R2, RZ ;  /* 0x000000020b0d7210 */ /* 0x001fe40007fbe0ff */
[----:B------:R-:W-:Y:S01]  /*3b70*/  PRMT R11, RZ, 0x7610, R11 ;  /* 0x00007610ff0b7816 */ /* 0x000fe2000000000b */
[----:B---3--:R-:W-:Y:S02]  /*3b80*/  IMAD R9, R9, 0x1de, RZ ;  /* 0x000001de09097824 */ /* 0x008fe400078e02ff */
[----:B--2---:R-:W-:Y:S01]  /*3b90*/  @!P6 IMAD.MOV.U32 R4, RZ, RZ, R13 ;  /* 0x000000ffff04e224 */ /* 0x004fe200078e000d */
[----:B----4-:R-:W-:Y:S04]  /*3ba0*/  STL [R1+0x160], R8 ;  /* 0x0001600801007387 */ /* 0x010fe80000100800 */
[----:B------:R-:W-:Y:S04]  /*3bb0*/  STL [R1+0xbec], R60 ;  /* 0x000bec3c01007387 */ /* 0x000fe80000100800 */
[----:B------:R-:W-:Y:S04]  /*3bc0*/  STL [R1+0xbe8], R69 ;  /* 0x000be84501007387 */ /* 0x000fe80000100800 */
[----:B------:R-:W-:Y:S04]  /*3bd0*/  STL [R1+0xbe4], R13 ;  /* 0x000be40d01007387 */ /* 0x000fe80000100800 */
[----:B------:R0:W-:Y:S02]  /*3be0*/  STL [R1+0x154], R15 ;  /* 0x0001540f01007387 */ /* 0x0001e40000100800 */
[----:B0-----:R-:W-:-:S05]  /*3bf0*/  LEA.HI.X.SX32 R15, R59, R0, 0x1, P5 ;  /* 0x000000003b0f7211 */ /* 0x001fca00028f0eff */
[----:B------:R-:W-:Y:S01]  /*3c00*/  @!P6 IMAD.MOV.U32 R5, RZ, RZ, R15 ;  /* 0x000000ffff05e224 */ /* 0x000fe200078e000f */
[----:B------:R-:W-:Y:S01]  /*3c10*/  ISETP.GE.U32.AND P5, PT, R7, 0x7ffffe15, PT ;  /* 0x7ffffe150700780c */ /* 0x000fe20003fa6070 */
[----:B------:R-:W-:-:S03]  /*3c20*/  IMAD R7, R3, 0xef, RZ ;  /* 0x000000ef03077824 */ /* 0x000fc600078e02ff */
[----:B------:R0:W2:Y:S01]  /*3c30*/  @!P6 LDG.E.U16 R11, desc[UR24][R4.64] ;  /* 0x00000018040be981 */ /* 0x0000a2000c1e1500 */
[----:B------:R-:W-:Y:S01]  /*3c40*/  IADD3 R69, P6, PT, R9, R2, RZ ;  /* 0x0000000209457210 */ /* 0x000fe20007fde0ff */
[----:B------:R-:W-:Y:S01]  /*3c50*/  VIADD R8, R6, 0xffffff12 ;  /* 0xffffff1206087836 */ /* 0x000fe20000000000 */
[----:B------:R-:W-:Y:S01]  /*3c60*/  PRMT R30, RZ, 0x7610, R30 ;  /* 0x00007610ff1e7816 */ /* 0x000fe2000000001e */
[----:B------:R1:W-:Y:S01]  /*3c70*/  STL [R1+0xbe0], R15 ;  /* 0x000be00f01007387 */ /* 0x0003e20000100800 */
[----:B------:R-:W-:Y:S01]  /*3c80*/  IMAD R60, R3, 0xee, RZ ;  /* 0x000000ee033c7824 */ /* 0x000fe200078e02ff */
[----:B------:R-:W3:Y:S01]  /*3c90*/  LDC R9, c[0x0][0x3a8] ;  /* 0x0000ea00ff097b82 */ /* 0x000ee20000000800 */
[----:B0-----:R-:W-:Y:S01]  /*3ca0*/  LEA.HI.X.SX32 R5, R7, R0, 0x1, P6 ;  /* 0x0000000007057211 */ /* 0x001fe200030f0eff */
[----:B------:R-:W-:-:S05]  /*3cb0*/  @!P3 IMAD.MOV.U32 R4, RZ, RZ, R69 ;  /* 0x000000ffff04b224 */ /* 0x000fca00078e0045 */
[----:B------:R0:W4:Y:S01]  /*3cc0*/  @!P3 LDG.E.U16 R62, desc[UR24][R4.64] ;  /* 0x00000018043eb981 */ /* 0x000122000c1e1500 */
[----:B------:R-:W-:Y:S01]  /*3cd0*/  ISETP.GE.U32.AND P2, PT, R8, 0x7ffffe13, PT ;  /* 0x7ffffe130800780c */ /* 0x000fe20003f46070 */
[----:B------:R-:W-:Y:S02]  /*3ce0*/  VIADD R8, R6, 0xffffff13 ;  /* 0xffffff1306087836 */ /* 0x000fe40000000000 */
[----:B-1----:R-:W-:-:S03]  /*3cf0*/  IMAD R15, R12, 0x1dc, RZ ;  /* 0x000001dc0c0f7824 */ /* 0x002fc600078e02ff */
[----:B------:R-:W-:Y:S02]  /*3d00*/  ISETP.GE.U32.AND P4, PT, R8, 0x7ffffe14, PT ;  /* 0x7ffffe140800780c */ /* 0x000fe40003f86070 */
[----:B------:R-:W-:Y:S01]  /*3d10*/  IADD3 R8, P6, PT, R15, R2, RZ ;  /* 0x000000020f087210 */ /* 0x000fe20007fde0ff */
[----:B------:R-:W-:-:S03]  /*3d20*/  VIADD R7, R6, 0xffffff15 ;  /* 0xffffff1506077836 */ /* 0x000fc60000000000 */
[----:B0-----:R-:W-:Y:S01]  /*3d30*/  LEA.HI.X.SX32 R4, R60, R0, 0x1, P6 ;  /* 0x000000003c047211 */ /* 0x001fe200030f0eff */
[----:B------:R-:W-:Y:S01]  /*3d40*/  IMAD R13, R10, 0x1da, RZ ;  /* 0x000001da0a0d7824 */ /* 0x000fe200078e02ff */
[----:B------:R-:W-:Y:S01]  /*3d50*/  ISETP.GE.U32.AND P3, PT, R7, 0x7ffffe16, PT ;  /* 0x7ffffe160700780c */ /* 0x000fe20003f66070 */
[----:B------:R-:W-:Y:S01]  /*3d60*/  IMAD R7, R3, 0xed, RZ ;  /* 0x000000ed03077824 */ /* 0x000fe200078e02ff */
[----:B------:R-:W-:Y:S01]  /*3d70*/  PRMT R29, RZ, 0x7610, R29 ;  /* 0x00007610ff1d7816 */ /* 0x000fe2000000001d */
[----:B--2---:R0:W-:Y:S01]  /*3d80*/  STL [R1+0x158], R11 ;  /* 0x0001580b01007387 */ /* 0x0041e20000100800 */
[----:B---3--:R-:W-:Y:S01]  /*3d90*/  IMAD R9, R9, 0x1d6, RZ ;  /* 0x000001d609097824 */ /* 0x008fe200078e02ff */
[----:B------:R-:W1:Y:S02]  /*3da0*/  LDC R10, c[0x0][0x3a8] ;  /* 0x0000ea00ff0a7b82 */ /* 0x000e640000000800 */
[----:B------:R-:W-:Y:S04]  /*3db0*/  STL [R1+0xbdc], R69 ;  /* 0x000bdc4501007387 */ /* 0x000fe80000100800 */
[----:B------:R2:W-:Y:S02]  /*3dc0*/  STL [R1+0xbd8], R5 ;  /* 0x000bd80501007387 */ /* 0x0005e40000100800 */
[----:B0-----:R-:W0:Y:S02]  /*3dd0*/  LDC R11, c[0x0][0x3a8] ;  /* 0x0000ea00ff0b7b82 */ /* 0x001e240000000800 */
[----:B------:R-:W-:Y:S01]  /*3de0*/  STL [R1+0xbd4], R8 ;  /* 0x000bd40801007387 */ /* 0x000fe20000100800 */
[----:B--2---:R-:W-:-:S03]  /*3df0*/  IMAD.MOV.U32 R5, RZ, RZ, R8 ;  /* 0x000000ffff057224 */ /* 0x004fc600078e0008 */
[----:B----4-:R2:W-:Y:S02]  /*3e00*/  STL [R1+0x14c], R62 ;  /* 0x00014c3e01007387 */ /* 0x0105e40000100800 */
[----:B------:R-:W-:Y:S02]  /*3e10*/  @!P0 LOP3.LUT R5, R5, R4, RZ, 0x3c, !PT ;  /* 0x0000000405058212 */ /* 0x000fe400078e3cff */
[----:B------:R3:W-:Y:S01]  /*3e20*/  STL [R1+0xbd0], R4 ;  /* 0x000bd00401007387 */ /* 0x0007e20000100800 */
[----:B--2---:R-:W-:Y:S02]  /*3e30*/  IADD3 R62, P6, PT, R13, R2, RZ ;  /* 0x000000020d3e7210 */ /* 0x004fe40007fde0ff */
[----:B---3--:R-:W-:Y:S02]  /*3e40*/  @!P0 LOP3.LUT R4, R5, R4, RZ, 0x3c, !PT ;  /* 0x0000000405048212 */ /* 0x008fe400078e3cff */
[----:B------:R-:W-:Y:S02]  /*3e50*/  LEA.HI.X.SX32 R69, R7, R0, 0x1, P6 ;  /* 0x0000000007457211 */ /* 0x000fe400030f0eff */
[----:B------:R-:W-:-:S05]  /*3e60*/  @!P0 LOP3.LUT R5, R5, R4, RZ, 0x3c, !PT ;  /* 0x0000000405058212 */ /* 0x000fca00078e3cff */
[----:B------:R2:W3:Y:S02]  /*3e70*/  @!P0 LDG.E.U16 R30, desc[UR24][R4.64] ;  /* 0x00000018041e8981 */ /* 0x0004e4000c1e1500 */
[----:B--2---:R-:W-:Y:S02]  /*3e80*/  @!P2 IMAD.MOV.U32 R4, RZ, RZ, R62 ;  /* 0x000000ffff04a224 */ /* 0x004fe400078e003e */
[----:B------:R-:W-:-:S05]  /*3e90*/  @!P2 IMAD.MOV.U32 R5, RZ, RZ, R69 ;  /* 0x000000ffff05a224 */ /* 0x000fca00078e0045 */
[----:B------:R2:W4:Y:S01]  /*3ea0*/  @!P2 LDG.E.U16 R61, desc[UR24][R4.64] ;  /* 0x00000018043da981 */ /* 0x000522000c1e1500 */
[----:B0-----:R-:W-:-:S03]  /*3eb0*/  IMAD R11, R11, 0x1d8, RZ ;  /* 0x000001d80b0b7824 */ /* 0x001fc600078e02ff */
[----:B------:R-:W-:Y:S02]  /*3ec0*/  STL [R1+0xbcc], R62 ;  /* 0x000bcc3e01007387 */ /* 0x000fe40000100800 */
[----:B--2---:R-:W-:Y:S01]  /*3ed0*/  IADD3 R5, P6, PT, R11, R2, RZ ;  /* 0x000000020b057210 */ /* 0x004fe20007fde0ff */
[----:B------:R-:W-:-:S05]  /*3ee0*/  VIADD R7, R6, 0xffffff17 ;  /* 0xffffff1706077836 */ /* 0x000fca0000000000 */
[----:B------:R-:W-:Y:S01]  /*3ef0*/  ISETP.GE.U32.AND P2, PT, R7, 0x7ffffe18, PT ;  /* 0x7ffffe180700780c */ /* 0x000fe20003f46070 */
[C---:B------:R-:W-:Y:S01]  /*3f00*/  IMAD R7, R3.reuse, 0xeb, RZ ;  /* 0x000000eb03077824 */ /* 0x040fe200078e02ff */
[----:B------:R-:W-:Y:S01]  /*3f10*/  PRMT R13, RZ, 0x7610, R13 ;  /* 0x00007610ff0d7816 */ /* 0x000fe2000000000d */
[----:B---3--:R-:W-:Y:S04]  /*3f20*/  STL [R1+0x150], R30 ;  /* 0x0001501e01007387 */ /* 0x008fe80000100800 */
[----:B------:R-:W-:Y:S04]  /*3f30*/  STL [R1+0xbc8], R69 ;  /* 0x000bc84501007387 */ /* 0x000fe80000100800 */
[----:B----4-:R0:W-:Y:S02]  /*3f40*/  STL [R1+0x144], R61 ;  /* 0x0001443d01007387 */ /* 0x0101e40000100800 */
[----:B0-----:R-:W-:-:S02]  /*3f50*/  IMAD R61, R3, 0xec, RZ ;  /* 0x000000ec033d7824 */ /* 0x001fc400078e02ff */
[----:B------:R0:W-:Y:S03]  /*3f60*/  STL [R1+0xbc4], R5 ;  /* 0x000bc40501007387 */ /* 0x0001e60000100800 */
[----:B------:R-:W-:-:S04]  /*3f70*/  LEA.HI.X.SX32 R4, R61, R0, 0x1, P6 ;  /* 0x000000003d047211 */ /* 0x000fc800030f0eff */
[----:B0-----:R-:W-:Y:S01]  /*3f80*/  @!P4 LOP3.LUT R5, R5, R4, RZ, 0x3c, !PT ;  /* 0x000000040505c212 */ /* 0x001fe200078e3cff */
[----:B------:R0:W-:Y:S01]  /*3f90*/  STL [R1+0xbc0], R4 ;  /* 0x000bc00401007387 */ /* 0x0001e20000100800 */
[----:B------:R-:W-:Y:S01]  /*3fa0*/  IADD3 R62, P6, PT, R9, R2, RZ ;  /* 0x00000002093e7210 */ /* 0x000fe20007fde0ff */
[----:B------:R-:W-:Y:S01]  /*3fb0*/  VIADD R8, R6, 0xffffff16 ;  /* 0xffffff1606087836 */ /* 0x000fe20000000000 */
[----:B------:R-:W2:Y:S02]  /*3fc0*/  LDC R9, c[0x0][0x3a8] ;  /* 0x0000ea00ff097b82 */ /* 0x000ea40000000800 */
[----:B------:R-:W-:Y:S02]  /*3fd0*/  LEA.HI.X.SX32 R69, R7, R0, 0x1, P6 ;  /* 0x0000000007457211 */ /* 0x000fe400030f0eff */
[----:B0-----:R-:W-:-:S04]  /*3fe0*/  @!P4 LOP3.LUT R4, R5, R4, RZ, 0x3c, !PT ;  /* 0x000000040504c212 */ /* 0x001fc800078e3cff */
[----:B------:R-:W-:-:S05]  /*3ff0*/  @!P4 LOP3.LUT R5, R5, R4, RZ, 0x3c, !PT ;  /* 0x000000040505c212 */ /* 0x000fca00078e3cff */
[----:B------:R0:W3:Y:S02]  /*4000*/  @!P4 LDG.E.U16 R29, desc[UR24][R4.64] ;  /* 0x00000018041dc981 */ /* 0x0000e4000c1e1500 */
[----:B0-----:R-:W-:Y:S02]  /*4010*/  @!P5 IMAD.MOV.U32 R4, RZ, RZ, R62 ;  /* 0x000000ffff04d224 */ /* 0x001fe400078e003e */
[----:B------:R-:W-:-:S05]  /*4020*/  @!P5 IMAD.MOV.U32 R5, RZ, RZ, R69 ;  /* 0x000000ffff05d224 */ /* 0x000fca00078e0045 */
[----:B------:R0:W4:Y:S01]  /*4030*/  @!P5 LDG.E.U16 R13, desc[UR24][R4.64] ;  /* 0x00000018040dd981 */ /* 0x000122000c1e1500 */
[----:B------:R-:W-:Y:S02]  /*4040*/  ISETP.GE.U32.AND P0, PT, R8, 0x7ffffe17, PT ;  /* 0x7ffffe170800780c */ /* 0x000fe40003f06070 */
[----:B------:R-:W3:Y:S01]  /*4050*/  LDC R8, c[0x0][0x3a8] ;  /* 0x0000ea00ff087b82 */ /* 0x000ee20000000800 */
[----:B------:R-:W-:Y:S01]  /*4060*/  VIADD R11, R6, 0xffffff18 ;  /* 0xffffff18060b7836 */ /* 0x000fe20000000000 */
[----:B------:R0:W-:Y:S04]  /*4070*/  STL [R1+0xbbc], R62 ;  /* 0x000bbc3e01007387 */ /* 0x0001e80000100800 */
[----:B------:R-:W-:Y:S01]  /*4080*/  ISETP.GE.U32.AND P4, PT, R11, 0x7ffffe19, PT ;  /* 0x7ffffe190b00780c */ /* 0x000fe20003f86070 */
[----:B-1----:R-:W-:-:S02]  /*4090*/  IMAD R11, R10, 0x1d4, RZ ;  /* 0x000001d40a0b7824 */ /* 0x002fc400078e02ff */
[----:B------:R-:W-:Y:S01]  /*40a0*/  VIADD R7, R6, 0xffffff19 ;  /* 0xffffff1906077836 */ /* 0x000fe20000000000 */
[----:B------:R-:W1:Y:S01]  /*40b0*/  LDC R10, c[0x0][0x3a8] ;  /* 0x0000ea00ff0a7b82 */ /* 0x000e620000000800 */
[----:B0-----:R-:W-:Y:S01]  /*40c0*/  IMAD R62, R3, 0xea, RZ ;  /* 0x000000ea033e7824 */ /* 0x001fe200078e02ff */
[----:B------:R-:W-:-:S04]  /*40d0*/  IADD3 R5, P5, PT, R11, R2, RZ ;  /* 0x000000020b057210 */ /* 0x000fc80007fbe0ff */
[----:B------:R-:W-:Y:S01]  /*40e0*/  LEA.HI.X.SX32 R4, R62, R0, 0x1, P5 ;  /* 0x000000003e047211 */ /* 0x000fe200028f0eff */
[----:B--2---:R-:W-:Y:S01]  /*40f0*/  IMAD R9, R9, 0x1d0, RZ ;  /* 0x000001d009097824 */ /* 0x004fe200078e02ff */
[----:B------:R-:W-:Y:S01]  /*4100*/  ISETP.GE.U32.AND P6, PT, R7, 0x7ffffe1a, PT ;  /* 0x7ffffe1a0700780c */ /* 0x000fe20003fc6070 */
[----:B------:R-:W-:Y:S01]  /*4110*/  IMAD R7, R3, 0xe9, RZ ;  /* 0x000000e903077824 */ /* 0x000fe200078e02ff */
[----:B------:R-:W0:Y:S01]  /*4120*/  LDC R11, c[0x0][0x3a8] ;  /* 0x0000ea00ff0b7b82 */ /* 0x000e220000000800 */
[----:B---3--:R-:W-:Y:S04]  /*4130*/  STL [R1+0x148], R29 ;  /* 0x0001481d01007387 */ /* 0x008fe80000100800 */
[----:B------:R-:W-:Y:S04]  /*4140*/  STL [R1+0xbb8], R69 ;  /* 0x000bb84501007387 */ /* 0x000fe80000100800 */
[----:B----4-:R2:W-:Y:S04]  /*4150*/  STL [R1+0x13c], R13 ;  /* 0x00013c0d01007387 */ /* 0x0105e80000100800 */
[----:B------:R3:W-:Y:S01]  /*4160*/  STL [R1+0xbb4], R5 ;  /* 0x000bb40501007387 */ /* 0x0007e20000100800 */
[----:B--2---:R-:W-:-:S03]  /*4170*/  IMAD R13, R8, 0x1d2, RZ ;  /* 0x000001d2080d7824 */ /* 0x004fc600078e02ff */
[----:B------:R2:W-:Y:S01]  /*4180*/  STL [R1+0xbb0], R4 ;  /* 0x000bb00401007387 */ /* 0x0005e20000100800 */
[----:B---3--:R-:W-:Y:S02]  /*4190*/  @!P3 LOP3.LUT R5, R5, R4, RZ, 0x3c, !PT ;  /* 0x000000040505b212 */ /* 0x008fe400078e3cff */
[----:B------:R-:W-:Y:S02]  /*41a0*/  IADD3 R69, P5, PT, R13, R2, RZ ;  /* 0x000000020d457210 */ /* 0x000fe40007fbe0ff */
[----:B--2---:R-:W-:Y:S02]  /*41b0*/  @!P3 LOP3.LUT R4, R5, R4, RZ, 0x3c, !PT ;  /* 0x000000040504b212 */ /* 0x004fe400078e3cff */
[----:B------:R-:W-:Y:S02]  /*41c0*/  LEA.HI.X.SX32 R7, R7, R0, 0x1, P5 ;  /* 0x0000000007077211 */ /* 0x000fe400028f0eff */
[----:B------:R-:W-:-:S05]  /*41d0*/  @!P3 LOP3.LUT R5, R5, R4, RZ, 0x3c, !PT ;  /* 0x000000040505b212 */ /* 0x000fca00078e3cff */
[----:B------:R2:W3:Y:S02]  /*41e0*/  @!P3 LDG.E.U16 R64, desc[UR24][R4.64] ;  /* 0x000000180440b981 */ /* 0x0004e4000c1e1500 */
[----:B--2---:R-:W-:Y:S02]  /*41f0*/  @!P0 IMAD.MOV.U32 R4, RZ, RZ, R69 ;  /* 0x000000ffff048224 */ /* 0x004fe400078e0045 */
[----:B------:R-:W-:-:S05]  /*4200*/  @!P0 IMAD.MOV.U32 R5, RZ, RZ, R7 ;  /* 0x000000ffff058224 */ /* 0x000fca00078e0007 */
[----:B------:R2:W4:Y:S01]  /*4210*/  @!P0 LDG.E.U16 R66, desc[UR24][R4.64] ;  /* 0x0000001804428981 */ /* 0x000522000c1e1500 */
[----:B------:R-:W-:Y:S01]  /*4220*/  IADD3 R13, P5, PT, R9, R2, RZ ;  /* 0x00000002090d7210 */ /* 0x000fe20007fbe0ff */
[----:B------:R-:W-:Y:S01]  /*4230*/  VIADD R8, R6, 0xffffff1a ;  /* 0xffffff1a06087836 */ /* 0x000fe20000000000 */
[----:B------:R-:W0:Y:S01]  /*4240*/  LDC R9, c[0x0][0x3a8] ;  /* 0x0000ea00ff097b82 */ /* 0x000e220000000800 */
[----:B------:R-:W-:Y:S03]  /*4250*/  STL [R1+0xbac], R69 ;  /* 0x000bac4501007387 */ /* 0x000fe60000100800 */
[----:B------:R-:W-:Y:S02]  /*4260*/  ISETP.GE.U32.AND P3, PT, R8, 0x7ffffe1b, PT ;  /* 0x7ffffe1b0800780c */ /* 0x000fe40003f66070 */
[----:B------:R-:W-:Y:S01]  /*4270*/  PRMT R8, RZ, 0x7610, R8 ;  /* 0x00007610ff087816 */ /* 0x000fe20000000008 */
[----:B--2---:R-:W-:Y:S01]  /*4280*/  @!P2 IMAD.MOV.U32 R4, RZ, RZ, R13 ;  /* 0x000000ffff04a224 */ /* 0x004fe200078e000d */
[----:B---3--:R2:W-:Y:S04]  /*4290*/  STL [R1+0x140], R64 ;  /* 0x0001404001007387 */ /* 0x0085e80000100800 */
[----:B------:R-:W-:Y:S01]  /*42a0*/  STL [R1+0xba8], R7 ;  /* 0x000ba80701007387 */ /* 0x000fe20000100800 */
[----:B--2---:R-:W-:-:S03]  /*42b0*/  IMAD R64, R3, 0xe8, RZ ;  /* 0x000000e803407824 */ /* 0x004fc600078e02ff */
[----:B------:R-:W-:Y:S04]  /*42c0*/  STL [R1+0xba4], R13 ;  /* 0x000ba40d01007387 */ /* 0x000fe80000100800 */
[----:B----4-:R2:W-:Y:S02]  /*42d0*/  STL [R1+0x134], R66 ;  /* 0x0001344201007387 */ /* 0x0105e40000100800 */
[----:B--2---:R-:W-:-:S05]  /*42e0*/  LEA.HI.X.SX32 R66, R64, R0, 0x1, P5 ;  /* 0x0000000040427211 */ /* 0x004fca00028f0eff */
[----:B------:R-:W-:-:S05]  /*42f0*/  @!P2 IMAD.MOV.U32 R5, RZ, RZ, R66 ;  /* 0x000000ffff05a224 */ /* 0x000fca00078e0042 */
[----:B------:R2:W3:Y:S01]  /*4300*/  @!P2 LDG.E.U16 R8, desc[UR24][R4.64] ;  /* 0x000000180408a981 */ /* 0x0004e2000c1e1500 */
[----:B------:R-:W-:Y:S02]  /*4310*/  VIADD R7, R6, 0xffffff1b ;  /* 0xffffff1b06077836 */ /* 0x000fe40000000000 */
[----:B0-----:R-:W-:-:S03]  /*4320*/  IMAD R11, R11, 0x1ce, RZ ;  /* 0x000001ce0b0b7824 */ /* 0x001fc600078e02ff */
[----:B------:R-:W-:Y:S01]  /*4330*/  ISETP.GE.U32.AND P0, PT, R7, 0x7ffffe1c, PT ;  /* 0x7ffffe1c0700780c */ /* 0x000fe20003f06070 */
[----:B------:R-:W-:Y:S01]  /*4340*/  IMAD R7, R3, 0xe7, RZ ;  /* 0x000000e703077824 */ /* 0x000fe200078e02ff */
[----:B--2---:R-:W-:Y:S01]  /*4350*/  IADD3 R5, P2, PT, R11, R2, RZ ;  /* 0x000000020b057210 */ /* 0x004fe20007f5e0ff */
[----:B------:R0:W-:Y:S01]  /*4360*/  STL [R1+0xba0], R66 ;  /* 0x000ba04201007387 */ /* 0x0001e20000100800 */
[----:B-1----:R-:W-:Y:S01]  /*4370*/  IMAD R13, R10, 0x1cc, RZ ;  /* 0x000001cc0a0d7824 */ /* 0x002fe200078e02ff */
[----:B------:R-:W1:Y:S01]  /*4380*/  LDC R11, c[0x0][0x3a8] ;  /* 0x0000ea00ff0b7b82 */ /* 0x000e620000000800 */
[----:B------:R-:W-:Y:S01]  /*4390*/  LEA.HI.X.SX32 R4, R7, R0, 0x1, P2 ;  /* 0x0000000007047211 */ /* 0x000fe200010f0eff */
[----:B---3--:R-:W-:Y:S01]  /*43a0*/  STL [R1+0x138], R8 ;  /* 0x0001380801007387 */ /* 0x008fe20000100800 */
[----:B0-----:R-:W-:-:S05]  /*43b0*/  IMAD R66, R3, 0xe6, RZ ;  /* 0x000000e603427824 */ /* 0x001fca00078e02ff */
[----:B------:R-:W0:Y:S01]  /*43c0*/  LDC R10, c[0x0][0x3a8] ;  /* 0x0000ea00ff0a7b82 */ /* 0x000e220000000800 */
[----:B------:R2:W-:Y:S04]  /*43d0*/  STL [R1+0xb9c], R5 ;  /* 0x000b9c0501007387 */ /* 0x0005e80000100800 */
[----:B------:R3:W-:Y:S01]  /*43e0*/  STL [R1+0xb98], R4 ;  /* 0x000b980401007387 */ /* 0x0007e20000100800 */
[----:B--2---:R-:W-:-:S04]  /*43f0*/  @!P4 LOP3.LUT R5, R5, R4, RZ, 0x3c, !PT ;  /* 0x000000040505c212 */ /* 0x004fc800078e3cff */
[----:B---3--:R-:W-:-:S04]  /*4400*/  @!P4 LOP3.LUT R4, R5, R4, RZ, 0x3c, !PT ;  /* 0x000000040504c212 */ /* 0x008fc800078e3cff */
[----:B------:R-:W-:-:S05]  /*4410*/  @!P4 LOP3.LUT R5, R5, R4, RZ, 0x3c, !PT ;  /* 0x000000040505c212 */ /* 0x000fca00078e3cff */
[----:B------:R2:W3:Y:S01]  /*4420*/  @!P4 LDG.E.U16 R70, desc[UR24][R4.64] ;  /* 0x000000180446c981 */ /* 0x0004e2000c1e1500 */
[----:B------:R-:W-:-:S05]  /*4430*/  IADD3 R69, P5, PT, R13, R2, RZ ;  /* 0x000000020d457210 */ /* 0x000fca0007fbe0ff */
[----:B------:R-:W-:Y:S01]  /*4440*/  STL [R1+0xb94], R69 ;  /* 0x000b944501007387 */ /* 0x000fe20000100800 */
[----:B------:R-:W-:Y:S01]  /*4450*/  PRMT R13, RZ, 0x7610, R13 ;  /* 0x00007610ff0d7816 */ /* 0x000fe2000000000d */
[----:B--2---:R-:W-:Y:S02]  /*4460*/  @!P6 IMAD.MOV.U32 R4, RZ, RZ, R69 ;  /* 0x000000ffff04e224 */ /* 0x004fe400078e0045 */
[----:B---3--:R2:W-:Y:S02]  /*4470*/  STL [R1+0x12c], R70 ;  /* 0x00012c4601007387 */ /* 0x0085e40000100800 */
[----:B--2---:R-:W-:-:S05]  /*4480*/  LEA.HI.X.SX32 R70, R66, R0, 0x1, P5 ;  /* 0x0000000042467211 */ /* 0x004fca00028f0eff */
[----:B------:R-:W-:-:S05]  /*4490*/  @!P6 IMAD.MOV.U32 R5, RZ, RZ, R70 ;  /* 0x000000ffff05e224 */ /* 0x000fca00078e0046 */
[----:B------:R2:W3:Y:S01]  /*44a0*/  @!P6 LDG.E.U16 R13, desc[UR24][R4.64] ;  /* 0x00000018040de981 */ /* 0x0004e2000c1e1500 */
[----:B------:R-:W-:Y:S02]  /*44b0*/  VIADD R7, R6, 0xffffff1e ;  /* 0xffffff1e06077836 */ /* 0x000fe40000000000 */
[----:B------:R-:W-:-:S03]  /*44c0*/  IMAD R9, R9, 0x1ca, RZ ;  /* 0x000001ca09097824 */ /* 0x000fc600078e02ff */
[----:B------:R-:W-:Y:S01]  /*44d0*/  ISETP.GE.U32.AND P5, PT, R7, 0x7ffffe1f, PT ;  /* 0x7ffffe1f0700780c */ /* 0x000fe20003fa6070 */
[----:B------:R-:W-:Y:S01]  /*44e0*/  IMAD R7, R3, 0xe5, RZ ;  /* 0x000000e503077824 */ /* 0x000fe200078e02ff */
[----:B--2---:R-:W-:Y:S01]  /*44f0*/  IADD3 R5, P6, PT, R9, R2, RZ ;  /* 0x0000000209057210 */ /* 0x004fe20007fde0ff */
[----:B------:R-:W-:Y:S01]  /*4500*/  STL [R1+0xb90], R70 ;  /* 0x000b904601007387 */ /* 0x000fe20000100800 */
[----:B------:R-:W-:Y:S01]  /*4510*/  VIADD R8, R6, 0xffffff1c ;  /* 0xffffff1c06087836 */ /* 0x000fe20000000000 */
[----:B------:R-:W2:Y:S01]  /*4520*/  LDC R9, c[0x0][0x3a8] ;  /* 0x0000ea00ff097b82 */ /* 0x000ea20000000800 */
[----:B------:R-:W-:Y:S01]  /*4530*/  LEA.HI.X.SX32 R4, R7, R0, 0x1, P6 ;  /* 0x0000000007047211 */ /* 0x000fe200030f0eff */
[----:B---3--:R-:W-:Y:S04]  /*4540*/  STL [R1+0x130], R13 ;  /* 0x0001300d01007387 */ /* 0x008fe80000100800 */
[----:B------:R3:W-:Y:S04]  /*4550*/  STL [R1+0xb8c], R5 ;  /* 0x000b8c0501007387 */ /* 0x0007e80000100800 */
[----:B------:R4:W-:Y:S01]  /*4560*/  STL [R1+0xb88], R4 ;  /* 0x000b880401007387 */ /* 0x0009e20000100800 */
[----:B---3--:R-:W-:-:S04]  /*4570*/  @!P3 LOP3.LUT R5, R5, R4, RZ, 0x3c, !PT ;  /* 0x000000040505b212 */ /* 0x008fc800078e3cff */
[----:B----4-:R-:W-:-:S04]  /*4580*/  @!P3 LOP3.LUT R4, R5, R4, RZ, 0x3c, !PT ;  /* 0x000000040504b212 */ /* 0x010fc800078e3cff */
[----:B------:R-:W-:-:S05]  /*4590*/  @!P3 LOP3.LUT R5, R5, R4, RZ, 0x3c, !PT ;  /* 0x000000040505b212 */ /* 0x000fca00078e3cff */
[----:B------:R3:W4:Y:S01]  /*45a0*/  @!P3 LDG.E.U16 R67, desc[UR24][R4.64] ;  /* 0x000000180443b981 */ /* 0x000722000c1e1500 */
[----:B-1----:R-:W-:Y:S02]  /*45b0*/  IMAD R13, R11, 0x1c8, RZ ;  /* 0x000001c80b0d7824 */ /* 0x002fe400078e02ff */
[----:B------:R-:W-:Y:S02]  /*45c0*/  IMAD R69, R3, 0xe4, RZ ;  /* 0x000000e403457824 */ /* 0x000fe400078e02ff */
[----:B0-----:R-:W-:Y:S01]  /*45d0*/  IMAD R11, R10, 0x1c6, RZ ;  /* 0x000001c60a0b7824 */ /* 0x001fe200078e02ff */
[----:B------:R-:W-:Y:S01]  /*45e0*/  IADD3 R70, P6, PT, R13, R2, RZ ;  /* 0x000000020d467210 */ /* 0x000fe20007fde0ff */
[----:B------:R-:W-:Y:S01]  /*45f0*/  VIADD R7, R6, 0xffffff1f ;  /* 0xffffff1f06077836 */ /* 0x000fe20000000000 */
[----:B------:R-:W-:Y:S02]  /*4600*/  ISETP.GE.U32.AND P2, PT, R8, 0x7ffffe1d, PT ;  /* 0x7ffffe1d0800780c */ /* 0x000fe40003f46070 */
[----:B---3--:R-:W-:-:S02]  /*4610*/  LEA.HI.X.SX32 R5, R69, R0, 0x1, P6 ;  /* 0x0000000045057211 */ /* 0x008fc400030f0eff */
[----:B------:R-:W-:Y:S02]  /*4620*/  IADD3 R11, P6, PT, R11, R2, RZ ;  /* 0x000000020b0b7210 */ /* 0x000fe40007fde0ff */
[----:B------:R-:W-:Y:S01]  /*4630*/  ISETP.GE.U32.AND P3, PT, R7, 0x7ffffe20, PT ;  /* 0x7ffffe200700780c */ /* 0x000fe20003f66070 */
[----:B------:R-:W-:Y:S01]  /*4640*/  IMAD R7, R3, 0xe3, RZ ;  /* 0x000000e303077824 */ /* 0x000fe200078e02ff */
[----:B------:R-:W-:Y:S01]  /*4650*/  STL [R1+0xb84], R70 ;  /* 0x000b844601007387 */ /* 0x000fe20000100800 */
[----:B------:R-:W-:-:S03]  /*4660*/  @!P0 IMAD.MOV.U32 R4, RZ, RZ, R70 ;  /* 0x000000ffff048224 */ /* 0x000fc600078e0046 */
[----:B------:R-:W-:Y:S04]  /*4670*/  STL [R1+0xb80], R5 ;  /* 0x000b800501007387 */ /* 0x000fe80000100800 */
[----:B------:R-:W-:Y:S01]  /*4680*/  STL [R1+0xb7c], R11 ;  /* 0x000b7c0b01007387 */ /* 0x000fe20000100800 */
[----:B------:R-:W-:-:S03]  /*4690*/  PRMT R13, RZ, 0x7610, R13 ;  /* 0x00007610ff0d7816 */ /* 0x000fc6000000000d */
[----:B------:R0:W3:Y:S02]  /*46a0*/  @!P0 LDG.E.U16 R68, desc[UR24][R4.64] ;  /* 0x0000001804448981 */ /* 0x0000e4000c1e1500 */
[----:B0-----:R-:W-:Y:S02]  /*46b0*/  @!P2 IMAD.MOV.U32 R4, RZ, RZ, R11 ;  /* 0x000000ffff04a224 */ /* 0x001fe400078e000b */
[----:B----4-:R0:W-:Y:S02]  /*46c0*/  STL [R1+0x124], R67 ;  /* 0x0001244301007387 */ /* 0x0101e40000100800 */
[----:B0-----:R-:W-:Y:S01]  /*46d0*/  LEA.HI.X.SX32 R67, R7, R0, 0x1, P6 ;  /* 0x0000000007437211 */ /* 0x001fe200030f0eff */
[----:B------:R-:W-:Y:S01]  /*46e0*/  VIADD R8, R6, 0xffffff1d ;  /* 0xffffff1d06087836 */ /* 0x000fe20000000000 */
[----:B------:R-:W-:Y:S01]  /*46f0*/  PRMT R28, RZ, 0x7610, R28 ;  /* 0x00007610ff1c7816 */ /* 0x000fe2000000001c */
[----:B--2---:R-:W-:Y:S01]  /*4700*/  IMAD R11, R9, 0x1c4, RZ ;  /* 0x000001c4090b7824 */ /* 0x004fe200078e02ff */
[----:B------:R-:W0:Y:S01]  /*4710*/  LDC R7, c[0x0][0x3a8] ;  /* 0x0000ea00ff077b82 */ /* 0x000e220000000800 */
[----:B------:R-:W-:-:S05]  /*4720*/  @!P2 IMAD.MOV.U32 R5, RZ, RZ, R67 ;  /* 0x000000ffff05a224 */ /* 0x000fca00078e0043 */
[----:B------:R1:W2:Y:S01]  /*4730*/  @!P2 LDG.E.U16 R13, desc[UR24][R4.64] ;  /* 0x00000018040da981 */ /* 0x0002a2000c1e1500 */
[----:B------:R-:W-:Y:S02]  /*4740*/  ISETP.GE.U32.AND P4, PT, R8, 0x7ffffe1e, PT ;  /* 0x7ffffe1e0800780c */ /* 0x000fe40003f86070 */
[----:B------:R-:W4:Y:S01]  /*4750*/  LDC R8, c[0x0][0x3a8] ;  /* 0x0000ea00ff087b82 */ /* 0x000f220000000800 */
[----:B------:R3:W-:Y:S01]  /*4760*/  STL [R1+0xb78], R67 ;  /* 0x000b784301007387 */ /* 0x0007e20000100800 */
[----:B-1----:R-:W-:Y:S01]  /*4770*/  IADD3 R5, P6, PT, R11, R2, RZ ;  /* 0x000000020b057210 */ /* 0x002fe20007fde0ff */
[----:B---3--:R-:W-:-:S05]  /*4780*/  IMAD R67, R3, 0xe2, RZ ;  /* 0x000000e203437824 */ /* 0x008fca00078e02ff */
[----:B------:R-:W-:Y:S01]  /*4790*/  LEA.HI.X.SX32 R4, R67, R0, 0x1, P6 ;  /* 0x0000000043047211 */ /* 0x000fe200030f0eff */
[----:B------:R-:W-:Y:S01]  /*47a0*/  IMAD R11, R3, 0xe1, RZ ;  /* 0x000000e1030b7824 */ /* 0x000fe200078e02ff */
[----:B--2---:R-:W-:Y:S04]  /*47b0*/  STL [R1+0x11c], R13 ;  /* 0x00011c0d01007387 */ /* 0x004fe80000100800 */
[----:B------:R1:W-:Y:S04]  /*47c0*/  STL [R1+0xb74], R5 ;  /* 0x000b740501007387 */ /* 0x0003e80000100800 */
[----:B------:R-:W-:Y:S01]  /*47d0*/  STL [R1+0x128], R68 ;  /* 0x0001284401007387 */ /* 0x000fe20000100800 */
[----:B-1----:R-:W-:-:S03]  /*47e0*/  @!P4 LOP3.LUT R5, R5, R4, RZ, 0x3c, !PT ;  /* 0x000000040505c212 */ /* 0x002fc600078e3cff */
[----:B------:R1:W-:Y:S01]  /*47f0*/  STL [R1+0xb70], R4 ;  /* 0x000b700401007387 */ /* 0x0003e20000100800 */
[----:B----4-:R-:W-:Y:S01]  /*4800*/  IMAD R13, R8, 0x1c2, RZ ;  /* 0x000001c2080d7824 */ /* 0x010fe200078e02ff */
[----:B-1----:R-:W-:-:S04]  /*4810*/  @!P4 LOP3.LUT R4, R5, R4, RZ, 0x3c, !PT ;  /* 0x000000040504c212 */ /* 0x002fc800078e3cff */
[----:B------:R-:W-:Y:S02]  /*4820*/  @!P4 LOP3.LUT R5, R5, R4, RZ, 0x3c, !PT ;  /* 0x000000040505c212 */ /* 0x000fe400078e3cff */
[----:B------:R-:W-:-:S03]  /*4830*/  IADD3 R68, P6, PT, R13, R2, RZ ;  /* 0x000000020d447210 */ /* 0x000fc60007fde0ff */
[----:B------:R1:W2:Y:S01]  /*4840*/  @!P4 LDG.E.U16 R28, desc[UR24][R4.64] ;  /* 0x00000018041cc981 */ /* 0x0002a2000c1e1500 */
[----:B------:R-:W-:Y:S01]  /*4850*/  LEA.HI.X.SX32 R70, R11, R0, 0x1, P6 ;  /* 0x000000000b467211 */ /* 0x000fe200030f0eff */
[----:B-1----:R-:W-:-:S04]  /*4860*/  @!P5 IMAD.MOV.U32 R4, RZ, RZ, R68 ;  /* 0x000000ffff04d224 */ /* 0x002fc800078e0044 */
[----:B------:R-:W-:-:S05]  /*4870*/  @!P5 IMAD.MOV.U32 R5, RZ, RZ, R70 ;  /* 0x000000ffff05d224 */ /* 0x000fca00078e0046 */
[----:B------:R1:W3:Y:S01]  /*4880*/  @!P5 LDG.E.U16 R65, desc[UR24][R4.64] ;  /* 0x000000180441d981 */ /* 0x0002e2000c1e1500 */
[----:B------:R-:W-:-:S05]  /*4890*/  VIADD R10, R6, 0xffffff20 ;  /* 0xffffff20060a7836 */ /* 0x000fca0000000000 */
[----:B------:R-:W-:Y:S02]  /*48a0*/  ISETP.GE.U32.AND P0, PT, R10, 0x7ffffe21, PT ;  /* 0x7ffffe210a00780c */ /* 0x000fe40003f06070 */
[----:B------:R-:W4:Y:S01]  /*48b0*/  LDC R10, c[0x0][0x3a8] ;  /* 0x0000ea00ff0a7b82 */ /* 0x000f220000000800 */
[----:B0-----:R-:W-:Y:S01]  /*48c0*/  IMAD R7, R7, 0x1c0, RZ ;  /* 0x000001c007077824 */ /* 0x001fe200078e02ff */
[----:B------:R0:W-:Y:S01]  /*48d0*/  STL [R1+0xb6c], R68 ;  /* 0x000b6c4401007387 */ /* 0x0001e20000100800 */
[----:B-1----:R-:W-:-:S03]  /*48e0*/  VIADD R4, R6, 0xffffff23 ;  /* 0xffffff2306047836 */ /* 0x002fc60000000000 */
[----:B0-----:R-:W-:Y:S02]  /*48f0*/  IADD3 R68, P5, PT, R7, R2, RZ ;  /* 0x0000000207447210 */ /* 0x001fe40007fbe0ff */
[----:B------:R-:W-:Y:S01]  /*4900*/  ISETP.GE.U32.AND P6, PT, R4, 0x7ffffe24, PT ;  /* 0x7ffffe240400780c */ /* 0x000fe20003fc6070 */
[C---:B------:R-:W-:Y:S01]  /*4910*/  VIADD R9, R6.reuse, 0xffffff21 ;  /* 0xffffff2106097836 */ /* 0x040fe20000000000 */
[----:B------:R-:W-:Y:S01]  /*4920*/  PRMT R11, RZ, 0x7610, R11 ;  /* 0x00007610ff0b7816 */ /* 0x000fe2000000000b */
[----:B------:R-:W-:Y:S01]  /*4930*/  VIADD R8, R6, 0xffffff22 ;  /* 0xffffff2206087836 */ /* 0x000fe20000000000 */
[----:B------:R-:W0:Y:S01]  /*4940*/  LDC R7, c[0x0][0x3a8] ;  /* 0x0000ea00ff077b82 */ /* 0x000e220000000800 */
[----:B----4-:R-:W-:Y:S02]  /*4950*/  IMAD R4, R10, 0x1be, RZ ;  /* 0x000001be0a047824 */ /* 0x010fe400078e02ff */
[C---:B------:R-:W-:Y:S01]  /*4960*/  IMAD R10, R3.reuse, 0xdf, RZ ;  /* 0x000000df030a7824 */ /* 0x040fe200078e02ff */
[----:B--2---:R-:W-:Y:S04]  /*4970*/  STL [R1+0x120], R28 ;  /* 0x0001201c01007387 */ /* 0x004fe80000100800 */
[----:B------:R1:W-:Y:S02]  /*4980*/  STL [R1+0xb68], R70 ;  /* 0x000b684601007387 */ /* 0x0003e40000100800 */
[----:B-1----:R-:W-:-:S02]  /*4990*/  IMAD R70, R3, 0xe0, RZ ;  /* 0x000000e003467824 */ /* 0x002fc400078e02ff */
[----:B------:R-:W-:Y:S03]  /*49a0*/  STL [R1+0xb64], R68 ;  /* 0x000b644401007387 */ /* 0x000fe60000100800 */
[----:B------:R-:W-:-:S05]  /*49b0*/  LEA.HI.X.SX32 R5, R70, R0, 0x1, P5 ;  /* 0x0000000046057211 */ /* 0x000fca00028f0eff */
[----:B------:R-:W-:Y:S04]  /*49c0*/  STL [R1+0xb60], R5 ;  /* 0x000b600501007387 */ /* 0x000fe80000100800 */
[----:B---3--:R1:W-:Y:S02]  /*49d0*/  STL [R1+0x114], R65 ;  /* 0x0001144101007387 */ /* 0x0083e40000100800 */
[----:B-1----:R-:W-:Y:S01]  /*49e0*/  IADD3 R65, P5, PT, R4, R2, RZ ;  /* 0x0000000204417210 */ /* 0x002fe20007fbe0ff */
[----:B------:R-:W-:-:S05]  /*49f0*/  @!P3 IMAD.MOV.U32 R4, RZ, RZ, R68 ;  /* 0x000000ffff04b224 */ /* 0x000fca00078e0044 */
[----:B------:R1:W2:Y:S02]  /*4a00*/  @!P3 LDG.E.U16 R11, desc[UR24][R4.64] ;  /* 0x00000018040bb981 */ /* 0x0002a4000c1e1500 */
[----:B-1----:R-:W-:Y:S01]  /*4a10*/  VIADD R4, R6, 0xffffff24 ;  /* 0xffffff2406047836 */ /* 0x002fe20000000000 */
[----:B------:R-:W-:-:S04]  /*4a20*/  LEA.HI.X.SX32 R5, R10, R0, 0x1, P5 ;  /* 0x000000000a057211 */ /* 0x000fc800028f0eff */
[----:B------:R-:W-:Y:S01]  /*4a30*/  ISETP.GE.U32.AND P3, PT, R4, 0x7ffffe25, PT ;  /* 0x7ffffe250400780c */ /* 0x000fe20003f66070 */
[----:B------:R-:W-:-:S05]  /*4a40*/  @!P0 IMAD.MOV.U32 R4, RZ, RZ, R65 ;  /* 0x000000ffff048224 */ /* 0x000fca00078e0041 */
[----:B------:R1:W3:Y:S01]  /*4a50*/  @!P0 LDG.E.U16 R63, desc[UR24][R4.64] ;  /* 0x00000018043f8981 */ /* 0x0002e2000c1e1500 */
[----:B------:R-:W-:Y:S02]  /*4a60*/  ISETP.GE.U32.AND P2, PT, R9, 0x7ffffe22, PT ;  /* 0x7ffffe220900780c */ /* 0x000fe40003f46070 */
[----:B------:R-:W4:Y:S01]  /*4a70*/  LDC R9, c[0x0][0x3a8] ;  /* 0x0000ea00ff097b82 */ /* 0x000f220000000800 */
[----:B------:R-:W-:Y:S04]  /*4a80*/  STL [R1+0xb5c], R65 ;  /* 0x000b5c4101007387 */ /* 0x000fe80000100800 */
[----:B------:R-:W-:Y:S01]  /*4a90*/  STL [R1+0xb58], R5 ;  /* 0x000b580501007387 */ /* 0x000fe20000100800 */
[----:B------:R-:W-:Y:S02]  /*4aa0*/  IMAD R68, R3, 0xde, RZ ;  /* 0x000000de03447824 */ /* 0x000fe400078e02ff */
[----:B-1----:R-:W-:-:S02]  /*4ab0*/  VIADD R4, R6, 0xffffff25 ;  /* 0xffffff2506047836 */ /* 0x002fc40000000000 */
[----:B----4-:R-:W-:Y:S01]  /*4ac0*/  IMAD R9, R9, 0x1bc, RZ ;  /* 0x000001bc09097824 */ /* 0x010fe200078e02ff */
[----:B------:R-:W-:Y:S02]  /*4ad0*/  PRMT R10, RZ, 0x7610, R10 ;  /* 0x00007610ff0a7816 */ /* 0x000fe4000000000a */
[----:B------:R-:W-:Y:S01]  /*4ae0*/  ISETP.GE.U32.AND P0, PT, R4, 0x7ffffe26, PT ;  /* 0x7ffffe260400780c */ /* 0x000fe20003f06070 */
[----:B--2---:R1:W-:Y:S02]  /*4af0*/  STL [R1+0x118], R11 ;  /* 0x0001180b01007387 */ /* 0x0043e40000100800 */
[----:B-1----:R-:W-:Y:S02]  /*4b00*/  IADD3 R11, P5, PT, R9, R2, RZ ;  /* 0x00000002090b7210 */ /* 0x002fe40007fbe0ff */
[----:B------:R-:W-:Y:S01]  /*4b10*/  ISETP.GE.U32.AND P4, PT, R8, 0x7ffffe23, PT ;  /* 0x7ffffe230800780c */ /* 0x000fe20003f86070 */
[----:B------:R-:W1:Y:S02]  /*4b20*/  LDC R9, c[0x0][0x3a8] ;  /* 0x0000ea00ff097b82 */ /* 0x000e640000000800 */
[----:B------:R-:W-:Y:S04]  /*4b30*/  STL [R1+0xb54], R11 ;  /* 0x000b540b01007387 */ /* 0x000fe80000100800 */
[----:B---3--:R2:W-:Y:S01]  /*4b40*/  STL [R1+0x10c], R63 ;  /* 0x00010c3f01007387 */ /* 0x0085e20000100800 */
[----:B------:R-:W-:Y:S01]  /*4b50*/  @!P2 IMAD.MOV.U32 R4, RZ, RZ, R11 ;  /* 0x000000ffff04a224 */ /* 0x000fe200078e000b */
[----:B------:R-:W3:Y:S01]  /*4b60*/  LDC R8, c[0x0][0x3a8] ;  /* 0x0000ea00ff087b82 */ /* 0x000ee20000000800 */
[----:B--2---:R-:W-:-:S05]  /*4b70*/  LEA.HI.X.SX32 R63, R68, R0, 0x1, P5 ;  /* 0x00000000443f7211 */ /* 0x004fca00028f0eff */
[----:B------:R-:W-:-:S05]  /*4b80*/  @!P2 IMAD.MOV.U32 R5, RZ, RZ, R63 ;  /* 0x000000ffff05a224 */ /* 0x000fca00078e003f */
[----:B------:R2:W4:Y:S04]  /*4b90*/  @!P2 LDG.E.U16 R10, desc[UR24][R4.64] ;  /* 0x00000018040aa981 */ /* 0x000528000c1e1500 */
[----:B------:R0:W-:Y:S01]  /*4ba0*/  STL [R1+0xb50], R63 ;  /* 0x000b503f01007387 */ /* 0x0001e20000100800 */
[----:B---3--:R-:W-:Y:S02]  /*4bb0*/  IMAD R8, R8, 0x1ba, RZ ;  /* 0x000001ba08087824 */ /* 0x008fe400078e02ff */
[----:B--2---:R-:W-:-:S03]  /*4bc0*/  VIADD R4, R6, 0xffffff26 ;  /* 0xffffff2606047836 */ /* 0x004fc60000000000 */
[----:B0-----:R-:W-:Y:S01]  /*4bd0*/  IADD3 R63, P2, PT, R8, R2, RZ ;  /* 0x00000002083f7210 */ /* 0x001fe20007f5e0ff */
[----:B------:R-:W-:Y:S01]  /*4be0*/  IMAD R5, R7, 0x1b8, RZ ;  /* 0x000001b807057824 */ /* 0x000fe200078e02ff */
[----:B------:R-:W0:Y:S01]  /*4bf0*/  LDC R8, c[0x0][0x3a8] ;  /* 0x0000ea00ff087b82 */ /* 0x000e220000000800 */
[----:B------:R-:W-:Y:S02]  /*4c00*/  IMAD R65, R3, 0xdc, RZ ;  /* 0x000000dc03417824 */ /* 0x000fe400078e02ff */
[----:B-1----:R-:W-:-:S05]  /*4c10*/  IMAD R9, R9, 0x1b6, RZ ;  /* 0x000001b609097824 */ /* 0x002fca00078e02ff */
[----:B------:R-:W1:Y:S01]  /*4c20*/  LDC R7, c[0x0][0x3a8] ;  /* 0x0000ea00ff077b82 */ /* 0x000e620000000800 */
[----:B----4-:R2:W-:Y:S02]  /*4c30*/  STL [R1+0x110], R10 ;  /* 0x0001100a01007387 */ /* 0x0105e40000100800 */
[----:B--2---:R-:W-:-:S05]  /*4c40*/  IMAD R10, R3, 0xdd, RZ ;  /* 0x000000dd030a7824 */ /* 0x004fca00078e02ff */
[----:B------:R-:W-:Y:S02]  /*4c50*/  LEA.HI.X.SX32 R11, R10, R0, 0x1, P2 ;  /* 0x000000000a0b7211 */ /* 0x000fe400010f0eff */
[----:B------:R-:W-:Y:S01]  /*4c60*/  ISETP.GE.U32.AND P2, PT, R4, 0x7ffffe27, PT ;  /* 0x7ffffe270400780c */ /* 0x000fe20003f46070 */
[----:B------:R-:W-:Y:S02]  /*4c70*/  STL [R1+0xb4c], R63 ;  /* 0x000b4c3f01007387 */ /* 0x000fe40000100800 */
[----:B------:R-:W-:Y:S02]  /*4c80*/  IMAD.MOV.U32 R4, RZ, RZ, R11 ;  /* 0x000000ffff047224 */ /* 0x000fe400078e000b */
[----:B------:R2:W-:Y:S02]  /*4c90*/  STL [R1+0xb48], R11 ;  /* 0x000b480b01007387 */ /* 0x0005e40000100800 */
[----:B--2---:R-:W-:Y:S01]  /*4ca0*/  IADD3 R11, P5, PT, R5, R2, RZ ;  /* 0x00000002050b7210 */ /* 0x004fe20007fbe0ff */
[----:B------:R-:W-:-:S02]  /*4cb0*/  @!P4 IMAD.MOV.U32 R5, RZ, RZ, R4 ;  /* 0x000000ffff05c224 */ /* 0x000fc400078e0004 */
[----:B------:R-:W-:-:S05]  /*4cc0*/  @!P4 IMAD.MOV.U32 R4, RZ, RZ, R63 ;  /* 0x000000ffff04c224 */ /* 0x000fca00078e003f */
[----:B------:R2:W3:Y:S04]  /*4cd0*/  @!P4 LDG.E.U16 R34, desc[UR24][R4.64] ;  /* 0x000000180422c981 */ /* 0x0004e8000c1e1500 */
[----:B------:R-:W-:Y:S01]  /*4ce0*/  STL [R1+0xb44], R11 ;  /* 0x000b440b01007387 */ /* 0x000fe20000100800 */
[----:B------:R-:W-:Y:S01]  /*4cf0*/  PRMT R10, RZ, 0x7610, R10 ;  /* 0x00007610ff0a7816 */ /* 0x000fe2000000000a */
[C---:B--2---:R-:W-:Y:S02]  /*4d00*/  VIADD R4, R6.reuse, 0xffffff27 ;  /* 0xffffff2706047836 */ /* 0x044fe40000000000 */
[----:B------:R-:W-:-:S03]  /*4d10*/  VIADD R5, R6, 0xffffff28 ;  /* 0xffffff2806057836 */ /* 0x000fc60000000000 */
[----:B------:R-:W-:Y:S01]  /*4d20*/  ISETP.GE.U32.AND P4, PT, R4, 0x7ffffe28, PT ;  /* 0x7ffffe280400780c */ /* 0x000fe20003f86070 */
[----:B------:R-:W-:Y:S01]  /*4d30*/  @!P6 IMAD.MOV.U32 R4, RZ, RZ, R11 ;  /* 0x000000ffff04e224 */ /* 0x000fe200078e000b */
[----:B---3--:R2:W-:Y:S02]  /*4d40*/  STL [R1+0x104], R34 ;  /* 0x0001042201007387 */ /* 0x0085e40000100800 */
[----:B--2---:R-:W-:Y:S02]  /*4d50*/  LEA.HI.X.SX32 R34, R65, R0, 0x1, P5 ;  /* 0x0000000041227211 */ /* 0x004fe400028f0eff */
[----:B------:R-:W-:-:S03]  /*4d60*/  ISETP.GE.U32.AND P5, PT, R5, 0x7ffffe29, PT ;  /* 0x7ffffe290500780c */ /* 0x000fc60003fa6070 */
[----:B------:R-:W-:Y:S01]  /*4d70*/  @!P6 IMAD.MOV.U32 R5, RZ, RZ, R34 ;  /* 0x000000ffff05e224 */ /* 0x000fe200078e0022 */
[----:B------:R2:W-:Y:S04]  /*4d80*/  STL [R1+0xb40], R34 ;  /* 0x000b402201007387 */ /* 0x0005e80000100800 */
[----:B------:R3:W4:Y:S01]  /*4d90*/  @!P6 LDG.E.U16 R10, desc[UR24][R4.64] ;  /* 0x00000018040ae981 */ /* 0x000722000c1e1500 */
[----:B--2---:R-:W-:Y:S01]  /*4da0*/  IADD3 R34, P6, PT, R9, R2, RZ ;  /* 0x0000000209227210 */ /* 0x004fe20007fde0ff */
[----:B------:R-:W-:Y:S01]  /*4db0*/  IMAD R63, R3, 0xda, RZ ;  /* 0x000000da033f7824 */ /* 0x000fe200078e02ff */
[----:B------:R-:W-:Y:S01]  /*4dc0*/  PRMT R27, RZ, 0x7610, R27 ;  /* 0x00007610ff1b7816 */ /* 0x000fe2000000001b */
[----:B-1----:R-:W-:Y:S01]  /*4dd0*/  IMAD R7, R7, 0x1b2, RZ ;  /* 0x000001b207077824 */ /* 0x002fe200078e02ff */
[----:B------:R-:W1:Y:S01]  /*4de0*/  LDC R9, c[0x0][0x3a8] ;  /* 0x0000ea00ff097b82 */ /* 0x000e620000000800 */
[----:B---3--:R-:W-:-:S02]  /*4df0*/  IMAD R5, R3, 0xdb, RZ ;  /* 0x000000db03057824 */ /* 0x008fc400078e02ff */
[----:B0-----:R-:W-:-:S03]  /*4e00*/  IMAD R4, R8, 0x1b4, RZ ;  /* 0x000001b408047824 */ /* 0x001fc600078e02ff */
[----:B------:R-:W-:Y:S02]  /*4e10*/  LEA.HI.X.SX32 R5, R5, R0, 0x1, P6 ;  /* 0x0000000005057211 */ /* 0x000fe400030f0eff */
[----:B------:R-:W-:Y:S01]  /*4e20*/  IADD3 R11, P6, PT, R4, R2, RZ ;  /* 0x00000002040b7210 */ /* 0x000fe20007fde0ff */
[----:B------:R-:W-:-:S05]  /*4e30*/  @!P3 IMAD.MOV.U32 R4, RZ, RZ, R34 ;  /* 0x000000ffff04b224 */ /* 0x000fca00078e0022 */
[----:B------:R0:W2:Y:S01]  /*4e40*/  @!P3 LDG.E.U16 R32, desc[UR24][R4.64] ;  /* 0x000000180420b981 */ /* 0x0000a2000c1e1500 */
[----:B------:R-:W-:-:S05]  /*4e50*/  VIADD R8, R6, 0xffffff29 ;  /* 0xffffff2906087836 */ /* 0x000fca0000000000 */
[----:B------:R-:W-:Y:S02]  /*4e60*/  ISETP.GE.U32.AND P3, PT, R8, 0x7ffffe2a, PT ;  /* 0x7ffffe2a0800780c */ /* 0x000fe40003f66070 */
[----:B------:R-:W-:Y:S01]  /*4e70*/  LEA.HI.X.SX32 R8, R63, R0, 0x1, P6 ;  /* 0x000000003f087211 */ /* 0x000fe200030f0eff */
[----:B0-----:R-:W-:Y:S01]  /*4e80*/  IMAD R4, R3, 0xd9, RZ ;  /* 0x000000d903047824 */ /* 0x001fe200078e02ff */
[----:B----4-:R0:W-:Y:S04]  /*4e90*/  STL [R1+0x108], R10 ;  /* 0x0001080a01007387 */ /* 0x0101e80000100800 */
[----:B------:R-:W-:Y:S04]  /*4ea0*/  STL [R1+0xb3c], R34 ;  /* 0x000b3c2201007387 */ /* 0x000fe80000100800 */
[----:B------:R3:W-:Y:S01]  /*4eb0*/  STL [R1+0xb38], R5 ;  /* 0x000b380501007387 */ /* 0x0007e20000100800 */
[----:B0-----:R-:W0:Y:S03]  /*4ec0*/  LDC R10, c[0x0][0x3a8] ;  /* 0x0000ea00ff0a7b82 */ /* 0x001e260000000800 */
[----:B------:R4:W-:Y:S01]  /*4ed0*/  STL [R1+0xb34], R11 ;  /* 0x000b340b01007387 */ /* 0x0009e20000100800 */
[----:B---3--:R-:W-:Y:S01]  /*4ee0*/  IMAD.MOV.U32 R5, RZ, RZ, R11 ;  /* 0x000000ffff057224 */ /* 0x008fe200078e000b */
[----:B------:R-:W-:-:S03]  /*4ef0*/  PRMT R25, RZ, 0x7610, R25 ;  /* 0x00007610ff197816 */ /* 0x000fc60000000019 */
[----:B----4-:R-:W3:Y:S01]  /*4f00*/  LDC R11, c[0x0][0x3a8] ;  /* 0x0000ea00ff0b7b82 */ /* 0x010ee20000000800 */
[----:B--2---:R2:W-:Y:S02]  /*4f10*/  STL [R1+0x100], R32 ;  /* 0x0001002001007387 */ /* 0x0045e40000100800 */
[----:B--2---:R-:W-:-:S04]  /*4f20*/  IADD3 R32, P6, PT, R7, R2, RZ ;  /* 0x0000000207207210 */ /* 0x004fc80007fde0ff */
[----:B------:R-:W-:Y:S01]  /*4f30*/  LEA.HI.X.SX32 R34, R4, R0, 0x1, P6 ;  /* 0x0000000004227211 */ /* 0x000fe200030f0eff */
[----:B------:R-:W-:Y:S02]  /*4f40*/  @!P0 IMAD.MOV.U32 R4, RZ, RZ, R5 ;  /* 0x000000ffff048224 */ /* 0x000fe400078e0005 */
[----:B------:R-:W-:-:S05]  /*4f50*/  @!P0 IMAD.MOV.U32 R5, RZ, RZ, R8 ;  /* 0x000000ffff058224 */ /* 0x000fca00078e0008 */
[----:B------:R2:W4:Y:S02]  /*4f60*/  @!P0 LDG.E.U16 R58, desc[UR24][R4.64] ;  /* 0x00000018043a8981 */ /* 0x000524000c1e1500 */
[----:B--2---:R-:W-:Y:S02]  /*4f70*/  @!P2 IMAD.MOV.U32 R4, RZ, RZ, R32 ;  /* 0x000000ffff04a224 */ /* 0x004fe400078e0020 */
[----:B------:R-:W-:-:S05]  /*4f80*/  @!P2 IMAD.MOV.U32 R5, RZ, RZ, R34 ;  /* 0x000000ffff05a224 */ /* 0x000fca00078e0022 */
[----:B------:R1:W2:Y:S01]  /*4f90*/  @!P2 LDG.E.U16 R27, desc[UR24][R4.64] ;  /* 0x00000018041ba981 */ /* 0x0002a2000c1e1500 */
[----:B------:R-:W-:-:S03]  /*4fa0*/  VIADD R7, R6, 0xffffff2a ;  /* 0xffffff2a06077836 */ /* 0x000fc60000000000 */
[----:B------:R0:W-:Y:S04]  /*4fb0*/  STL [R1+0xb30], R8 ;  /* 0x000b300801007387 */ /* 0x0001e80000100800 */
[----:B------:R-:W-:Y:S01]  /*4fc0*/  STL [R1+0xb2c], R32 ;  /* 0x000b2c2001007387 */ /* 0x000fe20000100800 */
[----:B-1----:R-:W-:-:S03]  /*4fd0*/  IMAD R4, R9, 0x1b0, RZ ;  /* 0x000001b009047824 */ /* 0x002fc600078e02ff */
[----:B------:R-:W-:Y:S01]  /*4fe0*/  STL [R1+0xb28], R34 ;  /* 0x000b282201007387 */ /* 0x000fe20000100800 */
[----:B------:R-:W-:Y:S01]  /*4ff0*/  VIADD R5, R6, 0xffffff2b ;  /* 0xffffff2b06057836 */ /* 0x000fe20000000000 */
[----:B------:R-:W-:Y:S01]  /*5000*/  ISETP.GE.U32.AND P0, PT, R7, 0x7ffffe2b, PT ;  /* 0x7ffffe2b0700780c */ /* 0x000fe20003f06070 */
[----:B0-----:R-:W-:Y:S01]  /*5010*/  IMAD R7, R10, 0x1ae, RZ ;  /* 0x000001ae0a077824 */ /* 0x001fe200078e02ff */
[----:B------:R-:W0:Y:S02]  /*5020*/  LDC R8, c[0x0][0x3a8] ;  /* 0x0000ea00ff087b82 */ /* 0x000e240000000800 */
[----:B------:R-:W-:Y:S02]  /*5030*/  ISETP.GE.U32.AND P2, PT, R5, 0x7ffffe2c, PT ;  /* 0x7ffffe2c0500780c */ /* 0x000fe40003f46070 */
[----:B------:R-:W-:-:S04]  /*5040*/  PRMT R10, RZ, 0x7610, R10 ;  /* 0x00007610ff0a7816 */ /* 0x000fc8000000000a */
[----:B------:R-:W1:Y:S01]  /*5050*/  LDC R9, c[0x0][0x3a8] ;  /* 0x0000ea00ff097b82 */ /* 0x000e620000000800 */
[----:B----4-:R4:W-:Y:S02]  /*5060*/  STL [R1+0xfc], R58 ;  /* 0x0000fc3a01007387 */ /* 0x0109e40000100800 */
[C---:B----4-:R-:W-:Y:S02]  /*5070*/  IMAD R58, R3.reuse, 0xd8, RZ ;  /* 0x000000d8033a7824 */ /* 0x050fe400078e02ff */
[----:B--2---:R2:W-:Y:S02]  /*5080*/  STL [R1+0xf8], R27 ;  /* 0x0000f81b01007387 */ /* 0x0045e40000100800 */
[----:B--2---:R-:W-:Y:S01]  /*5090*/  IADD3 R27, P6, PT, R4, R2, RZ ;  /* 0x00000002041b7210 */ /* 0x004fe20007fde0ff */
[----:B------:R-:W-:-:S03]  /*50a0*/  IMAD R4, R3, 0xd7, RZ ;  /* 0x000000d703047824 */ /* 0x000fc600078e02ff */
[----:B------:R-:W-:Y:S02]  /*50b0*/  LEA.HI.X.SX32 R5, R58, R0, 0x1, P6 ;  /* 0x000000003a057211 */ /* 0x000fe400030f0eff */
[----:B------:R-:W-:-:S04]  /*50c0*/  IADD3 R32, P6, PT, R7, R2, RZ ;  /* 0x0000000207207210 */ /* 0x000fc80007fde0ff */
[----:B------:R-:W-:Y:S01]  /*50d0*/  LEA.HI.X.SX32 R34, R4, R0, 0x1, P6 ;  /* 0x0000000004227211 */ /* 0x000fe200030f0eff */
[----:B------:R-:W-:Y:S01]  /*50e0*/  @!P4 IMAD.MOV.U32 R4, RZ, RZ, R27 ;  /* 0x000000ffff04c224 */ /* 0x000fe200078e001b */
[----:B------:R-:W-:Y:S04]  /*50f0*/  STL [R1+0xb24], R27 ;  /* 0x000b241b01007387 */ /* 0x000fe80000100800 */
[----:B------:R2:W-:Y:S04]  /*5100*/  STL [R1+0xb20], R5 ;  /* 0x000b200501007387 */ /* 0x0005e80000100800 */
[----:B------:R4:W3:Y:S02]  /*5110*/  @!P4 LDG.E.U16 R10, desc[UR24][R4.64] ;  /* 0x00000018040ac981 */ /* 0x0008e4000c1e1500 */
[----:B----4-:R-:W-:-:S02]  /*5120*/  @!P5 IMAD.MOV.U32 R4, RZ, RZ, R32 ;  /* 0x000000ffff04d224 */ /* 0x010fc400078e0020 */
[----:B--2---:R-:W-:-:S05]  /*5130*/  @!P5 IMAD.MOV.U32 R5, RZ, RZ, R34 ;  /* 0x000000ffff05d224 */ /* 0x004fca00078e0022 */
[----:B------:R2:W4:Y:S01]  /*5140*/  @!P5 LDG.E.U16 R25, desc[UR24][R4.64] ;  /* 0x000000180419d981 */ /* 0x000522000c1e1500 */
[----:B------:R-:W-:-:S05]  /*5150*/  VIADD R7, R6, 0xffffff2c ;  /* 0xffffff2c06077836 */ /* 0x000fca0000000000 */
[----:B------:R-:W-:Y:S01]  /*5160*/  ISETP.GE.U32.AND P4, PT, R7, 0x7ffffe2d, PT ;  /* 0x7ffffe2d0700780c */ /* 0x000fe20003f86070 */
[----:B---3--:R-:W-:Y:S01]  /*5170*/  IMAD R7, R11, 0x1ac, RZ ;  /* 0x000001ac0b077824 */ /* 0x008fe200078e02ff */
[----:B------:R3:W-:Y:S01]  /*5180*/  STL [R1+0xb1c], R32 ;  /* 0x000b1c2001007387 */ /* 0x0007e20000100800 */
[----:B------:R-:W-:Y:S01]  /*5190*/  PRMT R56, RZ, 0x7610, R56 ;  /* 0x00007610ff387816 */ /* 0x000fe20000000038 */
[----:B--2---:R-:W-:Y:S01]  /*51a0*/  VIADD R4, R6, 0xffffff2d ;  /* 0xffffff2d06047836 */ /* 0x004fe20000000000 */
[----:B------:R-:W2:Y:S01]  /*51b0*/  LDC R11, c[0x0][0x3a8] ;  /* 0x0000ea00ff0b7b82 */ /* 0x000ea20000000800 */
[----:B------:R-:W-:Y:S01]  /*51c0*/  IADD3 R5, P5, PT, R7, R2, RZ ;  /* 0x0000000207057210 */ /* 0x000fe20007fbe0ff */
[----:B------:R-:W-:Y:S02]  /*51d0*/  STL [R1+0xb18], R34 ;  /* 0x000b182201007387 */ /* 0x000fe40000100800 */
[----:B------:R-:W-:Y:S01]  /*51e0*/  ISETP.GE.U32.AND P6, PT, R4, 0x7ffffe2e, PT ;  /* 0x7ffffe2e0400780c */ /* 0x000fe20003fc6070 */
[----:B---3--:R-:W-:-:S02]  /*51f0*/  IMAD R32, R3, 0xd6, RZ ;  /* 0x000000d603207824 */ /* 0x008fc400078e02ff */
[----:B0-----:R-:W-:Y:S02]  /*5200*/  IMAD R4, R8, 0x1aa, RZ ;  /* 0x000001aa08047824 */ /* 0x001fe400078e02ff */
[----:B------:R-:W-:Y:S01]  /*5210*/  IMAD R7, R3, 0xd5, RZ ;  /* 0x000000d503077824 */ /* 0x000fe200078e02ff */
[----:B------:R0:W-:Y:S04]  /*5220*/  STL [R1+0xf0], R10 ;  /* 0x0000f00a01007387 */ /* 0x0001e80000100800 */
[----:B------:R-:W-:Y:S01]  /*5230*/  STL [R1+0xb14], R5 ;  /* 0x000b140501007387 */ /* 0x000fe20000100800 */
[----:B------:R-:W-:Y:S01]  /*5240*/  PRMT R8, RZ, 0x7610, R8 ;  /* 0x00007610ff087816 */ /* 0x000fe20000000008 */
[----:B0-----:R-:W0:Y:S02]  /*5250*/  LDC R10, c[0x0][0x3a8] ;  /* 0x0000ea00ff0a7b82 */ /* 0x001e240000000800 */
[----:B----4-:R3:W-:Y:S02]  /*5260*/  STL [R1+0xec], R25 ;  /* 0x0000ec1901007387 */ /* 0x0107e40000100800 */
[----:B---3--:R-:W-:-:S02]  /*5270*/  LEA.HI.X.SX32 R25, R32, R0, 0x1, P5 ;  /* 0x0000000020197211 */ /* 0x008fc400028f0eff */
[----:B------:R-:W-:Y:S01]  /*5280*/  IADD3 R34, P5, PT, R4, R2, RZ ;  /* 0x0000000204227210 */ /* 0x000fe20007fbe0ff */
[----:B------:R-:W-:Y:S02]  /*5290*/  @!P3 IMAD.MOV.U32 R4, RZ, RZ, R5 ;  /* 0x000000ffff04b224 */ /* 0x000fe400078e0005 */
[----:B------:R-:W-:Y:S01]  /*52a0*/  @!P3 IMAD.MOV.U32 R5, RZ, RZ, R25 ;  /* 0x000000ffff05b224 */ /* 0x000fe200078e0019 */
[----:B------:R-:W-:-:S04]  /*52b0*/  LEA.HI.X.SX32 R7, R7, R0, 0x1, P5 ;  /* 0x0000000007077211 */ /* 0x000fc800028f0eff */
[----:B------:R3:W4:Y:S04]  /*52c0*/  @!P3 LDG.E.U16 R56, desc[UR24][R4.64] ;  /* 0x000000180438b981 */ /* 0x000728000c1e1500 */
[----:B------:R-:W-:Y:S01]  /*52d0*/  STL [R1+0xb10], R25 ;  /* 0x000b101901007387 */ /* 0x000fe20000100800 */
[----:B---3--:R-:W-:Y:S02]  /*52e0*/  VIADD R5, R6, 0xffffff2e ;  /* 0xffffff2e06057836 */ /* 0x008fe40000000000 */
[----:B-1----:R-:W-:Y:S02]  /*52f0*/  IMAD R4, R9, 0x1a8, RZ ;  /* 0x000001a809047824 */ /* 0x002fe400078e02ff */
[----:B------:R-:W-:Y:S01]  /*5300*/  IMAD.MOV.U32 R9, RZ, RZ, R34 ;  /* 0x000000ffff097224 */ /* 0x000fe200078e0022 */
[----:B------:R1:W-:Y:S01]  /*5310*/  STL [R1+0xb0c], R34 ;  /* 0x000b0c2201007387 */ /* 0x0003e20000100800 */
[----:B------:R-:W-:Y:S01]  /*5320*/  ISETP.GE.U32.AND P3, PT, R5, 0x7ffffe2f, PT ;  /* 0x7ffffe2f0500780c */ /* 0x000fe20003f66070 */
[----:B------:R-:W-:Y:S01]  /*5330*/  @!P0 IMAD.MOV.U32 R5, RZ, RZ, R7 ;  /* 0x000000ffff058224 */ /* 0x000fe200078e0007 */
[----:B-1----:R-:W-:Y:S01]  /*5340*/  IADD3 R34, P5, PT, R4, R2, RZ ;  /* 0x0000000204227210 */ /* 0x002fe20007fbe0ff */
[----:B------:R-:W-:-:S02]  /*5350*/  @!P0 IMAD.MOV.U32 R4, RZ, RZ, R9 ;  /* 0x000000ffff048224 */ /* 0x000fc400078e0009 */
[----:B------:R-:W1:Y:S03]  /*5360*/  LDC R9, c[0x0][0x3a8] ;  /* 0x0000ea00ff097b82 */ /* 0x000e660000000800 */
[----:B------:R3:W2:Y:S02]  /*5370*/  @!P0 LDG.E.U16 R54, desc[UR24][R4.64] ;  /* 0x0000001804368981 */ /* 0x0006a4000c1e1500 */
[----:B---3--:R-:W-:-:S05]  /*5380*/  VIADD R4, R6, 0xffffff2f ;  /* 0xffffff2f06047836 */ /* 0x008fca0000000000 */
[----:B------:R-:W-:Y:S01]  /*5390*/  ISETP.GE.U32.AND P0, PT, R4, 0x7ffffe30, PT ;  /* 0x7ffffe300400780c */ /* 0x000fe20003f06070 */
[----:B------:R-:W-:Y:S01]  /*53a0*/  @!P2 IMAD.MOV.U32 R4, RZ, RZ, R34 ;  /* 0x000000ffff04a224 */ /* 0x000fe200078e0022 */
[----:B----4-:R3:W-:Y:S04]  /*53b0*/  STL [R1+0xe8], R56 ;  /* 0x0000e83801007387 */ /* 0x0107e80000100800 */
[----:B------:R-:W-:Y:S01]  /*53c0*/  STL [R1+0xb08], R7 ;  /* 0x000b080701007387 */ /* 0x000fe20000100800 */
[----:B---3--:R-:W-:-:S03]  /*53d0*/  IMAD R56, R3, 0xd4, RZ ;  /* 0x000000d403387824 */ /* 0x008fc600078e02ff */
[----:B------:R-:W-:Y:S04]  /*53e0*/  STL [R1+0xb04], R34 ;  /* 0x000b042201007387 */ /* 0x000fe80000100800 */
[----:B--2---:R2:W-:Y:S02]  /*53f0*/  STL [R1+0xe4], R54 ;  /* 0x0000e43601007387 */ /* 0x0045e40000100800 */
[----:B--2---:R-:W-:-:S05]  /*5400*/  LEA.HI.X.SX32 R54, R56, R0, 0x1, P5 ;  /* 0x0000000038367211 */ /* 0x004fca00028f0eff */
[----:B------:R-:W-:-:S05]  /*5410*/  @!P2 IMAD.MOV.U32 R5, RZ, RZ, R54 ;  /* 0x000000ffff05a224 */ /* 0x000fca00078e0036 */
[----:B------:R2:W3:Y:S01]  /*5420*/  @!P2 LDG.E.U16 R8, desc[UR24][R4.64] ;  /* 0x000000180408a981 */ /* 0x0004e2000c1e1500 */
[----:B0-----:R-:W-:Y:S02]  /*5430*/  IMAD R7, R10, 0x1a6, RZ ;  /* 0x000001a60a077824 */ /* 0x001fe400078e02ff */
[----:B------:R-:W0:Y:S01]  /*5440*/  LDC R10, c[0x0][0x3a8] ;  /* 0x0000ea00ff0a7b82 */ /* 0x000e220000000800 */
[----:B------:R4:W-:Y:S02]  /*5450*/  STL [R1+0xb00], R54 ;  /* 0x000b003601007387 */ /* 0x0009e40000100800 */
[----:B------:R-:W-:Y:S01]  /*5460*/  IADD3 R7, P2, PT, R7, R2, RZ ;  /* 0x0000000207077210 */ /* 0x000fe20007f5e0ff */
[----:B--2---:R-:W-:Y:S02]  /*5470*/  VIADD R5, R6, 0xffffff30 ;  /* 0xffffff3006057836 */ /* 0x004fe40000000000 */
[----:B------:R-:W-:-:S05]  /*5480*/  IMAD R4, R11, 0x1a4, RZ ;  /* 0x000001a40b047824 */ /* 0x000fca00078e02ff */
[----:B----4-:R-:W-:Y:S01]  /*5490*/  IADD3 R54, P5, PT, R4, R2, RZ ;  /* 0x0000000204367210 */ /* 0x010fe20007fbe0ff */
[----:B------:R-:W-:Y:S01]  /*54a0*/  @!P4 IMAD.MOV.U32 R4, RZ, RZ, R7 ;  /* 0x000000ffff04c224 */ /* 0x000fe200078e0007 */
[----:B---3--:R2:W-:Y:S02]  /*54b0*/  STL [R1+0xe0], R8 ;  /* 0x0000e00801007387 */ /* 0x0085e40000100800 */
[----:B--2---:R-:W-:-:S05]  /*54c0*/  IMAD R8, R3, 0xd3, RZ ;  /* 0x000000d303087824 */ /* 0x004fca00078e02ff */
[----:B------:R-:W-:Y:S02]  /*54d0*/  LEA.HI.X.SX32 R34, R8, R0, 0x1, P2 ;  /* 0x0000000008227211 */ /* 0x000fe400010f0eff */
[----:B------:R-:W-:Y:S01]  /*54e0*/  ISETP.GE.U32.AND P2, PT, R5, 0x7ffffe31, PT ;  /* 0x7ffffe310500780c */ /* 0x000fe20003f46070 */
[----:B------:R-:W-:Y:S01]  /*54f0*/  STL [R1+0xafc], R7 ;  /* 0x000afc0701007387 */ /* 0x000fe20000100800 */
[----:B------:R-:W-:Y:S01]  /*5500*/  PRMT R11, RZ, 0x7610, R11 ;  /* 0x00007610ff0b7816 */ /* 0x000fe2000000000b */
[----:B------:R-:W-:Y:S01]  /*5510*/  IMAD.MOV.U32 R5, RZ, RZ, R34 ;  /* 0x000000ffff057224 */ /* 0x000fe200078e0022 */
[----:B------:R-:W-:Y:S01]  /*5520*/  PRMT R23, RZ, 0x7610, R23 ;  /* 0x00007610ff177816 */ /* 0x000fe20000000017 */
[----:B------:R-:W2:Y:S03]  /*5530*/  LDC R8, c[0x0][0x3a8] ;  /* 0x0000ea00ff087b82 */ /* 0x000ea60000000800 */
[----:B------:R3:W4:Y:S04]  /*5540*/  @!P4 LDG.E.U16 R55, desc[UR24][R4.64] ;  /* 0x000000180437c981 */ /* 0x000728000c1e1500 */
[----:B------:R0:W-:Y:S04]  /*5550*/  STL [R1+0xaf8], R34 ;  /* 0x000af82201007387 */ /* 0x0001e80000100800 */
[----:B------:R-:W-:Y:S01]  /*5560*/  STL [R1+0xaf4], R54 ;  /* 0x000af43601007387 */ /* 0x000fe20000100800 */
[----:B---3--:R-:W-:-:S02]  /*5570*/  VIADD R4, R6, 0xffffff31 ;  /* 0xffffff3106047836 */ /* 0x008fc40000000000 */
[----:B0-----:R-:W-:Y:S02]  /*5580*/  IMAD R34, R3, 0xd2, RZ ;  /* 0x000000d203227824 */ /* 0x001fe400078e02ff */
[----:B------:R-:W-:Y:S01]  /*5590*/  VIADD R5, R6, 0xffffff32 ;  /* 0xffffff3206057836 */ /* 0x000fe20000000000 */
[----:B------:R-:W-:Y:S01]  /*55a0*/  ISETP.GE.U32.AND P4, PT, R4, 0x7ffffe32, PT ;  /* 0x7ffffe320400780c */ /* 0x000fe20003f86070 */
[----:B------:R-:W-:Y:S02]  /*55b0*/  @!P6 IMAD.MOV.U32 R4, RZ, RZ, R54 ;  /* 0x000000ffff04e224 */ /* 0x000fe400078e0036 */
[----:B-1----:R-:W-:Y:S02]  /*55c0*/  IMAD R7, R9, 0x1a2, RZ ;  /* 0x000001a209077824 */ /* 0x002fe400078e02ff */
[----:B--2---:R-:W-:Y:S01]  /*55d0*/  IMAD R8, R8, 0x19e, RZ ;  /* 0x0000019e08087824 */ /* 0x004fe200078e02ff */
[----:B------:R-:W0:Y:S01]  /*55e0*/  LDC R9, c[0x0][0x3a8] ;  /* 0x0000ea00ff097b82 */ /* 0x000e220000000800 */
[----:B----4-:R1:W-:Y:S02]  /*55f0*/  STL [R1+0xdc], R55 ;  /* 0x0000dc3701007387 */ /* 0x0103e40000100800 */
[----:B-1----:R-:W-:-:S02]  /*5600*/  LEA.HI.X.SX32 R55, R34, R0, 0x1, P5 ;  /* 0x0000000022377211 */ /* 0x002fc400028f0eff */
[----:B------:R-:W-:-:S03]  /*5610*/  ISETP.GE.U32.AND P5, PT, R5, 0x7ffffe33, PT ;  /* 0x7ffffe330500780c */ /* 0x000fc60003fa6070 */
[----:B------:R-:W-:-:S05]  /*5620*/  @!P6 IMAD.MOV.U32 R5, RZ, RZ, R55 ;  /* 0x000000ffff05e224 */ /* 0x000fca00078e0037 */
[----:B------:R1:W2:Y:S01]  /*5630*/  @!P6 LDG.E.U16 R11, desc[UR24][R4.64] ;  /* 0x00000018040be981 */ /* 0x0002a2000c1e1500 */
[----:B------:R-:W-:Y:S01]  /*5640*/  IADD3 R7, P6, PT, R7, R2, RZ ;  /* 0x0000000207077210 */ /* 0x000fe20007fde0ff */
[----:B-1----:R-:W-:Y:S02]  /*5650*/  IMAD R5, R3, 0xd1, RZ ;  /* 0x000000d103057824 */ /* 0x002fe400078e02ff */
[----:B------:R-:W-:Y:S02]  /*5660*/  IMAD R4, R10, 0x1a0, RZ ;  /* 0x000001a00a047824 */ /* 0x000fe400078e02ff */
[----:B------:R-:W-:Y:S01]  /*5670*/  IMAD.MOV.U32 R10, RZ, RZ, R7 ;  /* 0x000000ffff0a7224 */ /* 0x000fe200078e0007 */
[----:B------:R-:W-:Y:S02]  /*5680*/  LEA.HI.X.SX32 R5, R5, R0, 0x1, P6 ;  /* 0x0000000005057211 */ /* 0x000fe400030f0eff */
[----:B------:R-:W-:Y:S01]  /*5690*/  IADD3 R54, P6, PT, R4, R2, RZ ;  /* 0x0000000204367210 */ /* 0x000fe20007fde0ff */
[----:B------:R-:W-:-:S05]  /*56a0*/  @!P3 IMAD.MOV.U32 R4, RZ, RZ, R10 ;  /* 0x000000ffff04b224 */ /* 0x000fca00078e000a */
[----:B------:R1:W3:Y:S04]  /*56b0*/  @!P3 LDG.E.U16 R23, desc[UR24][R4.64] ;  /* 0x000000180417b981 */ /* 0x0002e8000c1e1500 */
[----:B------:R4:W-:Y:S02]  /*56c0*/  STL [R1+0xaf0], R55 ;  /* 0x000af03701007387 */ /* 0x0009e40000100800 */
[C---:B----4-:R-:W-:Y:S02]  /*56d0*/  IMAD R55, R3.reuse, 0xd0, RZ ;  /* 0x000000d003377824 */ /* 0x050fe400078e02ff */
[----:B-1----:R-:W-:-:S03]  /*56e0*/  IMAD R4, R3, 0xcf, RZ ;  /* 0x000000cf03047824 */ /* 0x002fc600078e02ff */
[----:B------:R-:W-:Y:S02]  /*56f0*/  LEA.HI.X.SX32 R10, R55, R0, 0x1, P6 ;  /* 0x00000000370a7211 */ /* 0x000fe400030f0eff */
[----:B------:R-:W-:Y:S01]  /*5700*/  IADD3 R8, P6, PT, R8, R2, RZ ;  /* 0x0000000208087210 */ /* 0x000fe20007fde0ff */
[----:B--2---:R1:W-:Y:S04]  /*5710*/  STL [R1+0xd8], R11 ;  /* 0x0000d80b01007387 */ /* 0x0043e80000100800 */
[----:B------:R-:W-:Y:S04]  /*5720*/  STL [R1+0xaec], R7 ;  /* 0x000aec0701007387 */ /* 0x000fe80000100800 */
[----:B------:R2:W-:Y:S01]  /*5730*/  STL [R1+0xae8], R5 ;  /* 0x000ae80501007387 */ /* 0x0005e20000100800 */
[----:B-1----:R-:W1:Y:S01]  /*5740*/  LDC R11, c[0x0][0x3a8] ;  /* 0x0000ea00ff0b7b82 */ /* 0x002e620000000800 */
[----:B--2---:R-:W-:-:S02]  /*5750*/  IMAD.MOV.U32 R5, RZ, RZ, R54 ;  /* 0x000000ffff057224 */ /* 0x004fc400078e0036 */
[----:B---3--:R-:W-:Y:S04]  /*5760*/  STL [R1+0xd4], R23 ;  /* 0x0000d41701007387 */ /* 0x008fe80000100800 */
[----:B------:R2:W-:Y:S02]  /*5770*/  STL [R1+0xae4], R54 ;  /* 0x000ae43601007387 */ /* 0x0005e40000100800 */
[----:B--2---:R-:W-:Y:S01]  /*5780*/  LEA.HI.X.SX32 R54, R4, R0, 0x1, P6 ;  /* 0x0000000004367211 */ /* 0x004fe200030f0eff */
[----:B------:R-:W-:-:S05]  /*5790*/  IMAD.MOV.U32 R4, RZ, RZ, R10 ;  /* 0x000000ffff047224 */ /* 0x000fca00078e000a */
[----:B------:R-:W-:-:S04]  /*57a0*/  @!P0 LOP3.LUT R5, R5, R4, RZ, 0x3c, !PT ;  /* 0x0000000405058212 */ /* 0x000fc800078e3cff */
[----:B------:R-:W-:-:S04]  /*57b0*/  @!P0 LOP3.LUT R4, R5, R4, RZ, 0x3c, !PT ;  /* 0x0000000405048212 */ /* 0x000fc800078e3cff */
[----:B------:R-:W-:-:S05]  /*57c0*/  @!P0 LOP3.LUT R5, R5, R4, RZ, 0x3c, !PT ;  /* 0x0000000405058212 */ /* 0x000fca00078e3cff */
[----:B------:R2:W3:Y:S02]  /*57d0*/  @!P0 LDG.E.U16 R152, desc[UR24][R4.64] ;  /* 0x0000001804988981 */ /* 0x0004e4000c1e1500 */
[----:B--2---:R-:W-:Y:S02]  /*57e0*/  @!P2 IMAD.MOV.U32 R4, RZ, RZ, R8 ;  /* 0x000000ffff04a224 */ /* 0x004fe400078e0008 */
[----:B------:R-:W-:-:S05]  /*57f0*/  @!P2 IMAD.MOV.U32 R5, RZ, RZ, R54 ;  /* 0x000000ffff05a224 */ /* 0x000fca00078e0036 */
[----:B------:R0:W2:Y:S01]  /*5800*/  @!P2 LDG.E.U16 R35, desc[UR24][R4.64] ;  /* 0x000000180423a981 */ /* 0x0000a2000c1e1500 */
[----:B------:R-:W-:-:S05]  /*5810*/  VIADD R7, R6, 0xffffff33 ;  /* 0xffffff3306077836 */ /* 0x000fca0000000000 */
[----:B------:R-:W-:Y:S01]  /*5820*/  ISETP.GE.U32.AND P3, PT, R7, 0x7ffffe34, PT ;  /* 0x7ffffe340700780c */ /* 0x000fe20003f66070 */
[----:B------:R-:W-:Y:S01]  /*5830*/  VIADD R7, R6, 0xffffff34 ;  /* 0xffffff3406077836 */ /* 0x000fe20000000000 */
[----:B------:R4:W-:Y:S01]  /*5840*/  STL [R1+0xae0], R10 ;  /* 0x000ae00a01007387 */ /* 0x0009e20000100800 */
[----:B0-----:R-:W-:-:S03]  /*5850*/  IMAD R4, R9, 0x19c, RZ ;  /* 0x0000019c09047824 */ /* 0x001fc600078e02ff */
[----:B------:R0:W-:Y:S01]  /*5860*/  STL [R1+0xadc], R8 ;  /* 0x000adc0801007387 */ /* 0x0001e20000100800 */
[----:B------:R-:W-:Y:S01]  /*5870*/  ISETP.GE.U32.AND P0, PT, R7, 0x7ffffe35, PT ;  /* 0x7ffffe350700780c */ /* 0x000fe20003f06070 */
[----:B------:R-:W-:Y:S01]  /*5880*/  VIADD R5, R6, 0xffffff35 ;  /* 0xffffff3506057836 */ /* 0x000fe20000000000 */
[----:B------:R-:W2:Y:S01]  /*5890*/  LDC R9, c[0x0][0x3a8] ;  /* 0x0000ea00ff097b82 */ /* 0x000ea20000000800 */
[----:B------:R-:W-:Y:S01]  /*58a0*/  STL [R1+0xad8], R54 ;  /* 0x000ad83601007387 */ /* 0x000fe20000100800 */
[----:B-1----:R-:W-:Y:S01]  /*58b0*/  IMAD R7, R11, 0x19a, RZ ;  /* 0x0000019a0b077824 */ /* 0x002fe200078e02ff */
[----:B------:R-:W-:Y:S02]  /*58c0*/  IADD3 R11, P6, PT, R4, R2, RZ ;  /* 0x00000002040b7210 */ /* 0x000fe40007fde0ff */
[----:B------:R-:W-:Y:S01]  /*58d0*/  ISETP.GE.U32.AND P2, PT, R5, 0x7ffffe36, PT ;  /* 0x7ffffe360500780c */ /* 0x000fe20003f46070 */
[C---:B------:R-:W-:Y:S02]  /*58e0*/  IMAD R4, R3.reuse, 0xcd, RZ ;  /* 0x000000cd03047824 */ /* 0x040fe400078e02ff */
[----:B----4-:R-:W1:Y:S08]  /*58f0*/  LDC R10, c[0x0][0x3a8] ;  /* 0x0000ea00ff0a7b82 */ /* 0x010e700000000800 */
[----:B0-----:R-:W0:Y:S01]  /*5900*/  LDC R8, c[0x0][0x3a8] ;  /* 0x0000ea00ff087b82 */ /* 0x001e220000000800 */
[----:B--2---:R2:W-:Y:S02]  /*5910*/  STL [R1+0xcc], R35 ;  /* 0x0000cc2301007387 */ /* 0x0045e40000100800 */
[----:B--2---:R-:W-:-:S02]  /*5920*/  IMAD R35, R3, 0xce, RZ ;  /* 0x000000ce03237824 */ /* 0x004fc400078e02ff */
[----:B------:R-:W-:Y:S03]  /*5930*/  STL [R1+0xad4], R11 ;  /* 0x000ad40b01007387 */ /* 0x000fe60000100800 */
[----:B------:R-:W-:Y:S02]  /*5940*/  LEA.HI.X.SX32 R5, R35, R0, 0x1, P6 ;  /* 0x0000000023057211 */ /* 0x000fe400030f0eff */
[----:B------:R-:W-:-:S03]  /*5950*/  IADD3 R54, P6, PT, R7, R2, RZ ;  /* 0x0000000207367210 */ /* 0x000fc60007fde0ff */
[----:B------:R-:W-:Y:S04]  /*5960*/  STL [R1+0xad0], R5 ;  /* 0x000ad00501007387 */ /* 0x000fe80000100800 */
[----:B------:R-:W-:Y:S04]  /*5970*/  STL [R1+0xacc], R54 ;  /* 0x000acc3601007387 */ /* 0x000fe80000100800 */
[----:B---3--:R2:W-:Y:S02]  /*5980*/  STL [R1+0xd0], R152 ;  /* 0x0000d09801007387 */ /* 0x0085e40000100800 */
[----:B--2---:R-:W-:Y:S01]  /*5990*/  LEA.HI.X.SX32 R152, R4, R0, 0x1, P6 ;  /* 0x0000000004987211 */ /* 0x004fe200030f0eff */
[----:B------:R-:W-:-:S02]  /*59a0*/  @!P4 IMAD.MOV.U32 R4, RZ, RZ, R11 ;  /* 0x000000ffff04c224 */ /* 0x000fc400078e000b */
[----:B------:R-:W-:Y:S01]  /*59b0*/  VIADD R7, R6, 0xffffff36 ;  /* 0xffffff3606077836 */ /* 0x000fe20000000000 */
[----:B------:R-:W2:Y:S02]  /*59c0*/  LDC R11, c[0x0][0x3a8] ;  /* 0x0000ea00ff0b7b82 */ /* 0x000ea40000000800 */
[----:B------:R3:W4:Y:S02]  /*59d0*/  @!P4 LDG.E.U16 R156, desc[UR24][R4.64] ;  /* 0x00000018049cc981 */ /* 0x000724000c1e1500 */
[----:B---3--:R-:W-:Y:S02]  /*59e0*/  @!P5 IMAD.MOV.U32 R4, RZ, RZ, R54 ;  /* 0x000000ffff04d224 */ /* 0x008fe400078e0036 */
[----:B------:R-:W-:-:S05]  /*59f0*/  @!P5 IMAD.MOV.U32 R5, RZ, RZ, R152 ;  /* 0x000000ffff05d224 */ /* 0x000fca00078e0098 */
[----:B------:R3:W2:Y:S01]  /*5a00*/  @!P5 LDG.E.U16 R37, desc[UR24][R4.64] ;  /* 0x000000180425d981 */ /* 0x0006a2000c1e1500 */
[----:B------:R-:W-:Y:S01]  /*5a10*/  ISETP.GE.U32.AND P4, PT, R7, 0x7ffffe37, PT ;  /* 0x7ffffe370700780c */ /* 0x000fe20003f86070 */
[----:B-1----:R-:W-:Y:S02]  /*5a20*/  IMAD R7, R10, 0x198, RZ ;  /* 0x000001980a077824 */ /* 0x002fe400078e02ff */
[----:B------:R-:W-:Y:S01]  /*5a30*/  STL [R1+0xac8], R152 ;  /* 0x000ac89801007387 */ /* 0x000fe20000100800 */
[----:B------:R-:W-:Y:S01]  /*5a40*/  IMAD R54, R3, 0xcc, RZ ;  /* 0x000000cc03367824 */ /* 0x000fe200078e02ff */
[----:B------:R-:W1:Y:S01]  /*5a50*/  LDC R10, c[0x0][0x3a8] ;  /* 0x0000ea00ff0a7b82 */ /* 0x000e620000000800 */
[----:B---3--:R-:W-:-:S05]  /*5a60*/  VIADD R4, R6, 0xffffff37 ;  /* 0xffffff3706047836 */ /* 0x008fca0000000000 */
[----:B------:R-:W-:Y:S01]  /*5a70*/  ISETP.GE.U32.AND P6, PT, R4, 0x7ffffe38, PT ;  /* 0x7ffffe380400780c */ /* 0x000fe20003fc6070 */
[----:B0-----:R-:W-:Y:S01]  /*5a80*/  IMAD R4, R8, 0x196, RZ ;  /* 0x0000019608047824 */ /* 0x001fe200078e02ff */
[----:B--2---:R0:W-:Y:S02]  /*5a90*/  STL [R1+0xc4], R37 ;  /* 0x0000c42501007387 */ /* 0x0041e40000100800 */
[----:B0-----:R-:W-:-:S05]  /*5aa0*/  IADD3 R37, P5, PT, R7, R2, RZ ;  /* 0x0000000207257210 */ /* 0x001fca0007fbe0ff */
[----:B------:R-:W-:Y:S04]  /*5ab0*/  STL [R1+0xac4], R37 ;  /* 0x000ac42501007387 */ /* 0x000fe80000100800 */
[----:B----4-:R0:W-:Y:S01]  /*5ac0*/  STL [R1+0xc8], R156 ;  /* 0x0000c89c01007387 */ /* 0x0101e20000100800 */
[----:B------:R-:W-:Y:S01]  /*5ad0*/  IMAD R7, R3, 0xcb, RZ ;  /* 0x000000cb03077824 */ /* 0x000fe200078e02ff */
[----:B0-----:R-:W-:Y:S02]  /*5ae0*/  LEA.HI.X.SX32 R156, R54, R0, 0x1, P5 ;  /* 0x00000000369c7211 */ /* 0x001fe400028f0eff */
[----:B------:R-:W-:Y:S01]  /*5af0*/  IADD3 R152, P5, PT, R4, R2, RZ ;  /* 0x0000000204987210 */ /* 0x000fe20007fbe0ff */
[----:B------:R-:W-:Y:S02]  /*5b00*/  @!P3 IMAD.MOV.U32 R4, RZ, RZ, R37 ;  /* 0x000000ffff04b224 */ /* 0x000fe400078e0025 */
[----:B------:R-:W-:Y:S01]  /*5b10*/  @!P3 IMAD.MOV.U32 R5, RZ, RZ, R156 ;  /* 0x000000ffff05b224 */ /* 0x000fe200078e009c */
[----:B------:R-:W-:-:S04]  /*5b20*/  LEA.HI.X.SX32 R7, R7, R0, 0x1, P5 ;  /* 0x0000000007077211 */ /* 0x000fc800028f0eff */
[----:B------:R0:W2:Y:S02]  /*5b30*/  @!P3 LDG.E.U16 R36, desc[UR24][R4.64] ;  /* 0x000000180424b981 */ /* 0x0000a4000c1e1500 */
[----:B0-----:R-:W-:Y:S02]  /*5b40*/  VIADD R5, R6, 0xffffff38 ;  /* 0xffffff3806057836 */ /* 0x001fe40000000000 */
[----:B------:R-:W-:Y:S01]  /*5b50*/  IMAD R4, R9, 0x194, RZ ;  /* 0x0000019409047824 */ /* 0x000fe200078e02ff */
[----:B------:R-:W-:Y:S01]  /*5b60*/  STL [R1+0xac0], R156 ;  /* 0x000ac09c01007387 */ /* 0x000fe20000100800 */
[----:B------:R-:W-:Y:S01]  /*5b70*/  PRMT R8, RZ, 0x7610, R8 ;  /* 0x00007610ff087816 */ /* 0x000fe20000000008 */
[----:B------:R-:W0:Y:S01]  /*5b80*/  LDC R9, c[0x0][0x3a8] ;  /* 0x0000ea00ff097b82 */ /* 0x000e220000000800 */
[----:B------:R-:W-:Y:S01]  /*5b90*/  ISETP.GE.U32.AND P3, PT, R5, 0x7ffffe39, PT ;  /* 0x7ffffe390500780c */ /* 0x000fe20003f66070 */
[----:B------:R-:W-:Y:S01]  /*5ba0*/  @!P0 IMAD.MOV.U32 R5, RZ, RZ, R7 ;  /* 0x000000ffff058224 */ /* 0x000fe200078e0007 */
[----:B------:R-:W-:Y:S01]  /*5bb0*/  IADD3 R37, P5, PT, R4, R2, RZ ;  /* 0x0000000204257210 */ /* 0x000fe20007fbe0ff */
[----:B------:R-:W-:-:S05]  /*5bc0*/  @!P0 IMAD.MOV.U32 R4, RZ, RZ, R152 ;  /* 0x000000ffff048224 */ /* 0x000fca00078e0098 */
[----:B------:R3:W4:Y:S04]  /*5bd0*/  @!P0 LDG.E.U16 R53, desc[UR24][R4.64] ;  /* 0x0000001804358981 */ /* 0x000728000c1e1500 */
[----:B------:R-:W-:Y:S01]  /*5be0*/  STL [R1+0xabc], R152 ;  /* 0x000abc9801007387 */ /* 0x000fe20000100800 */
[----:B---3--:R-:W-:-:S05]  /*5bf0*/  VIADD R4, R6, 0xffffff39 ;  /* 0xffffff3906047836 */ /* 0x008fca0000000000 */
[----:B------:R-:W-:Y:S01]  /*5c00*/  ISETP.GE.U32.AND P0, PT, R4, 0x7ffffe3a, PT ;  /* 0x7ffffe3a0400780c */ /* 0x000fe20003f06070 */
[----:B------:R-:W-:Y:S01]  /*5c10*/  @!P2 IMAD.MOV.U32 R4, RZ, RZ, R37 ;  /* 0x000000ffff04a224 */ /* 0x000fe200078e0025 */
[----:B--2---:R2:W-:Y:S04]  /*5c20*/  STL [R1+0xc0], R36 ;  /* 0x0000c02401007387 */ /* 0x0045e80000100800 */
[----:B------:R-:W-:Y:S01]  /*5c30*/  STL [R1+0xab8], R7 ;  /* 0x000ab80701007387 */ /* 0x000fe20000100800 */
[----:B--2---:R-:W-:-:S03]  /*5c40*/  IMAD R36, R3, 0xca, RZ ;  /* 0x000000ca03247824 */ /* 0x004fc600078e02ff */
[----:B------:R-:W-:Y:S04]  /*5c50*/  STL [R1+0xab4], R37 ;  /* 0x000ab42501007387 */ /* 0x000fe80000100800 */
[----:B----4-:R2:W-:Y:S02]  /*5c60*/  STL [R1+0xbc], R53 ;  /* 0x0000bc3501007387 */ /* 0x0105e40000100800 */
[----:B--2---:R-:W-:-:S05]  /*5c70*/  LEA.HI.X.SX32 R53, R36, R0, 0x1, P5 ;  /* 0x0000000024357211 */ /* 0x004fca00028f0eff */
[----:B------:R-:W-:-:S05]  /*5c80*/  @!P2 IMAD.MOV.U32 R5, RZ, RZ, R53 ;  /* 0x000000ffff05a224 */ /* 0x000fca00078e0035 */
[----:B------:R2:W3:Y:S01]  /*5c90*/  @!P2 LDG.E.U16 R8, desc[UR24][R4.64] ;  /* 0x000000180408a981 */ /* 0x0004e2000c1e1500 */
[----:B-1----:R-:W-:Y:S02]  /*5ca0*/  IMAD R7, R10, 0x192, RZ ;  /* 0x000001920a077824 */ /* 0x002fe400078e02ff */
[----:B------:R-:W1:Y:S01]  /*5cb0*/  LDC R10, c[0x0][0x3a8] ;  /* 0x0000ea00ff0a7b82 */ /* 0x000e620000000800 */
[----:B------:R-:W-:Y:S02]  /*5cc0*/  STL [R1+0xab0], R53 ;  /* 0x000ab03501007387 */ /* 0x000fe40000100800 */
[----:B------:R-:W-:Y:S01]  /*5cd0*/  IADD3 R7, P2, PT, R7, R2, RZ ;  /* 0x0000000207077210 */ /* 0x000fe20007f5e0ff */
[----:B--2---:R-:W-:Y:S02]  /*5ce0*/  VIADD R5, R6, 0xffffff3a ;  /* 0xffffff3a06057836 */ /* 0x004fe40000000000 */
[----:B------:R-:W-:-:S05]  /*5cf0*/  IMAD R4, R11, 0x190, RZ ;  /* 0x000001900b047824 */ /* 0x000fca00078e02ff */
[----:B------:R-:W-:Y:S01]  /*5d00*/  IADD3 R37, P5, PT, R4, R2, RZ ;  /* 0x0000000204257210 */ /* 0x000fe20007fbe0ff */
[----:B------:R-:W-:Y:S01]  /*5d10*/  @!P4 IMAD.MOV.U32 R4, RZ, RZ, R7 ;  /* 0x000000ffff04c224 */ /* 0x000fe200078e0007 */
[----:B---3--:R2:W-:Y:S02]  /*5d20*/  STL [R1+0xb8], R8 ;  /* 0x0000b80801007387 */ /* 0x0085e40000100800 */
[----:B--2---:R-:W-:-:S05]  /*5d30*/  IMAD R8, R3, 0xc9, RZ ;  /* 0x000000c903087824 */ /* 0x004fca00078e02ff */
[----:B------:R-:W-:Y:S02]  /*5d40*/  LEA.HI.X.SX32 R152, R8, R0, 0x1, P2 ;  /* 0x0000000008987211 */ /* 0x000fe400010f0eff */
[----:B------:R-:W-:Y:S01]  /*5d50*/  ISETP.GE.U32.AND P2, PT, R5, 0x7ffffe3b, PT ;  /* 0x7ffffe3b0500780c */ /* 0x000fe20003f46070 */
[----:B------:R-:W-:Y:S01]  /*5d60*/  IMAD R53, R3, 0xc8, RZ ;  /* 0x000000c803357824 */ /* 0x000fe200078e02ff */
[----:B------:R0:W-:Y:S01]  /*5d70*/  STL [R1+0xaac], R7 ;  /* 0x000aac0701007387 */ /* 0x0001e20000100800 */
[----:B------:R-:W-:Y:S01]  /*5d80*/  @!P4 IMAD.MOV.U32 R5, RZ, RZ, R152 ;  /* 0x000000ffff05c224 */ /* 0x000fe200078e0098 */
[----:B------:R-:W-:Y:S01]  /*5d90*/  PRMT R11, RZ, 0x7610, R11 ;  /* 0x00007610ff0b7816 */ /* 0x000fe2000000000b */
[----:B------:R-:W2:Y:S03]  /*5da0*/  LDC R8, c[0x0][0x3a8] ;  /* 0x0000ea00ff087b82 */ /* 0x000ea60000000800 */
[----:B------:R3:W4:Y:S04]  /*5db0*/  @!P4 LDG.E.U16 R52, desc[UR24][R4.64] ;  /* 0x000000180434c981 */ /* 0x000728000c1e1500 */
[----:B------:R-:W-:Y:S04]  /*5dc0*/  STL [R1+0xaa8], R152 ;  /* 0x000aa89801007387 */ /* 0x000fe80000100800 */
[----:B------:R0:W-:Y:S01]  /*5dd0*/  STL [R1+0xaa4], R37 ;  /* 0x000aa42501007387 */ /* 0x0001e20000100800 */
[----:B---3--:R-:W-:-:S02]  /*5de0*/  VIADD R4, R6, 0xffffff3b ;  /* 0xffffff3b06047836 */ /* 0x008fc40000000000 */
[----:B------:R-:W-:-:S03]  /*5df0*/  VIADD R5, R6, 0xffffff3c ;  /* 0xffffff3c06057836 */ /* 0x000fc60000000000 */
[----:B------:R-:W-:Y:S01]  /*5e00*/  ISETP.GE.U32.AND P4, PT, R4, 0x7ffffe3c, PT ;  /* 0x7ffffe3c0400780c */ /* 0x000fe20003f86070 */
[----:B------:R-:W-:Y:S02]  /*5e10*/  @!P6 IMAD.MOV.U32 R4, RZ, RZ, R37 ;  /* 0x000000ffff04e224 */ /* 0x000fe400078e0025 */
[----:B0-----:R-:W-:Y:S01]  /*5e20*/  IMAD R7, R9, 0x18e, RZ ;  /* 0x0000018e09077824 */ /* 0x001fe200078e02ff */
[----:B----4-:R0:W-:Y:S01]  /*5e30*/  STL [R1+0xb4], R52 ;  /* 0x0000b43401007387 */ /* 0x0101e20000100800 */
[----:B------:R-:W-:Y:S01]  /*5e40*/  IMAD R37, R3, 0xc6, RZ ;  /* 0x000000c603257824 */ /* 0x000fe200078e02ff */
[----:B------:R-:W3:Y:S01]  /*5e50*/  LDC R9, c[0x0][0x3a8] ;  /* 0x0000ea00ff097b82 */ /* 0x000ee20000000800 */
[----:B0-----:R-:W-:Y:S02]  /*5e60*/  LEA.HI.X.SX32 R52, R53, R0, 0x1, P5 ;  /* 0x0000000035347211 */ /* 0x001fe400028f0eff */
[----:B------:R-:W-:-:S03]  /*5e70*/  ISETP.GE.U32.AND P5, PT, R5, 0x7ffffe3d, PT ;  /* 0x7ffffe3d0500780c */ /* 0x000fc60003fa6070 */
[----:B------:R-:W-:Y:S01]  /*5e80*/  @!P6 IMAD.MOV.U32 R5, RZ, RZ, R52 ;  /* 0x000000ffff05e224 */ /* 0x000fe200078e0034 */
[----:B------:R0:W-:Y:S04]  /*5e90*/  STL [R1+0xaa0], R52 ;  /* 0x000aa03401007387 */ /* 0x0001e80000100800 */
[----:B------:R4:W3:Y:S01]  /*5ea0*/  @!P6 LDG.E.U16 R11, desc[UR24][R4.64] ;  /* 0x00000018040be981 */ /* 0x0008e2000c1e1500 */
[----:B0-----:R-:W-:Y:S01]  /*5eb0*/  IADD3 R52, P6, PT, R7, R2, RZ ;  /* 0x0000000207347210 */ /* 0x001fe20007fde0ff */
[----:B----4-:R-:W-:Y:S02]  /*5ec0*/  IMAD R5, R3, 0xc7, RZ ;  /* 0x000000c703057824 */ /* 0x010fe400078e02ff */
[----:B-1----:R-:W-:-:S03]  /*5ed0*/  IMAD R4, R10, 0x18c, RZ ;  /* 0x0000018c0a047824 */ /* 0x002fc600078e02ff */
[----:B------:R-:W-:Y:S02]  /*5ee0*/  LEA.HI.X.SX32 R156, R5, R0, 0x1, P6 ;  /* 0x00000000059c7211 */ /* 0x000fe400030f0eff */
[----:B------:R-:W-:Y:S01]  /*5ef0*/  IADD3 R152, P6, PT, R4, R2, RZ ;  /* 0x0000000204987210 */ /* 0x000fe20007fde0ff */
[----:B------:R-:W-:Y:S02]  /*5f00*/  @!P3 IMAD.MOV.U32 R4, RZ, RZ, R52 ;  /* 0x000000ffff04b224 */ /* 0x000fe400078e0034 */
[----:B------:R-:W-:-:S05]  /*5f10*/  @!P3 IMAD.MOV.U32 R5, RZ, RZ, R156 ;  /* 0x000000ffff05b224 */ /* 0x000fca00078e009c */
[----:B------:R0:W4:Y:S01]  /*5f20*/  @!P3 LDG.E.U16 R51, desc[UR24][R4.64] ;  /* 0x000000180433b981 */ /* 0x000122000c1e1500 */
[----:B--2---:R-:W-:Y:S02]  /*5f30*/  IMAD R8, R8, 0x18a, RZ ;  /* 0x0000018a08087824 */ /* 0x004fe400078e02ff */
[----:B0-----:R-:W-:Y:S01]  /*5f40*/  IMAD R4, R3, 0xc5, RZ ;  /* 0x000000c503047824 */ /* 0x001fe200078e02ff */
[----:B------:R-:W-:Y:S01]  /*5f50*/  PRMT R10, RZ, 0x7610, R10 ;  /* 0x00007610ff0a7816 */ /* 0x000fe2000000000a */
[----:B---3--:R0:W-:Y:S04]  /*5f60*/  STL [R1+0xb0], R11 ;  /* 0x0000b00b01007387 */ /* 0x0081e80000100800 */
[----:B------:R-:W-:Y:S04]  /*5f70*/  STL [R1+0xa9c], R52 ;  /* 0x000a9c3401007387 */ /* 0x000fe80000100800 */
[----:B------:R1:W-:Y:S01]  /*5f80*/  STL [R1+0xa98], R156 ;  /* 0x000a989c01007387 */ /* 0x0003e20000100800 */
[----:B0-----:R-:W0:Y:S03]  /*5f90*/  LDC R11, c[0x0][0x3a8] ;  /* 0x0000ea00ff0b7b82 */ /* 0x001e260000000800 */
[----:B------:R-:W-:Y:S01]  /*5fa0*/  STL [R1+0xa94], R152 ;  /* 0x000a949801007387 */ /* 0x000fe20000100800 */
[----:B-1----:R-:W-:-:S03]  /*5fb0*/  LEA.HI.X.SX32 R156, R37, R0, 0x1, P6 ;  /* 0x00000000259c7211 */ /* 0x002fc600030f0eff */
[----:B----4-:R1:W-:Y:S02]  /*5fc0*/  STL [R1+0xac], R51 ;  /* 0x0000ac3301007387 */ /* 0x0103e40000100800 */
[----:B------:R-:W-:Y:S01]  /*5fd0*/  @!P0 IMAD.MOV.U32 R5, RZ, RZ, R156 ;  /* 0x000000ffff058224 */ /* 0x000fe200078e009c */
[----:B-1----:R-:W-:Y:S01]  /*5fe0*/  IADD3 R51, P6, PT, R8, R2, RZ ;  /* 0x0000000208337210 */ /* 0x002fe20007fde0ff */
[----:B------:R-:W-:Y:S01]  /*5ff0*/  VIADD R7, R6, 0xffffff3d ;  /* 0xffffff3d06077836 */ /* 0x000fe20000000000 */
[----:B------:R-:W-:Y:S01]  /*6000*/  STL [R1+0xa90], R156 ;  /* 0x000a909c01007387 */ /* 0x000fe20000100800 */
[----:B------:R-:W1:Y:S01]  /*6010*/  LDC R8, c[0x0][0x3a8] ;  /* 0x0000ea00ff087b82 */ /* 0x000e620000000800 */
[----:B------:R-:W-:Y:S01]  /*6020*/  LEA.HI.X.SX32 R52, R4, R0, 0x1, P6 ;  /* 0x0000000004347211 */ /* 0x000fe200030f0eff */
[----:B------:R-:W-:-:S05]  /*6030*/  @!P0 IMAD.MOV.U32 R4, RZ, RZ, R152 ;  /* 0x000000ffff048224 */ /* 0x000fca00078e0098 */
[----:B------:R2:W3:Y:S02]  /*6040*/  @!P0 LDG.E.U16 R131, desc[UR24][R4.64] ;  /* 0x0000001804838981 */ /* 0x0004e4000c1e1500 */
[----:B--2---:R-:W-:Y:S02]  /*6050*/  @!P2 IMAD.MOV.U32 R4, RZ, RZ, R51 ;  /* 0x000000ffff04a224 */ /* 0x004fe400078e0033 */
[----:B------:R-:W-:-:S05]  /*6060*/  @!P2 IMAD.MOV.U32 R5, RZ, RZ, R52 ;  /* 0x000000ffff05a224 */ /* 0x000fca00078e0034 */
[----:B------:R2:W4:Y:S01]  /*6070*/  @!P2 LDG.E.U16 R10, desc[UR24][R4.64] ;  /* 0x00000018040aa981 */ /* 0x000522000c1e1500 */
[----:B------:R-:W-:Y:S01]  /*6080*/  ISETP.GE.U32.AND P3, PT, R7, 0x7ffffe3e, PT ;  /* 0x7ffffe3e0700780c */ /* 0x000fe20003f66070 */
[----:B------:R-:W-:Y:S02]  /*6090*/  VIADD R7, R6, 0xffffff3e ;  /* 0xffffff3e06077836 */ /* 0x000fe40000000000 */
[----:B------:R-:W-:Y:S01]  /*60a0*/  STL [R1+0xa8c], R51 ;  /* 0x000a8c3301007387 */ /* 0x000fe20000100800 */
[----:B--2---:R-:W-:-:S03]  /*60b0*/  IMAD R4, R9, 0x188, RZ ;  /* 0x0000018809047824 */ /* 0x004fc600078e02ff */
[----:B------:R2:W-:Y:S01]  /*60c0*/  STL [R1+0xa88], R52 ;  /* 0x000a883401007387 */ /* 0x0005e20000100800 */
[----:B------:R-:W-:Y:S01]  /*60d0*/  ISETP.GE.U32.AND P0, PT, R7, 0x7ffffe3f, PT ;  /* 0x7ffffe3f0700780c */ /* 0x000fe20003f06070 */
[----:B0-----:R-:W-:Y:S01]  /*60e0*/  IMAD R7, R11, 0x186, RZ ;  /* 0x000001860b077824 */ /* 0x001fe200078e02ff */
[----:B------:R-:W0:Y:S01]  /*60f0*/  LDC R9, c[0x0][0x3a8] ;  /* 0x0000ea00ff097b82 */ /* 0x000e220000000800 */
[----:B------:R-:W-:Y:S01]  /*6100*/  IADD3 R152, P6, PT, R4, R2, RZ ;  /* 0x0000000204987210 */ /* 0x000fe20007fde0ff */
[----:B--2---:R-:W-:-:S04]  /*6110*/  IMAD R52, R3, 0xc4, RZ ;  /* 0x000000c403347824 */ /* 0x004fc800078e02ff */
[----:B------:R-:W-:Y:S01]  /*6120*/  STL [R1+0xa84], R152 ;  /* 0x000a849801007387 */ /* 0x000fe20000100800 */
[----:B------:R-:W-:Y:S01]  /*6130*/  VIADD R5, R6, 0xffffff3f ;  /* 0xffffff3f06057836 */ /* 0x000fe20000000000 */
[----:B------:R-:W-:Y:S02]  /*6140*/  LEA.HI.X.SX32 R156, R52, R0, 0x1, P6 ;  /* 0x00000000349c7211 */ /* 0x000fe400030f0eff */
[----:B------:R-:W-:Y:S01]  /*6150*/  IADD3 R51, P6, PT, R7, R2, RZ ;  /* 0x0000000207337210 */ /* 0x000fe20007fde0ff */
[----:B------:R-:W-:Y:S01]  /*6160*/  IMAD R4, R3, 0xc3, RZ ;  /* 0x000000c303047824 */ /* 0x000fe200078e02ff */
[----:B------:R-:W-:Y:S01]  /*6170*/  ISETP.GE.U32.AND P2, PT, R5, 0x7ffffe40, PT ;  /* 0x7ffffe400500780c */ /* 0x000fe20003f46070 */
[----:B------:R-:W-:Y:S01]  /*6180*/  @!P4 IMAD.MOV.U32 R5, RZ, RZ, R156 ;  /* 0x000000ffff05c224 */ /* 0x000fe200078e009c */
[----:B----4-:R2:W-:Y:S04]  /*6190*/  STL [R1+0xa4], R10 ;  /* 0x0000a40a01007387 */ /* 0x0105e80000100800 */
[----:B------:R-:W-:Y:S04]  /*61a0*/  STL [R1+0xa80], R156 ;  /* 0x000a809c01007387 */ /* 0x000fe80000100800 */
[----:B------:R-:W-:Y:S01]  /*61b0*/  STL [R1+0xa7c], R51 ;  /* 0x000a7c3301007387 */ /* 0x000fe20000100800 */
[----:B------:R-:W-:Y:S01]  /*61c0*/  VIADD R7, R6, 0xffffff40 ;  /* 0xffffff4006077836 */ /* 0x000fe20000000000 */
[----:B--2---:R-:W2:Y:S02]  /*61d0*/  LDC R10, c[0x0][0x3a8] ;  /* 0x0000ea00ff0a7b82 */ /* 0x004ea40000000800 */
[----:B---3--:R3:W-:Y:S02]  /*61e0*/  STL [R1+0xa8], R131 ;  /* 0x0000a88301007387 */ /* 0x0087e40000100800 */
[----:B---3--:R-:W-:Y:S01]  /*61f0*/  LEA.HI.X.SX32 R131, R4, R0, 0x1, P6 ;  /* 0x0000000004837211 */ /* 0x008fe200030f0eff */
[----:B------:R-:W-:-:S05]  /*6200*/  @!P4 IMAD.MOV.U32 R4, RZ, RZ, R152 ;  /* 0x000000ffff04c224 */ /* 0x000fca00078e0098 */
[----:B------:R3:W4:Y:S02]  /*6210*/  @!P4 LDG.E.U16 R132, desc[UR24][R4.64] ;  /* 0x000000180484c981 */ /* 0x000724000c1e1500 */
[----:B---3--:R-:W-:Y:S02]  /*6220*/  @!P5 IMAD.MOV.U32 R4, RZ, RZ, R51 ;  /* 0x000000ffff04d224 */ /* 0x008fe400078e0033 */
[----:B------:R-:W-:-:S05]  /*6230*/  @!P5 IMAD.MOV.U32 R5, RZ, RZ, R131 ;  /* 0x000000ffff05d224 */ /* 0x000fca00078e0083 */
[----:B------:R3:W2:Y:S01]  /*6240*/  @!P5 LDG.E.U16 R38, desc[UR24][R4.64] ;  /* 0x000000180426d981 */ /* 0x0006a2000c1e1500 */
[----:B------:R-:W-:Y:S01]  /*6250*/  ISETP.GE.U32.AND P4, PT, R7, 0x7ffffe41, PT ;  /* 0x7ffffe410700780c */ /* 0x000fe20003f86070 */
[----:B-1----:R-:W-:Y:S02]  /*6260*/  IMAD R7, R8, 0x184, RZ ;  /* 0x0000018408077824 */ /* 0x002fe400078e02ff */
[----:B------:R-:W-:Y:S01]  /*6270*/  STL [R1+0xa78], R131 ;  /* 0x000a788301007387 */ /* 0x000fe20000100800 */
[----:B------:R-:W1:Y:S02]  /*6280*/  LDC R8, c[0x0][0x3a8] ;  /* 0x0000ea00ff087b82 */ /* 0x000e640000000800 */
[----:B------:R-:W-:Y:S01]  /*6290*/  IADD3 R51, P5, PT, R7, R2, RZ ;  /* 0x0000000207337210 */ /* 0x000fe20007fbe0ff */
[----:B---3--:R-:W-:-:S05]  /*62a0*/  VIADD R4, R6, 0xffffff41 ;  /* 0xffffff4106047836 */ /* 0x008fca0000000000 */
[----:B------:R-:W-:Y:S01]  /*62b0*/  ISETP.GE.U32.AND P6, PT, R4, 0x7ffffe42, PT ;  /* 0x7ffffe420400780c */ /* 0x000fe20003fc6070 */
[----:B0-----:R-:W-:Y:S01]  /*62c0*/  IMAD R4, R9, 0x182, RZ ;  /* 0x0000018209047824 */ /* 0x001fe200078e02ff */
[----:B--2---:R0:W-:Y:S01]  /*62d0*/  STL [R1+0x9c], R38 ;  /* 0x00009c2601007387 */ /* 0x0041e20000100800 */
[C---:B------:R-:W-:Y:S01]  /*62e0*/  IMAD R7, R3.reuse, 0xc1, RZ ;  /* 0x000000c103077824 */ /* 0x040fe200078e02ff */
[----:B------:R-:W2:Y:S02]  /*62f0*/  LDC R9, c[0x0][0x3a8] ;  /* 0x0000ea00ff097b82 */ /* 0x000ea40000000800 */
[----:B------:R-:W-:Y:S01]  /*6300*/  STL [R1+0xa74], R51 ;  /* 0x000a743301007387 */ /* 0x000fe20000100800 */
[----:B0-----:R-:W-:-:S03]  /*6310*/  IMAD R38, R3, 0xc2, RZ ;  /* 0x000000c203267824 */ /* 0x001fc600078e02ff */
[----:B----4-:R0:W-:Y:S02]  /*6320*/  STL [R1+0xa0], R132 ;  /* 0x0000a08401007387 */ /* 0x0101e40000100800 */
[----:B0-----:R-:W-:Y:S02]  /*6330*/  LEA.HI.X.SX32 R132, R38, R0, 0x1, P5 ;  /* 0x0000000026847211 */ /* 0x001fe400028f0eff */
[----:B------:R-:W-:Y:S01]  /*6340*/  IADD3 R131, P5, PT, R4, R2, RZ ;  /* 0x0000000204837210 */ /* 0x000fe20007fbe0ff */
[----:B------:R-:W-:Y:S02]  /*6350*/  @!P3 IMAD.MOV.U32 R4, RZ, RZ, R51 ;  /* 0x000000ffff04b224 */ /* 0x000fe400078e0033 */
[----:B------:R-:W-:-:S05]  /*6360*/  @!P3 IMAD.MOV.U32 R5, RZ, RZ, R132 ;  /* 0x000000ffff05b224 */ /* 0x000fca00078e0084 */
[----:B------:R0:W3:Y:S01]  /*6370*/  @!P3 LDG.E.U16 R39, desc[UR24][R4.64] ;  /* 0x000000180427b981 */ /* 0x0000e2000c1e1500 */
[----:B------:R-:W-:-:S03]  /*6380*/  LEA.HI.X.SX32 R7, R7, R0, 0x1, P5 ;  /* 0x0000000007077211 */ /* 0x000fc600028f0eff */
[----:B------:R-:W-:Y:S04]  /*6390*/  STL [R1+0xa70], R132 ;  /* 0x000a708401007387 */ /* 0x000fe80000100800 */
[----:B------:R-:W-:Y:S01]  /*63a0*/  STL [R1+0xa6c], R131 ;  /* 0x000a6c8301007387 */ /* 0x000fe20000100800 */
[----:B0-----:R-:W-:Y:S02]  /*63b0*/  VIADD R5, R6, 0xffffff42 ;  /* 0xffffff4206057836 */ /* 0x001fe40000000000 */
[----:B------:R-:W-:Y:S01]  /*63c0*/  IMAD R4, R10, 0x180, RZ ;  /* 0x000001800a047824 */ /* 0x000fe200078e02ff */
[----:B------:R-:W-:Y:S01]  /*63d0*/  STL [R1+0xa68], R7 ;  /* 0x000a680701007387 */ /* 0x000fe20000100800 */
[----:B------:R-:W-:Y:S01]  /*63e0*/  IMAD R51, R3, 0xc0, RZ ;  /* 0x000000c003337824 */ /* 0x000fe200078e02ff */
[----:B------:R-:W-:Y:S01]  /*63f0*/  ISETP.GE.U32.AND P3, PT, R5, 0x7ffffe43, PT ;  /* 0x7ffffe430500780c */ /* 0x000fe20003f66070 */
[----:B------:R-:W-:Y:S01]  /*6400*/  @!P0 IMAD.MOV.U32 R5, RZ, RZ, R7 ;  /* 0x000000ffff058224 */ /* 0x000fe200078e0007 */
[----:B------:R-:W-:Y:S01]  /*6410*/  PRMT R11, RZ, 0x7610, R11 ;  /* 0x00007610ff0b7816 */ /* 0x000fe2000000000b */
[----:B------:R-:W0:Y:S01]  /*6420*/  LDC R10, c[0x0][0x3a8] ;  /* 0x0000ea00ff0a7b82 */ /* 0x000e220000000800 */
[----:B---3--:R3:W-:Y:S02]  /*6430*/  STL [R1+0x98], R39 ;  /* 0x0000982701007387 */ /* 0x0087e40000100800 */
[----:B---3--:R-:W-:Y:S01]  /*6440*/  IADD3 R39, P5, PT, R4, R2, RZ ;  /* 0x0000000204277210 */ /* 0x008fe20007fbe0ff */
[----:B------:R-:W-:-:S05]  /*6450*/  @!P0 IMAD.MOV.U32 R4, RZ, RZ, R131 ;  /* 0x000000ffff048224 */ /* 0x000fca00078e0083 */
[----:B------:R3:W4:Y:S04]  /*6460*/  @!P0 LDG.E.U16 R50, desc[UR24][R4.64] ;  /* 0x0000001804328981 */ /* 0x000728000c1e1500 */
[----:B------:R-:W-:Y:S01]  /*6470*/  STL [R1+0xa64], R39 ;  /* 0x000a642701007387 */ /* 0x000fe20000100800 */
[----:B---3--:R-:W-:Y:S02]  /*6480*/  VIADD R4, R6, 0xffffff43 ;  /* 0xffffff4306047836 */ /* 0x008fe40000000000 */
[----:B-1----:R-:W-:-:S03]  /*6490*/  IMAD R7, R8, 0x17e, RZ ;  /* 0x0000017e08077824 */ /* 0x002fc600078e02ff */
[----:B------:R-:W-:Y:S01]  /*64a0*/  ISETP.GE.U32.AND P0, PT, R4, 0x7ffffe44, PT ;  /* 0x7ffffe440400780c */ /* 0x000fe20003f06070 */
[----:B------:R-:W-:Y:S02]  /*64b0*/  @!P2 IMAD.MOV.U32 R4, RZ, RZ, R39 ;  /* 0x000000ffff04a224 */ /* 0x000fe400078e0027 */
[----:B------:R-:W-:Y:S01]  /*64c0*/  IMAD R8, R3, 0xbf, RZ ;  /* 0x000000bf03087824 */ /* 0x000fe200078e02ff */
[----:B----4-:R1:W-:Y:S02]  /*64d0*/  STL [R1+0x94], R50 ;  /* 0x0000943201007387 */ /* 0x0103e40000100800 */
[----:B-1----:R-:W-:-:S05]  /*64e0*/  LEA.HI.X.SX32 R50, R51, R0, 0x1, P5 ;  /* 0x0000000033327211 */ /* 0x002fca00028f0eff */
[----:B------:R-:W-:-:S05]  /*64f0*/  @!P2 IMAD.MOV.U32 R5, RZ, RZ, R50 ;  /* 0x000000ffff05a224 */ /* 0x000fca00078e0032 */
[----:B------:R1:W3:Y:S01]  /*6500*/  @!P2 LDG.E.U16 R11, desc[UR24][R4.64] ;  /* 0x00000018040ba981 */ /* 0x0002e2000c1e1500 */
[----:B------:R-:W-:-:S04]  /*6510*/  IADD3 R7, P2, PT, R7, R2, RZ ;  /* 0x0000000207077210 */ /* 0x000fc80007f5e0ff */
[----:B------:R-:W-:Y:S01]  /*6520*/  LEA.HI.X.SX32 R131, R8, R0, 0x1, P2 ;  /* 0x0000000008837211 */ /* 0x000fe200010f0eff */
[----:B------:R4:W-:Y:S01]  /*6530*/  STL [R1+0xa60], R50 ;  /* 0x000a603201007387 */ /* 0x0009e20000100800 */
[----:B------:R-:W-:Y:S01]  /*6540*/  IMAD R39, R3, 0xbe, RZ ;  /* 0x000000be03277824 */ /* 0x000fe200078e02ff */
[----:B------:R-:W0:Y:S01]  /*6550*/  LDC R8, c[0x0][0x3a8] ;  /* 0x0000ea00ff087b82 */ /* 0x000e220000000800 */
[----:B-1----:R-:W-:Y:S02]  /*6560*/  VIADD R5, R6, 0xffffff44 ;  /* 0xffffff4406057836 */ /* 0x002fe40000000000 */
[----:B--2---:R-:W-:-:S03]  /*6570*/  IMAD R4, R9, 0x17c, RZ ;  /* 0x0000017c09047824 */ /* 0x004fc600078e02ff */
[----:B------:R-:W-:Y:S01]  /*6580*/  ISETP.GE.U32.AND P2, PT, R5, 0x7ffffe45, PT ;  /* 0x7ffffe450500780c */ /* 0x000fe20003f46070 */
[----:B------:R-:W-:Y:S01]  /*6590*/  @!P4 IMAD.MOV.U32 R5, RZ, RZ, R131 ;  /* 0x000000ffff05c224 */ /* 0x000fe200078e0083 */
[----:B----4-:R-:W-:Y:S01]  /*65a0*/  IADD3 R50, P5, PT, R4, R2, RZ ;  /* 0x0000000204327210 */ /* 0x010fe20007fbe0ff */
[----:B------:R-:W-:-:S05]  /*65b0*/  @!P4 IMAD.MOV.U32 R4, RZ, RZ, R7 ;  /* 0x000000ffff04c224 */ /* 0x000fca00078e0007 */
[----:B------:R1:W2:Y:S01]  /*65c0*/  @!P4 LDG.E.U16 R72, desc[UR24][R4.64] ;  /* 0x000000180448c981 */ /* 0x0002a2000c1e1500 */
[----:B------:R-:W-:Y:S01]  /*65d0*/  PRMT R9, RZ, 0x7610, R9 ;  /* 0x00007610ff097816 */ /* 0x000fe20000000009 */
[C---:B-1----:R-:W-:Y:S02]  /*65e0*/  VIADD R4, R6.reuse, 0xffffff45 ;  /* 0xffffff4506047836 */ /* 0x042fe40000000000 */
[----:B------:R-:W-:-:S03]  /*65f0*/  VIADD R5, R6, 0xffffff46 ;  /* 0xffffff4606057836 */ /* 0x000fc60000000000 */
[----:B------:R-:W-:Y:S01]  /*6600*/  ISETP.GE.U32.AND P4, PT, R4, 0x7ffffe46, PT ;  /* 0x7ffffe460400780c */ /* 0x000fe20003f86070 */
[----:B------:R-:W-:Y:S01]  /*6610*/  @!P6 IMAD.MOV.U32 R4, RZ, RZ, R50 ;  /* 0x000000ffff04e224 */ /* 0x000fe200078e0032 */
[----:B---3--:R1:W-:Y:S04]  /*6620*/  STL [R1+0x90], R11 ;  /* 0x0000900b01007387 */ /* 0x0083e80000100800 */
[----:B------:R0:W-:Y:S01]  /*6630*/  STL [R1+0xa5c], R7 ;  /* 0x000a5c0701007387 */ /* 0x0001e20000100800 */
[----:B-1----:R-:W1:Y:S03]  /*6640*/  LDC R11, c[0x0][0x3a8] ;  /* 0x0000ea00ff0b7b82 */ /* 0x002e660000000800 */
[----:B------:R-:W-:Y:S04]  /*6650*/  STL [R1+0xa58], R131 ;  /* 0x000a588301007387 */ /* 0x000fe80000100800 */
[----:B------:R3:W-:Y:S04]  /*6660*/  STL [R1+0xa54], R50 ;  /* 0x000a543201007387 */ /* 0x0007e80000100800 */
[----:B--2---:R2:W-:Y:S01]  /*6670*/  STL [R1+0x8c], R72 ;  /* 0x00008c4801007387 */ /* 0x0045e20000100800 */
[----:B0-----:R-:W-:-:S02]  /*6680*/  IMAD R7, R10, 0x17a, RZ ;  /* 0x0000017a0a077824 */ /* 0x001fc400078e02ff */
[----:B---3--:R-:W-:Y:S01]  /*6690*/  IMAD R50, R3, 0xbc, RZ ;  /* 0x000000bc03327824 */ /* 0x008fe200078e02ff */
[----:B------:R-:W0:Y:S01]  /*66a0*/  LDC R10, c[0x0][0x3a8] ;  /* 0x0000ea00ff0a7b82 */ /* 0x000e220000000800 */
[----:B--2---:R-:W-:Y:S02]  /*66b0*/  LEA.HI.X.SX32 R72, R39, R0, 0x1, P5 ;  /* 0x0000000027487211 */ /* 0x004fe400028f0eff */
[----:B------:R-:W-:-:S03]  /*66c0*/  ISETP.GE.U32.AND P5, PT, R5, 0x7ffffe47, PT ;  /* 0x7ffffe470500780c */ /* 0x000fc60003fa6070 */
[----:B------:R-:W-:Y:S01]  /*66d0*/  @!P6 IMAD.MOV.U32 R5, RZ, RZ, R72 ;  /* 0x000000ffff05e224 */ /* 0x000fe200078e0048 */
[----:B------:R2:W-:Y:S04]  /*66e0*/  STL [R1+0xa50], R72 ;  /* 0x000a504801007387 */ /* 0x0005e80000100800 */
[----:B------:R3:W4:Y:S01]  /*66f0*/  @!P6 LDG.E.U16 R9, desc[UR24][R4.64] ;  /* 0x000000180409e981 */ /* 0x000722000c1e1500 */
[----:B--2---:R-:W-:Y:S01]  /*6700*/  IADD3 R72, P6, PT, R7, R2, RZ ;  /* 0x0000000207487210 */ /* 0x004fe20007fde0ff */
[----:B---3--:R-:W-:Y:S02]  /*6710*/  IMAD R5, R3, 0xbd, RZ ;  /* 0x000000bd03057824 */ /* 0x008fe400078e02ff */
[----:B-1----:R-:W-:-:S03]  /*6720*/  IMAD R4, R11, 0x178, RZ ;  /* 0x000001780b047824 */ /* 0x002fc600078e02ff */
[----:B------:R-:W-:Y:S02]  /*6730*/  LEA.HI.X.SX32 R132, R5, R0, 0x1, P6 ;  /* 0x0000000005847211 */ /* 0x000fe400030f0eff */
[----:B------:R-:W-:Y:S01]  /*6740*/  IADD3 R131, P6, PT, R4, R2, RZ ;  /* 0x0000000204837210 */ /* 0x000fe20007fde0ff */
[----:B------:R-:W-:Y:S02]  /*6750*/  @!P3 IMAD.MOV.U32 R4, RZ, RZ, R72 ;  /* 0x000000ffff04b224 */ /* 0x000fe400078e0048 */
[----:B------:R-:W-:-:S05]  /*6760*/  @!P3 IMAD.MOV.U32 R5, RZ, RZ, R132 ;  /* 0x000000ffff05b224 */ /* 0x000fca00078e0084 */
[----:B------:R1:W2:Y:S01]  /*6770*/  @!P3 LDG.E.U16 R49, desc[UR24][R4.64] ;  /* 0x000000180431b981 */ /* 0x0002a2000c1e1500 */
[----:B------:R-:W-:Y:S02]  /*6780*/  IMAD R8, R8, 0x176, RZ ;  /* 0x0000017608087824 */ /* 0x000fe400078e02ff */
[----:B-1----:R-:W-:Y:S01]  /*6790*/  IMAD R4, R3, 0xbb, RZ ;  /* 0x000000bb03047824 */ /* 0x002fe200078e02ff */
[----:B----4-:R1:W-:Y:S04]  /*67a0*/  STL [R1+0x88], R9 ;  /* 0x0000880901007387 */ /* 0x0103e80000100800 */
[----:B------:R-:W-:Y:S04]  /*67b0*/  STL [R1+0xa4c], R72 ;  /* 0x000a4c4801007387 */ /* 0x000fe80000100800 */
[----:B------:R3:W-:Y:S01]  /*67c0*/  STL [R1+0xa48], R132 ;  /* 0x000a488401007387 */ /* 0x0007e20000100800 */
[----:B-1----:R-:W1:Y:S03]  /*67d0*/  LDC R9, c[0x0][0x3a8] ;  /* 0x0000ea00ff097b82 */ /* 0x002e660000000800 */
[----:B------:R-:W-:Y:S01]  /*67e0*/  STL [R1+0xa44], R131 ;  /* 0x000a448301007387 */ /* 0x000fe20000100800 */
[----:B---3--:R-:W-:-:S03]  /*67f0*/  LEA.HI.X.SX32 R132, R50, R0, 0x1, P6 ;  /* 0x0000000032847211 */ /* 0x008fc600030f0eff */
[----:B--2---:R2:W-:Y:S02]  /*6800*/  STL [R1+0x80], R49 ;  /* 0x0000803101007387 */ /* 0x0045e40000100800 */
[----:B------:R-:W-:Y:S01]  /*6810*/  @!P0 IMAD.MOV.U32 R5, RZ, RZ, R132 ;  /* 0x000000ffff058224 */ /* 0x000fe200078e0084 */
[----:B--2---:R-:W-:Y:S01]  /*6820*/  IADD3 R49, P6, PT, R8, R2, RZ ;  /* 0x0000000208317210 */ /* 0x004fe20007fde0ff */
[----:B------:R-:W-:Y:S01]  /*6830*/  VIADD R7, R6, 0xffffff47 ;  /* 0xffffff4706077836 */ /* 0x000fe20000000000 */
[----:B------:R-:W-:Y:S01]  /*6840*/  STL [R1+0xa40], R132 ;  /* 0x000a408401007387 */ /* 0x000fe20000100800 */
[----:B------:R-:W2:Y:S01]  /*6850*/  LDC R8, c[0x0][0x3a8] ;  /* 0x0000ea00ff087b82 */ /* 0x000ea20000000800 */
[----:B------:R-:W-:Y:S01]  /*6860*/  LEA.HI.X.SX32 R72, R4, R0, 0x1, P6 ;  /* 0x0000000004487211 */ /* 0x000fe200030f0eff */
[----:B------:R-:W-:-:S05]  /*6870*/  @!P0 IMAD.MOV.U32 R4, RZ, RZ, R131 ;  /* 0x000000ffff048224 */ /* 0x000fca00078e0083 */
[----:B------:R3:W4:Y:S02]  /*6880*/  @!P0 LDG.E.U16 R130, desc[UR24][R4.64] ;  /* 0x0000001804828981 */ /* 0x000724000c1e1500 */
[----:B---3--:R-:W-:Y:S02]  /*6890*/  @!P2 IMAD.MOV.U32 R4, RZ, RZ, R49 ;  /* 0x000000ffff04a224 */ /* 0x008fe400078e0031 */
[----:B------:R-:W-:-:S05]  /*68a0*/  @!P2 IMAD.MOV.U32 R5, RZ, RZ, R72 ;  /* 0x000000ffff05a224 */ /* 0x000fca00078e0048 */
[----:B------:R1:W3:Y:S01]  /*68b0*/  @!P2 LDG.E.U16 R41, desc[UR24][R4.64] ;  /* 0x000000180429a981 */ /* 0x0002e2000c1e1500 */
[----:B------:R-:W-:Y:S01]  /*68c0*/  ISETP.GE.U32.AND P3, PT, R7, 0x7ffffe48, PT ;  /* 0x7ffffe480700780c */ /* 0x000fe20003f66070 */
[----:B------:R-:W-:Y:S02]  /*68d0*/  VIADD R7, R6, 0xffffff48 ;  /* 0xffffff4806077836 */ /* 0x000fe40000000000 */
[----:B------:R-:W-:Y:S04]  /*68e0*/  STL [R1+0xa3c], R49 ;  /* 0x000a3c3101007387 */ /* 0x000fe80000100800 */
[----:B------:R-:W-:Y:S01]  /*68f0*/  STL [R1+0xa38], R72 ;  /* 0x000a384801007387 */ /* 0x000fe20000100800 */
[----:B-1----:R-:W-:Y:S01]  /*6900*/  IMAD R4, R9, 0x174, RZ ;  /* 0x0000017409047824 */ /* 0x002fe200078e02ff */
[----:B------:R-:W-:Y:S01]  /*6910*/  ISETP.GE.U32.AND P0, PT, R7, 0x7ffffe49, PT ;  /* 0x7ffffe490700780c */ /* 0x000fe20003f06070 */
[----:B0-----:R-:W-:Y:S01]  /*6920*/  IMAD R7, R10, 0x172, RZ ;  /* 0x000001720a077824 */ /* 0x001fe200078e02ff */
[----:B------:R-:W0:Y:S01]  /*6930*/  LDC R9, c[0x0][0x3a8] ;  /* 0x0000ea00ff097b82 */ /* 0x000e220000000800 */
[----:B------:R-:W-:-:S05]  /*6940*/  VIADD R5, R6, 0xffffff49 ;  /* 0xffffff4906057836 */ /* 0x000fca0000000000 */
[----:B------:R-:W-:Y:S02]  /*6950*/  ISETP.GE.U32.AND P2, PT, R5, 0x7ffffe4a, PT ;  /* 0x7ffffe4a0500780c */ /* 0x000fe40003f46070 */
[----:B------:R-:W1:Y:S01]  /*6960*/  LDC R10, c[0x0][0x3a8] ;  /* 0x0000ea00ff0a7b82 */ /* 0x000e620000000800 */
[----:B---3--:R3:W-:Y:S04]  /*6970*/  STL [R1+0x78], R41 ;  /* 0x0000782901007387 */ /* 0x0087e80000100800 */
[----:B----4-:R4:W-:Y:S01]  /*6980*/  STL [R1+0x7c], R130 ;  /* 0x00007c8201007387 */ /* 0x0109e20000100800 */
[C---:B---3--:R-:W-:Y:S01]  /*6990*/  IMAD R41, R3.reuse, 0xba, RZ ;  /* 0x000000ba03297824 */ /* 0x048fe200078e02ff */
[----:B----4-:R-:W-:Y:S01]  /*69a0*/  IADD3 R130, P6, PT, R4, R2, RZ ;  /* 0x0000000204827210 */ /* 0x010fe20007fde0ff */
[----:B------:R-:W-:-:S03]  /*69b0*/  IMAD R4, R3, 0xb9, RZ ;  /* 0x000000b903047824 */ /* 0x000fc600078e02ff */
[----:B------:R-:W-:Y:S02]  /*69c0*/  LEA.HI.X.SX32 R131, R41, R0, 0x1, P6 ;  /* 0x0000000029837211 */ /* 0x000fe400030f0eff */
[----:B------:R-:W-:-:S03]  /*69d0*/  IADD3 R49, P6, PT, R7, R2, RZ ;  /* 0x0000000207317210 */ /* 0x000fc60007fde0ff */
[----:B------:R-:W-:Y:S01]  /*69e0*/  @!P4 IMAD.MOV.U32 R5, RZ, RZ, R131 ;  /* 0x000000ffff05c224 */ /* 0x000fe200078e0083 */
[----:B------:R-:W-:Y:S01]  /*69f0*/  LEA.HI.X.SX32 R72, R4, R0, 0x1, P6 ;  /* 0x0000000004487211 */ /* 0x000fe200030f0eff */
[----:B------:R-:W-:-:S05]  /*6a00*/  @!P4 IMAD.MOV.U32 R4, RZ, RZ, R130 ;  /* 0x000000ffff04c224 */ /* 0x000fca00078e0082 */
[----:B------:R3:W4:Y:S02]  /*6a10*/  @!P4 LDG.E.U16 R73, desc[UR24][R4.64] ;  /* 0x000000180449c981 */ /* 0x000724000c1e1500 */
[----:B---3--:R-:W-:Y:S02]  /*6a20*/  @!P5 IMAD.MOV.U32 R4, RZ, RZ, R49 ;  /* 0x000000ffff04d224 */ /* 0x008fe400078e0031 */
[----:B------:R-:W-:-:S05]  /*6a30*/  @!P5 IMAD.MOV.U32 R5, RZ, RZ, R72 ;  /* 0x000000ffff05d224 */ /* 0x000fca00078e0048 */
[----:B------:R3:W4:Y:S01]  /*6a40*/  @!P5 LDG.E.U16 R44, desc[UR24][R4.64] ;  /* 0x00000018042cd981 */ /* 0x000722000c1e1500 */
[----:B------:R-:W-:-:S03]  /*6a50*/  VIADD R7, R6, 0xffffff4a ;  /* 0xffffff4a06077836 */ /* 0x000fc60000000000 */
[----:B------:R-:W-:Y:S02]  /*6a60*/  STL [R1+0xa34], R130 ;  /* 0x000a348201007387 */ /* 0x000fe40000100800 */
[----:B------:R-:W-:Y:S01]  /*6a70*/  ISETP.GE.U32.AND P4, PT, R7, 0x7ffffe4b, PT ;  /* 0x7ffffe4b0700780c */ /* 0x000fe20003f86070 */
[----:B--2---:R-:W-:Y:S01]  /*6a80*/  IMAD R7, R8, 0x170, RZ ;  /* 0x0000017008077824 */ /* 0x004fe200078e02ff */
[----:B------:R-:W-:Y:S01]  /*6a90*/  STL [R1+0xa30], R131 ;  /* 0x000a308301007387 */ /* 0x000fe20000100800 */
[----:B------:R-:W2:Y:S03]  /*6aa0*/  LDC R8, c[0x0][0x3a8] ;  /* 0x0000ea00ff087b82 */ /* 0x000ea60000000800 */
[----:B------:R0:W-:Y:S01]  /*6ab0*/  STL [R1+0xa2c], R49 ;  /* 0x000a2c3101007387 */ /* 0x0001e20000100800 */
[----:B---3--:R-:W-:-:S03]  /*6ac0*/  VIADD R4, R6, 0xffffff4b ;  /* 0xffffff4b06047836 */ /* 0x008fc60000000000 */
[----:B------:R-:W-:Y:S02]  /*6ad0*/  STL [R1+0xa28], R72 ;  /* 0x000a284801007387 */ /* 0x000fe40000100800 */
[----:B------:R-:W-:Y:S01]  /*6ae0*/  ISETP.GE.U32.AND P6, PT, R4, 0x7ffffe4c, PT ;  /* 0x7ffffe4c0400780c */ /* 0x000fe20003fc6070 */
[----:B0-----:R-:W-:Y:S02]  /*6af0*/  IMAD R49, R3, 0xb8, RZ ;  /* 0x000000b803317824 */ /* 0x001fe400078e02ff */
[----:B------:R-:W-:Y:S02]  /*6b00*/  IMAD R4, R9, 0x16e, RZ ;  /* 0x0000016e09047824 */ /* 0x000fe400078e02ff */
[----:B------:R-:W0:Y:S01]  /*6b10*/  LDC R9, c[0x0][0x3a8] ;  /* 0x0000ea00ff097b82 */ /* 0x000e220000000800 */
[----:B----4-:R3:W-:Y:S02]  /*6b20*/  STL [R1+0x70], R44 ;  /* 0x0000702c01007387 */ /* 0x0107e40000100800 */
[----:B---3--:R-:W-:-:S05]  /*6b30*/  IADD3 R44, P5, PT, R7, R2, RZ ;  /* 0x00000002072c7210 */ /* 0x008fca0007fbe0ff */
[----:B------:R-:W-:Y:S04]  /*6b40*/  STL [R1+0xa24], R44 ;  /* 0x000a242c01007387 */ /* 0x000fe80000100800 */
[----:B------:R3:W-:Y:S01]  /*6b50*/  STL [R1+0x74], R73 ;  /* 0x0000744901007387 */ /* 0x0007e20000100800 */
[----:B------:R-:W-:Y:S01]  /*6b60*/  IMAD R7, R3, 0xb7, RZ ;  /* 0x000000b703077824 */ /* 0x000fe200078e02ff */
[----:B---3--:R-:W-:Y:S02]  /*6b70*/  LEA.HI.X.SX32 R73, R49, R0, 0x1, P5 ;  /* 0x0000000031497211 */ /* 0x008fe400028f0eff */
[----:B------:R-:W-:Y:S01]  /*6b80*/  IADD3 R72, P5, PT, R4, R2, RZ ;  /* 0x0000000204487210 */ /* 0x000fe20007fbe0ff */
[----:B------:R-:W-:Y:S02]  /*6b90*/  @!P3 IMAD.MOV.U32 R4, RZ, RZ, R44 ;  /* 0x000000ffff04b224 */ /* 0x000fe400078e002c */
[----:B------:R-:W-:Y:S01]  /*6ba0*/  @!P3 IMAD.MOV.U32 R5, RZ, RZ, R73 ;  /* 0x000000ffff05b224 */ /* 0x000fe200078e0049 */
[----:B------:R-:W-:-:S04]  /*6bb0*/  LEA.HI.X.SX32 R7, R7, R0, 0x1, P5 ;  /* 0x0000000007077211 */ /* 0x000fc800028f0eff */
[----:B------:R3:W4:Y:S02]  /*6bc0*/  @!P3 LDG.E.U16 R42, desc[UR24][R4.64] ;  /* 0x00000018042ab981 */ /* 0x000724000c1e1500 */
[----:B---3--:R-:W-:Y:S02]  /*6bd0*/  VIADD R5, R6, 0xffffff4c ;  /* 0xffffff4c06057836 */ /* 0x008fe40000000000 */
[----:B-1----:R-:W-:Y:S01]  /*6be0*/  IMAD R4, R10, 0x16c, RZ ;  /* 0x0000016c0a047824 */ /* 0x002fe200078e02ff */
[----:B------:R-:W-:Y:S01]  /*6bf0*/  STL [R1+0xa20], R73 ;  /* 0x000a204901007387 */ /* 0x000fe20000100800 */
[----:B------:R-:W-:Y:S01]  /*6c00*/  PRMT R11, RZ, 0x7610, R11 ;  /* 0x00007610ff0b7816 */ /* 0x000fe2000000000b */
[----:B------:R-:W1:Y:S01]  /*6c10*/  LDC R10, c[0x0][0x3a8] ;  /* 0x0000ea00ff0a7b82 */ /* 0x000e620000000800 */
[----:B------:R-:W-:Y:S01]  /*6c20*/  ISETP.GE.U32.AND P3, PT, R5, 0x7ffffe4d, PT ;  /* 0x7ffffe4d0500780c */ /* 0x000fe20003f66070 */
[----:B------:R-:W-:Y:S01]  /*6c30*/  @!P0 IMAD.MOV.U32 R5, RZ, RZ, R7 ;  /* 0x000000ffff058224 */ /* 0x000fe200078e0007 */
[----:B------:R-:W-:Y:S01]  /*6c40*/  IADD3 R44, P5, PT, R4, R2, RZ ;  /* 0x00000002042c7210 */ /* 0x000fe20007fbe0ff */
[----:B------:R-:W-:-:S05]  /*6c50*/  @!P0 IMAD.MOV.U32 R4, RZ, RZ, R72 ;  /* 0x000000ffff048224 */ /* 0x000fca00078e0048 */
[----:B------:R3:W2:Y:S04]  /*6c60*/  @!P0 LDG.E.U16 R48, desc[UR24][R4.64] ;  /* 0x0000001804308981 */ /* 0x0006a8000c1e1500 */
[----:B------:R-:W-:Y:S01]  /*6c70*/  STL [R1+0xa1c], R72 ;  /* 0x000a1c4801007387 */ /* 0x000fe20000100800 */
[----:B---3--:R-:W-:-:S05]  /*6c80*/  VIADD R4, R6, 0xffffff4d ;  /* 0xffffff4d06047836 */ /* 0x008fca0000000000 */
[----:B------:R-:W-:Y:S01]  /*6c90*/  ISETP.GE.U32.AND P0, PT, R4, 0x7ffffe4e, PT ;  /* 0x7ffffe4e0400780c */ /* 0x000fe20003f06070 */
[----:B------:R-:W-:Y:S01]  /*6ca0*/  @!P2 IMAD.MOV.U32 R4, RZ, RZ, R44 ;  /* 0x000000ffff04a224 */ /* 0x000fe200078e002c */
[----:B----4-:R3:W-:Y:S04]  /*6cb0*/  STL [R1+0x6c], R42 ;  /* 0x00006c2a01007387 */ /* 0x0107e80000100800 */
[----:B------:R2:W-:Y:S01]  /*6cc0*/  STL [R1+0xa18], R7 ;  /* 0x000a180701007387 */ /* 0x0005e20000100800 */
[----:B---3--:R-:W-:-:S03]  /*6cd0*/  IMAD R42, R3, 0xb6, RZ ;  /* 0x000000b6032a7824 */ /* 0x008fc600078e02ff */
[----:B------:R-:W-:Y:S01]  /*6ce0*/  STL [R1+0xa14], R44 ;  /* 0x000a142c01007387 */ /* 0x000fe20000100800 */
[----:B--2---:R-:W-:-:S03]  /*6cf0*/  IMAD R7, R8, 0x16a, RZ ;  /* 0x0000016a08077824 */ /* 0x004fc600078e02ff */
[----:B------:R2:W-:Y:S02]  /*6d00*/  STL [R1+0x68], R48 ;  /* 0x0000683001007387 */ /* 0x0005e40000100800 */
[----:B--2---:R-:W-:-:S05]  /*6d10*/  LEA.HI.X.SX32 R48, R42, R0, 0x1, P5 ;  /* 0x000000002a307211 */ /* 0x004fca00028f0eff */
[----:B------:R-:W-:Y:S02]  /*6d20*/  @!P2 IMAD.MOV.U32 R5, RZ, RZ, R48 ;  /* 0x000000ffff05a224 */ /* 0x000fe400078e0030 */
[----:B------:R-:W-:-:S03]  /*6d30*/  IMAD R8, R3, 0xb5, RZ ;  /* 0x000000b503087824 */ /* 0x000fc600078e02ff */
[----:B------:R2:W3:Y:S01]  /*6d40*/  @!P2 LDG.E.U16 R11, desc[UR24][R4.64] ;  /* 0x00000018040ba981 */ /* 0x0004e2000c1e1500 */
[----:B------:R-:W-:-:S04]  /*6d50*/  IADD3 R7, P2, PT, R7, R2, RZ ;  /* 0x0000000207077210 */ /* 0x000fc80007f5e0ff */
[----:B------:R-:W-:Y:S01]  /*6d60*/  LEA.HI.X.SX32 R72, R8, R0, 0x1, P2 ;  /* 0x0000000008487211 */ /* 0x000fe200010f0eff */
[----:B------:R4:W-:Y:S01]  /*6d70*/  STL [R1+0xa10], R48 ;  /* 0x000a103001007387 */ /* 0x0009e20000100800 */
[----:B------:R-:W1:Y:S01]  /*6d80*/  LDC R8, c[0x0][0x3a8] ;  /* 0x0000ea00ff087b82 */ /* 0x000e620000000800 */
[----:B--2---:R-:W-:Y:S02]  /*6d90*/  VIADD R5, R6, 0xffffff4e ;  /* 0xffffff4e06057836 */ /* 0x004fe40000000000 */
[----:B0-----:R-:W-:-:S03]  /*6da0*/  IMAD R4, R9, 0x168, RZ ;  /* 0x0000016809047824 */ /* 0x001fc600078e02ff */
[----:B------:R-:W-:Y:S01]  /*6db0*/  ISETP.GE.U32.AND P2, PT, R5, 0x7ffffe4f, PT ;  /* 0x7ffffe4f0500780c */ /* 0x000fe20003f46070 */
[----:B------:R-:W-:Y:S01]  /*6dc0*/  @!P4 IMAD.MOV.U32 R5, RZ, RZ, R72 ;  /* 0x000000ffff05c224 */ /* 0x000fe200078e0048 */
[----:B------:R-:W-:Y:S01]  /*6dd0*/  IADD3 R44, P5, PT, R4, R2, RZ ;  /* 0x00000002042c7210 */ /* 0x000fe20007fbe0ff */
[----:B------:R-:W-:-:S05]  /*6de0*/  @!P4 IMAD.MOV.U32 R4, RZ, RZ, R7 ;  /* 0x000000ffff04c224 */ /* 0x000fca00078e0007 */
[----:B------:R0:W2:Y:S01]  /*6df0*/  @!P4 LDG.E.U16 R47, desc[UR24][R4.64] ;  /* 0x00000018042fc981 */ /* 0x0000a2000c1e1500 */
[----:B----4-:R-:W-:Y:S01]  /*6e00*/  IMAD R48, R3, 0xb4, RZ ;  /* 0x000000b403307824 */ /* 0x010fe200078e02ff */
[----:B------:R-:W-:Y:S01]  /*6e10*/  PRMT R9, RZ, 0x7610, R9 ;  /* 0x00007610ff097816 */ /* 0x000fe20000000009 */
[C---:B0-----:R-:W-:Y:S02]  /*6e20*/  VIADD R4, R6.reuse, 0xffffff4f ;  /* 0xffffff4f06047836 */ /* 0x041fe40000000000 */
[----:B------:R-:W-:-:S03]  /*6e30*/  VIADD R5, R6, 0xffffff50 ;  /* 0xffffff5006057836 */ /* 0x000fc60000000000 */
[----:B------:R-:W-:Y:S01]  /*6e40*/  ISETP.GE.U32.AND P4, PT, R4, 0x7ffffe50, PT ;  /* 0x7ffffe500400780c */ /* 0x000fe20003f86070 */
[----:B------:R-:W-:Y:S01]  /*6e50*/  @!P6 IMAD.MOV.U32 R4, RZ, RZ, R44 ;  /* 0x000000ffff04e224 */ /* 0x000fe200078e002c */
[----:B---3--:R0:W-:Y:S04]  /*6e60*/  STL [R1+0x64], R11 ;  /* 0x0000640b01007387 */ /* 0x0081e80000100800 */
[----:B------:R1:W-:Y:S01]  /*6e70*/  STL [R1+0xa0c], R7 ;  /* 0x000a0c0701007387 */ /* 0x0003e20000100800 */
[----:B0-----:R-:W0:Y:S03]  /*6e80*/  LDC R11, c[0x0][0x3a8] ;  /* 0x0000ea00ff0b7b82 */ /* 0x001e260000000800 */
[----:B------:R-:W-:Y:S04]  /*6e90*/  STL [R1+0xa08], R72 ;  /* 0x000a084801007387 */ /* 0x000fe80000100800 */
[----:B------:R3:W-:Y:S04]  /*6ea0*/  STL [R1+0xa04], R44 ;  /* 0x000a042c01007387 */ /* 0x0007e80000100800 */
[----:B--2---:R2:W-:Y:S01]  /*6eb0*/  STL [R1+0x60], R47 ;  /* 0x0000602f01007387 */ /* 0x0045e20000100800 */
[----:B-1----:R-:W-:-:S02]  /*6ec0*/  IMAD R7, R10, 0x166, RZ ;  /* 0x000001660a077824 */ /* 0x002fc400078e02ff */
[----:B---3--:R-:W-:Y:S01]  /*6ed0*/  IMAD R44, R3, 0xb2, RZ ;  /* 0x000000b2032c7824 */ /* 0x008fe200078e02ff */
[----:B------:R-:W1:Y:S01]  /*6ee0*/  LDC R10, c[0x0][0x3a8] ;  /* 0x0000ea00ff0a7b82 */ /* 0x000e620000000800 */
[----:B--2---:R-:W-:Y:S02]  /*6ef0*/  LEA.HI.X.SX32 R47, R48, R0, 0x1, P5 ;  /* 0x00000000302f7211 */ /* 0x004fe400028f0eff */
[----:B------:R-:W-:-:S03]  /*6f00*/  ISETP.GE.U32.AND P5, PT, R5, 0x7ffffe51, PT ;  /* 0x7ffffe510500780c */ /* 0x000fc60003fa6070 */
[----:B------:R-:W-:Y:S01]  /*6f10*/  @!P6 IMAD.MOV.U32 R5, RZ, RZ, R47 ;  /* 0x000000ffff05e224 */ /* 0x000fe200078e002f */
[----:B------:R2:W-:Y:S04]  /*6f20*/  STL [R1+0xa00], R47 ;  /* 0x000a002f01007387 */ /* 0x0005e80000100800 */
[----:B------:R3:W4:Y:S01]  /*6f30*/  @!P6 LDG.E.U16 R9, desc[UR24][R4.64] ;  /* 0x000000180409e981 */ /* 0x000722000c1e1500 */
[----:B--2---:R-:W-:Y:S01]  /*6f40*/  IADD3 R47, P6, PT, R7, R2, RZ ;  /* 0x00000002072f7210 */ /* 0x004fe20007fde0ff */
[----:B---3--:R-:W-:Y:S02]  /*6f50*/  IMAD R5, R3, 0xb3, RZ ;  /* 0x000000b303057824 */ /* 0x008fe400078e02ff */
[----:B0-----:R-:W-:-:S03]  /*6f60*/  IMAD R4, R11, 0x164, RZ ;  /* 0x000001640b047824 */ /* 0x001fc600078e02ff */
[----:B------:R-:W-:Y:S02]  /*6f70*/  LEA.HI.X.SX32 R73, R5, R0, 0x1, P6 ;  /* 0x0000000005497211 */ /* 0x000fe400030f0eff */
[----:B------:R-:W-:Y:S01]  /*6f80*/  IADD3 R72, P6, PT, R4, R2, RZ ;  /* 0x0000000204487210 */ /* 0x000fe20007fde0ff */
[----:B------:R-:W-:Y:S02]  /*6f90*/  @!P3 IMAD.MOV.U32 R4, RZ, RZ, R47 ;  /* 0x000000ffff04b224 */ /* 0x000fe400078e002f */
[----:B------:R-:W-:-:S05]  /*6fa0*/  @!P3 IMAD.MOV.U32 R5, RZ, RZ, R73 ;  /* 0x000000ffff05b224 */ /* 0x000fca00078e0049 */
[----:B------:R0:W2:Y:S01]  /*6fb0*/  @!P3 LDG.E.U16 R45, desc[UR24][R4.64] ;  /* 0x00000018042db981 */ /* 0x0000a2000c1e1500 */
[----:B------:R-:W-:Y:S02]  /*6fc0*/  IMAD R8, R8, 0x162, RZ ;  /* 0x0000016208087824 */ /* 0x000fe400078e02ff */
[----:B0-----:R-:W-:Y:S01]  /*6fd0*/  IMAD R4, R3, 0xb1, RZ ;  /* 0x000000b103047824 */ /* 0x001fe200078e02ff */
[----:B----4-:R0:W-:Y:S04]  /*6fe0*/  STL [R1+0x5c], R9 ;  /* 0x00005c0901007387 */ /* 0x0101e80000100800 */
[----:B------:R-:W-:Y:S04]  /*6ff0*/  STL [R1+0x9fc], R47 ;  /* 0x0009fc2f01007387 */ /* 0x000fe80000100800 */
[----:B------:R3:W-:Y:S01]  /*7000*/  STL [R1+0x9f8], R73 ;  /* 0x0009f84901007387 */ /* 0x0007e20000100800 */
[----:B0-----:R-:W0:Y:S03]  /*7010*/  LDC R9, c[0x0][0x3a8] ;  /* 0x0000ea00ff097b82 */ /* 0x001e260000000800 */
        /* <DEDUP_REMOVED lines=16> */
[----:B------:R-:W-:Y:S01]  /*7120*/  STL [R1+0x9ec], R45 ;  /* 0x0009ec2d01007387 */ /* 0x000fe20000100800 */
[----:B0-----:R-:W-:-:S03]  /*7130*/  IMAD R4, R9, 0x160, RZ ;  /* 0x0000016009047824 */ /* 0x001fc600078e02ff */
[----:B------:R0:W-:Y:S01]  /*7140*/  STL [R1+0x9e8], R47 ;  /* 0x0009e82f01007387 */ /* 0x0001e20000100800 */
[----:B------:R-:W-:Y:S01]  /*7150*/  ISETP.GE.U32.AND P0, PT, R7, 0x7ffffe53, PT ;  /* 0x7ffffe530700780c */ /* 0x000fe20003f06070 */
[----:B-1----:R-:W-:Y:S01]  /*7160*/  IMAD R7, R10, 0x15e, RZ ;  /* 0x0000015e0a077824 */ /* 0x002fe200078e02ff */
[----:B------:R-:W1:Y:S01]  /*7170*/  LDC R9, c[0x0][0x3a8] ;  /* 0x0000ea00ff097b82 */ /* 0x000e620000000800 */
[----:B------:R-:W-:Y:S02]  /*7180*/  VIADD R5, R6, 0xffffff53 ;  /* 0xffffff5306057836 */ /* 0x000fe40000000000 */
[----:B0-----:R-:W-:-:S03]  /*7190*/  IMAD R47, R3, 0xb0, RZ ;  /* 0x000000b0032f7824 */ /* 0x001fc600078e02ff */
[----:B------:R-:W-:Y:S02]  /*71a0*/  ISETP.GE.U32.AND P2, PT, R5, 0x7ffffe54, PT ;  /* 0x7ffffe540500780c */ /* 0x000fe40003f46070 */
[----:B------:R-:W0:Y:S01]  /*71b0*/  LDC R10, c[0x0][0x3a8] ;  /* 0x0000ea00ff0a7b82 */ /* 0x000e220000000800 */
[----:B----4-:R4:W-:Y:S02]  /*71c0*/  STL [R1+0x54], R71 ;  /* 0x0000544701007387 */ /* 0x0109e40000100800 */
[----:B----4-:R-:W-:Y:S01]  /*71d0*/  IADD3 R71, P6, PT, R4, R2, RZ ;  /* 0x0000000204477210 */ /* 0x010fe20007fde0ff */
[----:B------:R-:W-:-:S03]  /*71e0*/  IMAD R4, R3, 0xaf, RZ ;  /* 0x000000af03047824 */ /* 0x000fc600078e02ff */
[----:B------:R-:W-:Y:S01]  /*71f0*/  LEA.HI.X.SX32 R72, R47, R0, 0x1, P6 ;  /* 0x000000002f487211 */ /* 0x000fe200030f0eff */
[----:B------:R-:W-:Y:S04]  /*7200*/  STL [R1+0x9e4], R71 ;  /* 0x0009e44701007387 */ /* 0x000fe80000100800 */
[----:B---3--:R3:W-:Y:S01]  /*7210*/  STL [R1+0x50], R43 ;  /* 0x0000502b01007387 */ /* 0x0087e20000100800 */
[----:B------:R-:W-:Y:S01]  /*7220*/  @!P4 IMAD.MOV.U32 R5, RZ, RZ, R72 ;  /* 0x000000ffff05c224 */ /* 0x000fe200078e0048 */
[----:B---3--:R-:W-:-:S04]  /*7230*/  IADD3 R43, P6, PT, R7, R2, RZ ;  /* 0x00000002072b7210 */ /* 0x008fc80007fde0ff */
        /* <DEDUP_REMOVED lines=10> */
[----:B------:R2:W-:Y:S01]  /*72e0*/  STL [R1+0x9dc], R43 ;  /* 0x0009dc2b01007387 */ /* 0x0005e20000100800 */
[----:B------:R-:W0:Y:S03]  /*72f0*/  LDC R8, c[0x0][0x3a8] ;  /* 0x0000ea00ff087b82 */ /* 0x000e260000000800 */
[----:B------:R-:W-:Y:S01]  /*7300*/  STL [R1+0x9d8], R45 ;  /* 0x0009d82d01007387 */ /* 0x000fe20000100800 */
[----:B---3--:R-:W-:Y:S01]  /*7310*/  VIADD R4, R6, 0xffffff55 ;  /* 0xffffff5506047836 */ /* 0x008fe20000000000 */
[----:B--2---:R-:W-:-:S04]  /*7320*/  IADD3 R43, P5, PT, R7, R2, RZ ;  /* 0x00000002072b7210 */ /* 0x004fc80007fbe0ff */
[----:B------:R-:W-:Y:S01]  /*7330*/  ISETP.GE.U32.AND P6, PT, R4, 0x7ffffe56, PT ;  /* 0x7ffffe560400780c */ /* 0x000fe20003fc6070 */
[----:B-1----:R-:W-:Y:S01]  /*7340*/  IMAD R4, R9, 0x15a, RZ ;  /* 0x0000015a09047824 */ /* 0x002fe200078e02ff */
[----:B----4-:R1:W-:Y:S01]  /*7350*/  STL [R1+0x4c], R46 ;  /* 0x00004c2e01007387 */ /* 0x0103e20000100800 */
[C---:B------:R-:W-:Y:S01]  /*7360*/  IMAD R7, R3.reuse, 0xad, RZ ;  /* 0x000000ad03077824 */ /* 0x040fe200078e02ff */
[----:B------:R-:W2:Y:S01]  /*7370*/  LDC R9, c[0x0][0x3a8] ;  /* 0x0000ea00ff097b82 */ /* 0x000ea20000000800 */
[----:B-1----:R-:W-:Y:S01]  /*7380*/  IMAD R46, R3, 0xae, RZ ;  /* 0x000000ae032e7824 */ /* 0x002fe200078e02ff */
[----:B------:R-:W-:Y:S04]  /*7390*/  STL [R1+0x9d4], R43 ;  /* 0x0009d42b01007387 */ /* 0x000fe80000100800 */
[----:B------:R-:W-:-:S05]  /*73a0*/  LEA.HI.X.SX32 R45, R46, R0, 0x1, P5 ;  /* 0x000000002e2d7211 */ /* 0x000fca00028f0eff */
[----:B------:R-:W-:Y:S01]  /*73b0*/  STL [R1+0x9d0], R45 ;  /* 0x0009d02d01007387 */ /* 0x000fe20000100800 */
[----:B------:R-:W-:-:S03]  /*73c0*/  @!P3 IMAD.MOV.U32 R5, RZ, RZ, R45 ;  /* 0x000000ffff05b224 */ /* 0x000fc600078e002d */
[----:B------:R1:W-:Y:S02]  /*73d0*/  STL [R1+0x48], R40 ;  /* 0x0000482801007387 */ /* 0x0003e40000100800 */
[----:B-1----:R-:W-:Y:S01]  /*73e0*/  IADD3 R40, P5, PT, R4, R2, RZ ;  /* 0x0000000204287210 */ /* 0x002fe20007fbe0ff */
[----:B------:R-:W-:-:S05]  /*73f0*/  @!P3 IMAD.MOV.U32 R4, RZ, RZ, R43 ;  /* 0x000000ffff04b224 */ /* 0x000fca00078e002b */
[----:B------:R1:W3:Y:S01]  /*7400*/  @!P3 LDG.E.U16 R22, desc[UR24][R4.64] ;  /* 0x000000180416b981 */ /* 0x0002e2000c1e1500 */
[----:B------:R-:W-:-:S03]  /*7410*/  LEA.HI.X.SX32 R7, R7, R0, 0x1, P5 ;  /* 0x0000000007077211 */ /* 0x000fc600028f0eff */
[----:B------:R-:W-:Y:S01]  /*7420*/  STL [R1+0x9cc], R40 ;  /* 0x0009cc2801007387 */ /* 0x000fe20000100800 */
[----:B-1----:R-:W-:Y:S02]  /*7430*/  VIADD R5, R6, 0xffffff56 ;  /* 0xffffff5606057836 */ /* 0x002fe40000000000 */
[----:B0-----:R-:W-:Y:S01]  /*7440*/  IMAD R4, R10, 0x158, RZ ;  /* 0x000001580a047824 */ /* 0x001fe200078e02ff */
[----:B------:R-:W-:Y:S01]  /*7450*/  STL [R1+0x9c8], R7 ;  /* 0x0009c80701007387 */ /* 0x000fe20000100800 */
[----:B------:R-:W-:Y:S01]  /*7460*/  IMAD R45, R3, 0xac, RZ ;  /* 0x000000ac032d7824 */ /* 0x000fe200078e02ff */
[----:B------:R-:W-:Y:S01]  /*7470*/  ISETP.GE.U32.AND P3, PT, R5, 0x7ffffe57, PT ;  /* 0x7ffffe570500780c */ /* 0x000fe20003f66070 */
[----:B------:R-:W-:Y:S01]  /*7480*/  @!P0 IMAD.MOV.U32 R5, RZ, RZ, R7 ;  /* 0x000000ffff058224 */ /* 0x000fe200078e0007 */
[----:B------:R-:W-:Y:S01]  /*7490*/  PRMT R11, RZ, 0x7610, R11 ;  /* 0x00007610ff0b7816 */ /* 0x000fe2000000000b */
[----:B------:R-:W0:Y:S01]  /*74a0*/  LDC R10, c[0x0][0x3a8] ;  /* 0x0000ea00ff0a7b82 */ /* 0x000e220000000800 */
[----:B---3--:R1:W-:Y:S02]  /*74b0*/  STL [R1+0x44], R22 ;  /* 0x0000441601007387 */ /* 0x0083e40000100800 */
[----:B-1----:R-:W-:Y:S01]  /*74c0*/  IADD3 R22, P5, PT, R4, R2, RZ ;  /* 0x0000000204167210 */ /* 0x002fe20007fbe0ff */
[----:B------:R-:W-:-:S05]  /*74d0*/  @!P0 IMAD.MOV.U32 R4, RZ, RZ, R40 ;  /* 0x000000ffff048224 */ /* 0x000fca00078e0028 */
[----:B------:R1:W3:Y:S04]  /*74e0*/  @!P0 LDG.E.U16 R33, desc[UR24][R4.64] ;  /* 0x0000001804218981 */ /* 0x0002e8000c1e1500 */
[----:B------:R-:W-:Y:S01]  /*74f0*/  STL [R1+0x9c4], R22 ;  /* 0x0009c41601007387 */ /* 0x000fe20000100800 */
[----:B-1----:R-:W-:Y:S02]  /*7500*/  VIADD R4, R6, 0xffffff57 ;  /* 0xffffff5706047836 */ /* 0x002fe40000000000 */
[----:B------:R-:W-:-:S03]  /*7510*/  IMAD R7, R8, 0x156, RZ ;  /* 0x0000015608077824 */ /* 0x000fc600078e02ff */
[----:B------:R-:W-:Y:S01]  /*7520*/  ISETP.GE.U32.AND P0, PT, R4, 0x7ffffe58, PT ;  /* 0x7ffffe580400780c */ /* 0x000fe20003f06070 */
[----:B------:R-:W-:Y:S02]  /*7530*/  @!P2 IMAD.MOV.U32 R4, RZ, RZ, R22 ;  /* 0x000000ffff04a224 */ /* 0x000fe400078e0016 */
[----:B------:R-:W-:Y:S01]  /*7540*/  IMAD R8, R3, 0xab, RZ ;  /* 0x000000ab03087824 */ /* 0x000fe200078e02ff */
[----:B---3--:R1:W-:Y:S02]  /*7550*/  STL [R1+0x40], R33 ;  /* 0x0000402101007387 */ /* 0x0083e40000100800 */
[----:B-1----:R-:W-:-:S05]  /*7560*/  LEA.HI.X.SX32 R33, R45, R0, 0x1, P5 ;  /* 0x000000002d217211 */ /* 0x002fca00028f0eff */
[----:B------:R-:W-:Y:S01]  /*7570*/  @!P2 IMAD.MOV.U32 R5, RZ, RZ, R33 ;  /* 0x000000ffff05a224 */ /* 0x000fe200078e0021 */
[----:B------:R1:W-:Y:S04]  /*7580*/  STL [R1+0x9c0], R33 ;  /* 0x0009c02101007387 */ /* 0x0003e80000100800 */
[----:B------:R3:W4:Y:S01]  /*7590*/  @!P2 LDG.E.U16 R11, desc[UR24][R4.64] ;  /* 0x00000018040ba981 */ /* 0x000722000c1e1500 */
[----:B------:R-:W-:-:S04]  /*75a0*/  IADD3 R7, P2, PT, R7, R2, RZ ;  /* 0x0000000207077210 */ /* 0x000fc80007f5e0ff */
[----:B-1----:R-:W-:Y:S01]  /*75b0*/  LEA.HI.X.SX32 R33, R8, R0, 0x1, P2 ;  /* 0x0000000008217211 */ /* 0x002fe200010f0eff */
[----:B------:R-:W-:Y:S01]  /*75c0*/  IMAD R43, R3, 0xaa, RZ ;  /* 0x000000aa032b7824 */ /* 0x000fe200078e02ff */
[----:B------:R-:W1:Y:S01]  /*75d0*/  LDC R8, c[0x0][0x3a8] ;  /* 0x0000ea00ff087b82 */ /* 0x000e620000000800 */
[----:B---3--:R-:W-:Y:S02]  /*75e0*/  VIADD R5, R6, 0xffffff58 ;  /* 0xffffff5806057836 */ /* 0x008fe40000000000 */
[----:B--2---:R-:W-:-:S03]  /*75f0*/  IMAD R4, R9, 0x154, RZ ;  /* 0x0000015409047824 */ /* 0x004fc600078e02ff */
[----:B------:R-:W-:Y:S01]  /*7600*/  ISETP.GE.U32.AND P2, PT, R5, 0x7ffffe59, PT ;  /* 0x7ffffe590500780c */ /* 0x000fe20003f46070 */
[----:B------:R-:W-:Y:S01]  /*7610*/  @!P4 IMAD.MOV.U32 R5, RZ, RZ, R33 ;  /* 0x000000ffff05c224 */ /* 0x000fe200078e0021 */
[----:B------:R-:W-:Y:S01]  /*7620*/  IADD3 R22, P5, PT, R4, R2, RZ ;  /* 0x0000000204167210 */ /* 0x000fe20007fbe0ff */
[----:B------:R-:W-:-:S05]  /*7630*/  @!P4 IMAD.MOV.U32 R4, RZ, RZ, R7 ;  /* 0x000000ffff04c224 */ /* 0x000fca00078e0007 */
[----:B------:R2:W3:Y:S01]  /*7640*/  @!P4 LDG.E.U16 R26, desc[UR24][R4.64] ;  /* 0x00000018041ac981 */ /* 0x0004e2000c1e1500 */
[----:B------:R-:W-:Y:S01]  /*7650*/  PRMT R9, RZ, 0x7610, R9 ;  /* 0x00007610ff097816 */ /* 0x000fe20000000009 */
[C---:B--2---:R-:W-:Y:S02]  /*7660*/  VIADD R4, R6.reuse, 0xffffff59 ;  /* 0xffffff5906047836 */ /* 0x044fe40000000000 */
[----:B------:R-:W-:-:S03]  /*7670*/  VIADD R5, R6, 0xffffff5a ;  /* 0xffffff5a06057836 */ /* 0x000fc60000000000 */
[----:B------:R-:W-:Y:S01]  /*7680*/  ISETP.GE.U32.AND P4, PT, R4, 0x7ffffe5a, PT ;  /* 0x7ffffe5a0400780c */ /* 0x000fe20003f86070 */
[----:B------:R-:W-:Y:S01]  /*7690*/  @!P6 IMAD.MOV.U32 R4, RZ, RZ, R22 ;  /* 0x000000ffff04e224 */ /* 0x000fe200078e0016 */
[----:B----4-:R2:W-:Y:S04]  /*76a0*/  STL [R1+0x3c], R11 ;  /* 0x00003c0b01007387 */ /* 0x0105e80000100800 */
[----:B------:R0:W-:Y:S01]  /*76b0*/  STL [R1+0x9bc], R7 ;  /* 0x0009bc0701007387 */ /* 0x0001e20000100800 */
[----:B--2---:R-:W2:Y:S03]  /*76c0*/  LDC R11, c[0x0][0x3a8] ;  /* 0x0000ea00ff0b7b82 */ /* 0x004ea60000000800 */
[----:B------:R-:W-:Y:S04]  /*76d0*/  STL [R1+0x9b8], R33 ;  /* 0x0009b82101007387 */ /* 0x000fe80000100800 */
[----:B------:R-:W-:Y:S04]  /*76e0*/  STL [R1+0x9b4], R22 ;  /* 0x0009b41601007387 */ /* 0x000fe80000100800 */
[----:B---3--:R3:W-:Y:S01]  /*76f0*/  STL [R1+0x38], R26 ;  /* 0x0000381a01007387 */ /* 0x0087e20000100800 */
[----:B0-----:R-:W-:-:S02]  /*7700*/  IMAD R7, R10, 0x152, RZ ;  /* 0x000001520a077824 */ /* 0x001fc400078e02ff */
[----:B------:R-:W-:Y:S01]  /*7710*/  IMAD R40, R3, 0xa8, RZ ;  /* 0x000000a803287824 */ /* 0x000fe200078e02ff */
[----:B------:R-:W0:Y:S01]  /*7720*/  LDC R10, c[0x0][0x3a8] ;  /* 0x0000ea00ff0a7b82 */ /* 0x000e220000000800 */
[----:B---3--:R-:W-:Y:S02]  /*7730*/  LEA.HI.X.SX32 R26, R43, R0, 0x1, P5 ;  /* 0x000000002b1a7211 */ /* 0x008fe400028f0eff */
[----:B------:R-:W-:-:S03]  /*7740*/  ISETP.GE.U32.AND P5, PT, R5, 0x7ffffe5b, PT ;  /* 0x7ffffe5b0500780c */ /* 0x000fc60003fa6070 */
[----:B------:R-:W-:-:S05]  /*7750*/  @!P6 IMAD.MOV.U32 R5, RZ, RZ, R26 ;  /* 0x000000ffff05e224 */ /* 0x000fca00078e001a */
[----:B------:R3:W4:Y:S01]  /*7760*/  @!P6 LDG.E.U16 R9, desc[UR24][R4.64] ;  /* 0x000000180409e981 */ /* 0x000722000c1e1500 */
[----:B------:R-:W-:Y:S01]  /*7770*/  IADD3 R22, P6, PT, R7, R2, RZ ;  /* 0x0000000207167210 */ /* 0x000fe20007fde0ff */
[----:B---3--:R-:W-:Y:S02]  /*7780*/  IMAD R5, R3, 0xa9, RZ ;  /* 0x000000a903057824 */ /* 0x008fe400078e02ff */
[----:B--2---:R-:W-:-:S03]  /*7790*/  IMAD R4, R11, 0x150, RZ ;  /* 0x000001500b047824 */ /* 0x004fc600078e02ff */
[----:B------:R-:W-:Y:S01]  /*77a0*/  LEA.HI.X.SX32 R33, R5, R0, 0x1, P6 ;  /* 0x0000000005217211 */ /* 0x000fe200030f0eff */
[----:B------:R2:W-:Y:S04]  /*77b0*/  STL [R1+0x9b0], R26 ;  /* 0x0009b01a01007387 */ /* 0x0005e80000100800 */
[----:B------:R-:W-:Y:S01]  /*77c0*/  @!P3 IMAD.MOV.U32 R5, RZ, RZ, R33 ;  /* 0x000000ffff05b224 */ /* 0x000fe200078e0021 */
[----:B--2---:R-:W-:Y:S01]  /*77d0*/  IADD3 R26, P6, PT, R4, R2, RZ ;  /* 0x00000002041a7210 */ /* 0x004fe20007fde0ff */
[----:B------:R-:W-:-:S05]  /*77e0*/  @!P3 IMAD.MOV.U32 R4, RZ, RZ, R22 ;  /* 0x000000ffff04b224 */ /* 0x000fca00078e0016 */
[----:B------:R2:W3:Y:S01]  /*77f0*/  @!P3 LDG.E.U16 R20, desc[UR24][R4.64] ;  /* 0x000000180414b981 */ /* 0x0004e2000c1e1500 */
[----:B-1----:R-:W-:Y:S02]  /*7800*/  IMAD R8, R8, 0x14e, RZ ;  /* 0x0000014e08087824 */ /* 0x002fe400078e02ff */
[----:B--2---:R-:W-:Y:S01]  /*7810*/  IMAD R4, R3, 0xa7, RZ ;  /* 0x000000a703047824 */ /* 0x004fe200078e02ff */
[----:B----4-:R1:W-:Y:S04]  /*7820*/  STL [R1+0x34], R9 ;  /* 0x0000340901007387 */ /* 0x0103e80000100800 */
[----:B------:R-:W-:Y:S04]  /*7830*/  STL [R1+0x9ac], R22 ;  /* 0x0009ac1601007387 */ /* 0x000fe80000100800 */
[----:B------:R2:W-:Y:S01]  /*7840*/  STL [R1+0x9a8], R33 ;  /* 0x0009a82101007387 */ /* 0x0005e20000100800 */
[----:B-1----:R-:W1:Y:S03]  /*7850*/  LDC R9, c[0x0][0x3a8] ;  /* 0x0000ea00ff097b82 */ /* 0x002e660000000800 */
[----:B------:R-:W-:Y:S01]  /*7860*/  STL [R1+0x9a4], R26 ;  /* 0x0009a41a01007387 */ /* 0x000fe20000100800 */
[----:B--2---:R-:W-:-:S05]  /*7870*/  LEA.HI.X.SX32 R33, R40, R0, 0x1, P6 ;  /* 0x0000000028217211 */ /* 0x004fca00030f0eff */
[----:B------:R-:W-:Y:S01]  /*7880*/  @!P0 IMAD.MOV.U32 R5, RZ, RZ, R33 ;  /* 0x000000ffff058224 */ /* 0x000fe200078e0021 */
[----:B---3--:R2:W-:Y:S02]  /*7890*/  STL [R1+0x30], R20 ;  /* 0x0000301401007387 */ /* 0x0085e40000100800 */
[----:B--2---:R-:W-:Y:S01]  /*78a0*/  IADD3 R20, P6, PT, R8, R2, RZ ;  /* 0x0000000208147210 */ /* 0x004fe20007fde0ff */
[----:B------:R-:W-:Y:S01]  /*78b0*/  VIADD R7, R6, 0xffffff5b ;  /* 0xffffff5b06077836 */ /* 0x000fe20000000000 */
[----:B------:R2:W-:Y:S01]  /*78c0*/  STL [R1+0x9a0], R33 ;  /* 0x0009a02101007387 */ /* 0x0005e20000100800 */
[----:B------:R-:W-:Y:S01]  /*78d0*/  PRMT R18, RZ, 0x7610, R18 ;  /* 0x00007610ff127816 */ /* 0x000fe20000000012 */
[----:B------:R-:W3:Y:S01]  /*78e0*/  LDC R8, c[0x0][0x3a8] ;  /* 0x0000ea00ff087b82 */ /* 0x000ee20000000800 */
[----:B------:R-:W-:Y:S01]  /*78f0*/  LEA.HI.X.SX32 R22, R4, R0, 0x1, P6 ;  /* 0x0000000004167211 */ /* 0x000fe200030f0eff */
[----:B------:R-:W-:-:S05]  /*7900*/  @!P0 IMAD.MOV.U32 R4, RZ, RZ, R26 ;  /* 0x000000ffff048224 */ /* 0x000fca00078e001a */
[----:B------:R4:W3:Y:S02]  /*7910*/  @!P0 LDG.E.U16 R24, desc[UR24][R4.64] ;  /* 0x0000001804188981 */ /* 0x0008e4000c1e1500 */
[----:B----4-:R-:W-:Y:S02]  /*7920*/  @!P2 IMAD.MOV.U32 R4, RZ, RZ, R20 ;  /* 0x000000ffff04a224 */ /* 0x010fe400078e0014 */
[----:B------:R-:W-:-:S05]  /*7930*/  @!P2 IMAD.MOV.U32 R5, RZ, RZ, R22 ;  /* 0x000000ffff05a224 */ /* 0x000fca00078e0016 */
[----:B------:R1:W4:Y:S01]  /*7940*/  @!P2 LDG.E.U16 R19, desc[UR24][R4.64] ;  /* 0x000000180413a981 */ /* 0x000322000c1e1500 */
[----:B------:R-:W-:Y:S01]  /*7950*/  ISETP.GE.U32.AND P3, PT, R7, 0x7ffffe5c, PT ;  /* 0x7ffffe5c0700780c */ /* 0x000fe20003f66070 */
[----:B------:R-:W-:Y:S02]  /*7960*/  VIADD R7, R6, 0xffffff5c ;  /* 0xffffff5c06077836 */ /* 0x000fe40000000000 */
[----:B------:R-:W-:Y:S01]  /*7970*/  STL [R1+0x99c], R20 ;  /* 0x00099c1401007387 */ /* 0x000fe20000100800 */
[----:B-1----:R-:W-:-:S03]  /*7980*/  IMAD R4, R9, 0x14c, RZ ;  /* 0x0000014c09047824 */ /* 0x002fc600078e02ff */
[----:B------:R1:W-:Y:S01]  /*7990*/  STL [R1+0x998], R22 ;  /* 0x0009981601007387 */ /* 0x0003e20000100800 */
[----:B------:R-:W-:Y:S01]  /*79a0*/  ISETP.GE.U32.AND P0, PT, R7, 0x7ffffe5d, PT ;  /* 0x7ffffe5d0700780c */ /* 0x000fe20003f06070 */
[C---:B--2---:R-:W-:Y:S01]  /*79b0*/  IMAD R33, R3.reuse, 0xa6, RZ ;  /* 0x000000a603217824 */ /* 0x044fe200078e02ff */
[----:B------:R-:W2:Y:S01]  /*79c0*/  LDC R9, c[0x0][0x3a8] ;  /* 0x0000ea00ff097b82 */ /* 0x000ea20000000800 */
[----:B0-----:R-:W-:Y:S01]  /*79d0*/  IMAD R7, R10, 0x14a, RZ ;  /* 0x0000014a0a077824 */ /* 0x001fe200078e02ff */
[----:B-1----:R-:W-:Y:S01]  /*79e0*/  IADD3 R22, P6, PT, R4, R2, RZ ;  /* 0x0000000204167210 */ /* 0x002fe20007fde0ff */
[----:B------:R-:W-:Y:S01]  /*79f0*/  VIADD R5, R6, 0xffffff5d ;  /* 0xffffff5d06057836 */ /* 0x000fe20000000000 */
[----:B------:R-:W-:Y:S01]  /*7a00*/  PRMT R15, RZ, 0x7610, R15 ;  /* 0x00007610ff0f7816 */ /* 0x000fe2000000000f */
[----:B------:R-:W-:-:S03]  /*7a10*/  IMAD R4, R3, 0xa5, RZ ;  /* 0x000000a503047824 */ /* 0x000fc600078e02ff */
[----:B------:R-:W0:Y:S01]  /*7a20*/  LDC R10, c[0x0][0x3a8] ;  /* 0x0000ea00ff0a7b82 */ /* 0x000e220000000800 */
[----:B------:R-:W-:Y:S01]  /*7a30*/  STL [R1+0x994], R22 ;  /* 0x0009941601007387 */ /* 0x000fe20000100800 */
[----:B------:R-:W-:-:S03]  /*7a40*/  ISETP.GE.U32.AND P2, PT, R5, 0x7ffffe5e, PT ;  /* 0x7ffffe5e0500780c */ /* 0x000fc60003f46070 */
[----:B---3--:R1:W-:Y:S02]  /*7a50*/  STL [R1+0x2c], R24 ;  /* 0x00002c1801007387 */ /* 0x0083e40000100800 */
[----:B-1----:R-:W-:Y:S02]  /*7a60*/  LEA.HI.X.SX32 R24, R33, R0, 0x1, P6 ;  /* 0x0000000021187211 */ /* 0x002fe400030f0eff */
[----:B----4-:R1:W-:Y:S03]  /*7a70*/  STL [R1+0x28], R19 ;  /* 0x0000281301007387 */ /* 0x0103e60000100800 */
[----:B------:R-:W-:Y:S01]  /*7a80*/  @!P4 IMAD.MOV.U32 R5, RZ, RZ, R24 ;  /* 0x000000ffff05c224 */ /* 0x000fe200078e0018 */
[----:B-1----:R-:W-:-:S04]  /*7a90*/  IADD3 R19, P6, PT, R7, R2, RZ ;  /* 0x0000000207137210 */ /* 0x002fc80007fde0ff */
[----:B------:R-:W-:Y:S01]  /*7aa0*/  LEA.HI.X.SX32 R20, R4, R0, 0x1, P6 ;  /* 0x0000000004147211 */ /* 0x000fe200030f0eff */
[----:B------:R-:W-:-:S05]  /*7ab0*/  @!P4 IMAD.MOV.U32 R4, RZ, RZ, R22 ;  /* 0x000000ffff04c224 */ /* 0x000fca00078e0016 */
[----:B------:R1:W3:Y:S02]  /*7ac0*/  @!P4 LDG.E.U16 R21, desc[UR24][R4.64] ;  /* 0x000000180415c981 */ /* 0x0002e4000c1e1500 */
[----:B-1----:R-:W-:Y:S02]  /*7ad0*/  @!P5 IMAD.MOV.U32 R4, RZ, RZ, R19 ;  /* 0x000000ffff04d224 */ /* 0x002fe400078e0013 */
[----:B------:R-:W-:-:S05]  /*7ae0*/  @!P5 IMAD.MOV.U32 R5, RZ, RZ, R20 ;  /* 0x000000ffff05d224 */ /* 0x000fca00078e0014 */
[----:B------:R1:W4:Y:S01]  /*7af0*/  @!P5 LDG.E.U16 R18, desc[UR24][R4.64] ;  /* 0x000000180412d981 */ /* 0x000322000c1e1500 */
[----:B------:R-:W-:-:S03]  /*7b00*/  VIADD R7, R6, 0xffffff5e ;  /* 0xffffff5e06077836 */ /* 0x000fc60000000000 */
[----:B------:R-:W-:Y:S02]  /*7b10*/  STL [R1+0x990], R24 ;  /* 0x0009901801007387 */ /* 0x000fe40000100800 */
[----:B------:R-:W-:Y:S01]  /*7b20*/  ISETP.GE.U32.AND P4, PT, R7, 0x7ffffe5f, PT ;  /* 0x7ffffe5f0700780c */ /* 0x000fe20003f86070 */
[----:B------:R-:W-:Y:S01]  /*7b30*/  IMAD R7, R8, 0x148, RZ ;  /* 0x0000014808077824 */ /* 0x000fe200078e02ff */
[----:B------:R0:W-:Y:S01]  /*7b40*/  STL [R1+0x98c], R19 ;  /* 0x00098c1301007387 */ /* 0x0001e20000100800 */
[----:B------:R-:W-:Y:S01]  /*7b50*/  PRMT R17, RZ, 0x7610, R17 ;  /* 0x00007610ff117816 */ /* 0x000fe20000000011 */
[----:B-1----:R-:W-:Y:S01]  /*7b60*/  VIADD R4, R6, 0xffffff5f ;  /* 0xffffff5f06047836 */ /* 0x002fe20000000000 */
[----:B------:R-:W1:Y:S01]  /*7b70*/  LDC R8, c[0x0][0x3a8] ;  /* 0x0000ea00ff087b82 */ /* 0x000e620000000800 */
[----:B------:R-:W-:Y:S01]  /*7b80*/  STL [R1+0x988], R20 ;  /* 0x0009881401007387 */ /* 0x000fe20000100800 */
[----:B0-----:R-:W-:Y:S02]  /*7b90*/  IADD3 R19, P5, PT, R7, R2, RZ ;  /* 0x0000000207137210 */ /* 0x001fe40007fbe0ff */
[----:B------:R-:W-:Y:S01]  /*7ba0*/  ISETP.GE.U32.AND P6, PT, R4, 0x7ffffe60, PT ;  /* 0x7ffffe600400780c */ /* 0x000fe20003fc6070 */
[----:B--2---:R-:W-:Y:S01]  /*7bb0*/  IMAD R4, R9, 0x146, RZ ;  /* 0x0000014609047824 */ /* 0x004fe200078e02ff */
[----:B---3--:R0:W-:Y:S01]  /*7bc0*/  STL [R1+0x24], R21 ;  /* 0x0000241501007387 */ /* 0x0081e20000100800 */
[C---:B------:R-:W-:Y:S01]  /*7bd0*/  IMAD R7, R3.reuse, 0xa3, RZ ;  /* 0x000000a303077824 */ /* 0x040fe200078e02ff */
[----:B------:R-:W2:Y:S01]  /*7be0*/  LDC R9, c[0x0][0x3a8] ;  /* 0x0000ea00ff097b82 */ /* 0x000ea20000000800 */
[----:B0-----:R-:W-:Y:S01]  /*7bf0*/  IMAD R21, R3, 0xa4, RZ ;  /* 0x000000a403157824 */ /* 0x001fe200078e02ff */
[----:B------:R-:W-:Y:S04]  /*7c00*/  STL [R1+0x984], R19 ;  /* 0x0009841301007387 */ /* 0x000fe80000100800 */
[----:B------:R-:W-:-:S05]  /*7c10*/  LEA.HI.X.SX32 R20, R21, R0, 0x1, P5 ;  /* 0x0000000015147211 */ /* 0x000fca00028f0eff */
[----:B------:R-:W-:Y:S01]  /*7c20*/  STL [R1+0x980], R20 ;  /* 0x0009801401007387 */ /* 0x000fe20000100800 */
[----:B------:R-:W-:-:S03]  /*7c30*/  @!P3 IMAD.MOV.U32 R5, RZ, RZ, R20 ;  /* 0x000000ffff05b224 */ /* 0x000fc600078e0014 */
[----:B----4-:R0:W-:Y:S02]  /*7c40*/  STL [R1+0x20], R18 ;  /* 0x0000201201007387 */ /* 0x0101e40000100800 */
[----:B0-----:R-:W-:Y:S01]  /*7c50*/  IADD3 R18, P5, PT, R4, R2, RZ ;  /* 0x0000000204127210 */ /* 0x001fe20007fbe0ff */
[----:B------:R-:W-:-:S05]  /*7c60*/  @!P3 IMAD.MOV.U32 R4, RZ, RZ, R19 ;  /* 0x000000ffff04b224 */ /* 0x000fca00078e0013 */
[----:B------:R0:W3:Y:S01]  /*7c70*/  @!P3 LDG.E.U16 R15, desc[UR24][R4.64] ;  /* 0x00000018040fb981 */ /* 0x0000e2000c1e1500 */
[----:B------:R-:W-:-:S03]  /*7c80*/  LEA.HI.X.SX32 R7, R7, R0, 0x1, P5 ;  /* 0x0000000007077211 */ /* 0x000fc600028f0eff */
        /* <DEDUP_REMOVED lines=19> */
[----:B------:R-:W-:Y:S01]  /*7dc0*/  PRMT R16, RZ, 0x7610, R16 ;  /* 0x00007610ff107816 */ /* 0x000fe20000000010 */
[----:B----4-:R1:W-:Y:S02]  /*7dd0*/  STL [R1+0x18], R17 ;  /* 0x0000181101007387 */ /* 0x0103e40000100800 */
[----:B-1----:R-:W-:-:S05]  /*7de0*/  LEA.HI.X.SX32 R17, R20, R0, 0x1, P5 ;  /* 0x0000000014117211 */ /* 0x002fca00028f0eff */
[----:B------:R-:W-:Y:S01]  /*7df0*/  @!P2 IMAD.MOV.U32 R5, RZ, RZ, R17 ;  /* 0x000000ffff05a224 */ /* 0x000fe200078e0011 */
[----:B------:R1:W-:Y:S04]  /*7e00*/  STL [R1+0x970], R17 ;  /* 0x0009701101007387 */ /* 0x0003e80000100800 */
[----:B------:R3:W4:Y:S01]  /*7e10*/  @!P2 LDG.E.U16 R11, desc[UR24][R4.64] ;  /* 0x00000018040ba981 */ /* 0x000722000c1e1500 */
[----:B------:R-:W-:-:S04]  /*7e20*/  IADD3 R7, P2, PT, R7, R2, RZ ;  /* 0x0000000207077210 */ /* 0x000fc80007f5e0ff */
[----:B-1----:R-:W-:Y:S01]  /*7e30*/  LEA.HI.X.SX32 R17, R8, R0, 0x1, P2 ;  /* 0x0000000008117211 */ /* 0x002fe200010f0eff */
[----:B------:R-:W-:Y:S01]  /*7e40*/  IMAD R19, R3, 0xa0, RZ ;  /* 0x000000a003137824 */ /* 0x000fe200078e02ff */
[----:B------:R-:W-:Y:S01]  /*7e50*/  PRMT R13, RZ, 0x7610, R13 ;  /* 0x00007610ff0d7816 */ /* 0x000fe2000000000d */
        /* <DEDUP_REMOVED lines=21> */
[----:B------:R-:W-:Y:S01]  /*7fb0*/  PRMT R14, RZ, 0x7610, R14 ;  /* 0x00007610ff0e7816 */ /* 0x000fe2000000000e */
[----:B-1----:R-:W-:Y:S01]  /*7fc0*/  IMAD R8, R8, 0x13a, RZ ;  /* 0x0000013a08087824 */ /* 0x002fe200078e02ff */
[----:B------:R-:W-:Y:S01]  /*7fd0*/  PRMT R12, RZ, 0x7610, R12 ;  /* 0x00007610ff0c7816 */ /* 0x000fe2000000000c */
[----:B------:R-:W0:Y:S01]  /*7fe0*/  LDC R10, c[0x0][0x3a8] ;  /* 0x0000ea00ff0a7b82 */ /* 0x000e220000000800 */
[----:B---3--:R-:W-:Y:S02]  /*7ff0*/  LEA.HI.X.SX32 R16, R19, R0, 0x1, P5 ;  /* 0x0000000013107211 */ /* 0x008fe400028f0eff */
[----:B------:R-:W-:-:S03]  /*8000*/  ISETP.GE.U32.AND P5, PT, R5, 0x7ffffe65, PT ;  /* 0x7ffffe650500780c */ /* 0x000fc60003fa6070 */
[----:B------:R-:W-:Y:S01]  /*8010*/  @!P6 IMAD.MOV.U32 R5, RZ, RZ, R16 ;  /* 0x000000ffff05e224 */ /* 0x000fe200078e0010 */
[----:B------:R1:W-:Y:S04]  /*8020*/  STL [R1+0x960], R16 ;  /* 0x0009601001007387 */ /* 0x0003e80000100800 */
[----:B------:R3:W4:Y:S01]  /*8030*/  @!P6 LDG.E.U16 R9, desc[UR24][R4.64] ;  /* 0x000000180409e981 */ /* 0x000722000c1e1500 */
[----:B-1----:R-:W-:Y:S01]  /*8040*/  IADD3 R16, P6, PT, R7, R2, RZ ;  /* 0x0000000207107210 */ /* 0x002fe20007fde0ff */
[----:B---3--:R-:W-:Y:S02]  /*8050*/  IMAD R5, R3, 0x9f, RZ ;  /* 0x0000009f03057824 */ /* 0x008fe400078e02ff */
[----:B--2---:R-:W-:Y:S01]  /*8060*/  IMAD R4, R11, 0x13c, RZ ;  /* 0x0000013c0b047824 */ /* 0x004fe200078e02ff */
[----:B----4-:R1:W-:Y:S02]  /*8070*/  STL [R1+0xc], R9 ;  /* 0x00000c0901007387 */ /* 0x0103e40000100800 */
[----:B------:R-:W-:Y:S01]  /*8080*/  LEA.HI.X.SX32 R17, R5, R0, 0x1, P6 ;  /* 0x0000000005117211 */ /* 0x000fe200030f0eff */
[----:B------:R-:W-:Y:S01]  /*8090*/  VIADD R7, R6, 0xffffff65 ;  /* 0xffffff6506077836 */ /* 0x000fe20000000000 */
[----:B------:R-:W-:Y:S01]  /*80a0*/  IADD3 R15, P6, PT, R4, R2, RZ ;  /* 0x00000002040f7210 */ /* 0x000fe20007fde0ff */
[----:B------:R-:W-:Y:S01]  /*80b0*/  @!P3 IMAD.MOV.U32 R4, RZ, RZ, R16 ;  /* 0x000000ffff04b224 */ /* 0x000fe200078e0010 */
[----:B------:R-:W2:Y:S01]  /*80c0*/  LDC R11, c[0x0][0x3a8] ;  /* 0x0000ea00ff0b7b82 */ /* 0x000ea20000000800 */
[----:B------:R-:W-:-:S05]  /*80d0*/  @!P3 IMAD.MOV.U32 R5, RZ, RZ, R17 ;  /* 0x000000ffff05b224 */ /* 0x000fca00078e0011 */
[----:B------:R3:W4:Y:S02]  /*80e0*/  @!P3 LDG.E.U16 R13, desc[UR24][R4.64] ;  /* 0x00000018040db981 */ /* 0x000724000c1e1500 */
[----:B-1----:R-:W1:Y:S02]  /*80f0*/  LDC R9, c[0x0][0x3a8] ;  /* 0x0000ea00ff097b82 */ /* 0x002e640000000800 */
[----:B------:R0:W-:Y:S04]  /*8100*/  STL [R1+0x95c], R16 ;  /* 0x00095c1001007387 */ /* 0x0001e80000100800 */
[----:B------:R-:W-:Y:S01]  /*8110*/  STL [R1+0x958], R17 ;  /* 0x0009581101007387 */ /* 0x000fe20000100800 */
[----:B---3--:R-:W-:Y:S01]  /*8120*/  IMAD R4, R3, 0x9d, RZ ;  /* 0x0000009d03047824 */ /* 0x008fe200078e02ff */
[----:B0-----:R-:W-:-:S02]  /*8130*/  LEA.HI.X.SX32 R16, R18, R0, 0x1, P6 ;  /* 0x0000000012107211 */ /* 0x001fc400030f0eff */
[----:B------:R-:W-:Y:S01]  /*8140*/  IADD3 R8, P6, PT, R8, R2, RZ ;  /* 0x0000000208087210 */ /* 0x000fe20007fde0ff */
[----:B------:R-:W-:Y:S04]  /*8150*/  STL [R1+0x954], R15 ;  /* 0x0009540f01007387 */ /* 0x000fe80000100800 */
[----:B------:R-:W-:Y:S01]  /*8160*/  STL [R1+0x950], R16 ;  /* 0x0009501001007387 */ /* 0x000fe20000100800 */
[----:B------:R-:W-:-:S03]  /*8170*/  @!P0 IMAD.MOV.U32 R5, RZ, RZ, R16 ;  /* 0x000000ffff058224 */ /* 0x000fc600078e0010 */
[----:B------:R-:W-:Y:S04]  /*8180*/  STL [R1+0x94c], R8 ;  /* 0x00094c0801007387 */ /* 0x000fe80000100800 */
[----:B----4-:R0:W-:Y:S02]  /*8190*/  STL [R1+0x8], R13 ;  /* 0x0000080d01007387 */ /* 0x0101e40000100800 */
[----:B0-----:R-:W-:Y:S01]  /*81a0*/  LEA.HI.X.SX32 R13, R4, R0, 0x1, P6 ;  /* 0x00000000040d7211 */ /* 0x001fe200030f0eff */
[----:B------:R-:W-:-:S05]  /*81b0*/  @!P0 IMAD.MOV.U32 R4, RZ, RZ, R15 ;  /* 0x000000ffff048224 */ /* 0x000fca00078e000f */
[----:B------:R0:W3:Y:S02]  /*81c0*/  @!P0 LDG.E.U16 R14, desc[UR24][R4.64] ;  /* 0x00000018040e8981 */ /* 0x0000e4000c1e1500 */
[----:B0-----:R-:W-:Y:S02]  /*81d0*/  @!P2 IMAD.MOV.U32 R4, RZ, RZ, R8 ;  /* 0x000000ffff04a224 */ /* 0x001fe400078e0008 */
[----:B------:R-:W-:-:S05]  /*81e0*/  @!P2 IMAD.MOV.U32 R5, RZ, RZ, R13 ;  /* 0x000000ffff05a224 */ /* 0x000fca00078e000d */
[----:B------:R1:W4:Y:S01]  /*81f0*/  @!P2 LDG.E.U16 R12, desc[UR24][R4.64] ;  /* 0x00000018040ca981 */ /* 0x000322000c1e1500 */
[----:B------:R-:W-:Y:S01]  /*8200*/  ISETP.GE.U32.AND P3, PT, R7, 0x7ffffe66, PT ;  /* 0x7ffffe660700780c */ /* 0x000fe20003f66070 */
[----:B------:R-:W-:Y:S02]  /*8210*/  VIADD R7, R6, 0xffffff66 ;  /* 0xffffff6606077836 */ /* 0x000fe40000000000 */
[----:B------:R-:W-:Y:S02]  /*8220*/  IMAD R8, R3, 0x9c, RZ ;  /* 0x0000009c03087824 */ /* 0x000fe400078e02ff */
[----:B-1----:R-:W-:Y:S01]  /*8230*/  IMAD R4, R9, 0x138, RZ ;  /* 0x0000013809047824 */ /* 0x002fe200078e02ff */
[----:B------:R-:W-:Y:S01]  /*8240*/  ISETP.GE.U32.AND P0, PT, R7, 0x7ffffe67, PT ;  /* 0x7ffffe670700780c */ /* 0x000fe20003f06070 */
[----:B------:R-:W-:Y:S01]  /*8250*/  IMAD R7, R10, 0x136, RZ ;  /* 0x000001360a077824 */ /* 0x000fe200078e02ff */
[----:B------:R0:W-:Y:S01]  /*8260*/  STL [R1+0x948], R13 ;  /* 0x0009480d01007387 */ /* 0x0001e20000100800 */
[----:B------:R-:W-:Y:S01]  /*8270*/  VIADD R5, R6, 0xffffff67 ;  /* 0xffffff6706057836 */ /* 0x000fe20000000000 */
[----:B------:R-:W-:Y:S01]  /*8280*/  IADD3 R15, P6, PT, R4, R2, RZ ;  /* 0x00000002040f7210 */ /* 0x000fe20007fde0ff */
[----:B------:R-:W-:Y:S01]  /*8290*/  IMAD R4, R3, 0x9b, RZ ;  /* 0x0000009b03047824 */ /* 0x000fe200078e02ff */
[----:B------:R-:W-:Y:S01]  /*82a0*/  PRMT R165, RZ, 0x7610, R165 ;  /* 0x00007610ffa57816 */ /* 0x000fe200000000a5 */
[----:B------:R-:W1:Y:S01]  /*82b0*/  LDC R10, c[0x0][0x3a8] ;  /* 0x0000ea00ff0a7b82 */ /* 0x000e620000000800 */
[----:B------:R-:W-:-:S02]  /*82c0*/  LEA.HI.X.SX32 R16, R8, R0, 0x1, P6 ;  /* 0x0000000008107211 */ /* 0x000fc400030f0eff */
[----:B0-----:R-:W-:Y:S02]  /*82d0*/  IADD3 R13, P6, PT, R7, R2, RZ ;  /* 0x00000002070d7210 */ /* 0x001fe40007fde0ff */
[----:B------:R-:W-:Y:S01]  /*82e0*/  ISETP.GE.U32.AND P2, PT, R5, 0x7ffffe68, PT ;  /* 0x7ffffe680500780c */ /* 0x000fe20003f46070 */
[----:B------:R-:W-:Y:S01]  /*82f0*/  @!P4 IMAD.MOV.U32 R5, RZ, RZ, R16 ;  /* 0x000000ffff05c224 */ /* 0x000fe200078e0010 */
[----:B------:R-:W-:Y:S01]  /*8300*/  PRMT R164, RZ, 0x7610, R164 ;  /* 0x00007610ffa47816 */ /* 0x000fe200000000a4 */
[----:B------:R-:W-:Y:S02]  /*8310*/  VIADD R7, R6, 0xffffff68 ;  /* 0xffffff6806077836 */ /* 0x000fe40000000000 */
[----:B--2---:R-:W-:Y:S01]  /*8320*/  IMAD R9, R11, 0x134, RZ ;  /* 0x000001340b097824 */ /* 0x004fe200078e02ff */
[----:B------:R-:W-:Y:S01]  /*8330*/  PRMT R163, RZ, 0x7610, R163 ;  /* 0x00007610ffa37816 */ /* 0x000fe200000000a3 */
[----:B------:R-:W0:Y:S01]  /*8340*/  LDC R11, c[0x0][0x3a8] ;  /* 0x0000ea00ff0b7b82 */ /* 0x000e220000000800 */
[----:B------:R-:W-:-:S02]  /*8350*/  PRMT R162, RZ, 0x7610, R162 ;  /* 0x00007610ffa27816 */ /* 0x000fc400000000a2 */
[----:B------:R-:W-:Y:S02]  /*8360*/  PRMT R161, RZ, 0x7610, R161 ;  /* 0x00007610ffa17816 */ /* 0x000fe400000000a1 */
[----:B------:R-:W-:Y:S02]  /*8370*/  PRMT R160, RZ, 0x7610, R160 ;  /* 0x00007610ffa07816 */ /* 0x000fe400000000a0 */
[----:B------:R-:W-:Y:S02]  /*8380*/  PRMT R159, RZ, 0x7610, R159 ;  /* 0x00007610ff9f7816 */ /* 0x000fe4000000009f */
[----:B------:R-:W-:Y:S02]  /*8390*/  PRMT R158, RZ, 0x7610, R158 ;  /* 0x00007610ff9e7816 */ /* 0x000fe4000000009e */
[----:B------:R-:W-:Y:S02]  /*83a0*/  PRMT R157, RZ, 0x7610, R157 ;  /* 0x00007610ff9d7816 */ /* 0x000fe4000000009d */
        /* <DEDUP_REMOVED lines=9> */
[----:B------:R-:W-:Y:S01]  /*8440*/  PRMT R146, RZ, 0x7610, R146 ;  /* 0x00007610ff927816 */ /* 0x000fe20000000092 */
[----:B----4-:R2:W-:Y:S04]  /*8450*/  STL [R1], R12 ;  /* 0x0000000c01007387 */ /* 0x0105e80000100800 */
[----:B------:R-:W-:Y:S04]  /*8460*/  STL [R1+0x944], R15 ;  /* 0x0009440f01007387 */ /* 0x000fe80000100800 */
[----:B------:R-:W-:Y:S01]  /*8470*/  STL [R1+0x940], R16 ;  /* 0x0009401001007387 */ /* 0x000fe20000100800 */
[----:B--2---:R-:W2:Y:S03]  /*8480*/  LDC R12, c[0x0][0x3a8] ;  /* 0x0000ea00ff0c7b82 */ /* 0x004ea60000000800 */
[----:B------:R-:W-:Y:S04]  /*8490*/  STL [R1+0x93c], R13 ;  /* 0x00093c0d01007387 */ /* 0x000fe80000100800 */
[----:B---3--:R3:W-:Y:S02]  /*84a0*/  STL [R1+0x4], R14 ;  /* 0x0000040e01007387 */ /* 0x0087e40000100800 */
[----:B---3--:R-:W-:Y:S01]  /*84b0*/  LEA.HI.X.SX32 R14, R4, R0, 0x1, P6 ;  /* 0x00000000040e7211 */ /* 0x008fe200030f0eff */
[----:B------:R-:W-:-:S05]  /*84c0*/  @!P4 IMAD.MOV.U32 R4, RZ, RZ, R15 ;  /* 0x000000ffff04c224 */ /* 0x000fca00078e000f */
[----:B------:R3:W5:Y:S01]  /*84d0*/  @!P4 LDG.E.U16 R165, desc[UR24][R4.64] ;  /* 0x0000001804a5c981 */ /* 0x000762000c1e1500 */
[----:B------:R-:W-:Y:S01]  /*84e0*/  ISETP.GE.U32.AND P4, PT, R7, 0x7ffffe69, PT ;  /* 0x7ffffe690700780c */ /* 0x000fe20003f86070 */
[----:B------:R-:W-:Y:S02]  /*84f0*/  IMAD R7, R3, 0x9a, RZ ;  /* 0x0000009a03077824 */ /* 0x000fe400078e02ff */
[----:B---3--:R-:W-:Y:S02]  /*8500*/  @!P5 IMAD.MOV.U32 R4, RZ, RZ, R13 ;  /* 0x000000ffff04d224 */ /* 0x008fe400078e000d */
[----:B------:R-:W-:Y:S01]  /*8510*/  @!P5 IMAD.MOV.U32 R5, RZ, RZ, R14 ;  /* 0x000000ffff05d224 */ /* 0x000fe200078e000e */
[----:B------:R3:W-:Y:S04]  /*8520*/  STL [R1+0x938], R14 ;  /* 0x0009380e01007387 */ /* 0x0007e80000100800 */
[----:B------:R4:W5:Y:S01]  /*8530*/  @!P5 LDG.E.U16 R164, desc[UR24][R4.64] ;  /* 0x0000001804a4d981 */ /* 0x000962000c1e1500 */
[----:B---3--:R-:W-:Y:S01]  /*8540*/  IADD3 R14, P5, PT, R9, R2, RZ ;  /* 0x00000002090e7210 */ /* 0x008fe20007fbe0ff */
[----:B----4-:R-:W-:-:S03]  /*8550*/  VIADD R4, R6, 0xffffff69 ;  /* 0xffffff6906047836 */ /* 0x010fc60000000000 */
[----:B------:R-:W-:Y:S02]  /*8560*/  LEA.HI.X.SX32 R15, R7, R0, 0x1, P5 ;  /* 0x00000000070f7211 */ /* 0x000fe400028f0eff */
[----:B------:R-:W-:Y:S01]  /*8570*/  ISETP.GE.U32.AND P6, PT, R4, 0x7ffffe6a, PT ;  /* 0x7ffffe6a0400780c */ /* 0x000fe20003fc6070 */
[----:B--2---:R-:W-:Y:S02]  /*8580*/  IMAD R4, R12, 0x132, RZ ;  /* 0x000001320c047824 */ /* 0x004fe400078e02ff */
[----:B------:R-:W-:Y:S02]  /*8590*/  @!P3 IMAD.MOV.U32 R5, RZ, RZ, R15 ;  /* 0x000000ffff05b224 */ /* 0x000fe400078e000f */
[----:B------:R-:W-:Y:S01]  /*85a0*/  IMAD R9, R3, 0x99, RZ ;  /* 0x0000009903097824 */ /* 0x000fe200078e02ff */
[----:B------:R-:W-:Y:S01]  /*85b0*/  IADD3 R13, P5, PT, R4, R2, RZ ;  /* 0x00000002040d7210 */ /* 0x000fe20007fbe0ff */
[----:B------:R-:W-:Y:S01]  /*85c0*/  @!P3 IMAD.MOV.U32 R4, RZ, RZ, R14 ;  /* 0x000000ffff04b224 */ /* 0x000fe200078e000e */
[----:B------:R-:W-:Y:S01]  /*85d0*/  STL [R1+0x934], R14 ;  /* 0x0009340e01007387 */ /* 0x000fe20000100800 */
[----:B------:R-:W2:Y:S03]  /*85e0*/  LDC R12, c[0x0][0x3a8] ;  /* 0x0000ea00ff0c7b82 */ /* 0x000ea60000000800 */
[----:B------:R3:W5:Y:S04]  /*85f0*/  @!P3 LDG.E.U16 R163, desc[UR24][R4.64] ;  /* 0x0000001804a3b981 */ /* 0x000768000c1e1500 */
[----:B------:R4:W-:Y:S01]  /*8600*/  STL [R1+0x930], R15 ;  /* 0x0009300f01007387 */ /* 0x0009e20000100800 */
[----:B---3--:R-:W-:-:S02]  /*8610*/  VIADD R4, R6, 0xffffff6a ;  /* 0xffffff6a06047836 */ /* 0x008fc40000000000 */
[----:B-1----:R-:W-:Y:S01]  /*8620*/  IMAD R5, R10, 0x130, RZ ;  /* 0x000001300a057824 */ /* 0x002fe200078e02ff */
[----:B----4-:R-:W-:Y:S02]  /*8630*/  LEA.HI.X.SX32 R15, R9, R0, 0x1, P5 ;  /* 0x00000000090f7211 */ /* 0x010fe400028f0eff */
[----:B------:R-:W-:Y:S01]  /*8640*/  ISETP.GE.U32.AND P3, PT, R4, 0x7ffffe6b, PT ;  /* 0x7ffffe6b0400780c */ /* 0x000fe20003f66070 */
[----:B------:R-:W-:Y:S01]  /*8650*/  @!P0 IMAD.MOV.U32 R4, RZ, RZ, R13 ;  /* 0x000000ffff048224 */ /* 0x000fe200078e000d */
[----:B------:R-:W-:Y:S01]  /*8660*/  IADD3 R14, P5, PT, R5, R2, RZ ;  /* 0x00000002050e7210 */ /* 0x000fe20007fbe0ff */
[----:B------:R-:W-:Y:S02]  /*8670*/  @!P0 IMAD.MOV.U32 R5, RZ, RZ, R15 ;  /* 0x000000ffff058224 */ /* 0x000fe400078e000f */
[----:B------:R-:W-:Y:S01]  /*8680*/  IMAD R9, R3, 0x98, RZ ;  /* 0x0000009803097824 */ /* 0x000fe200078e02ff */
[----:B------:R1:W-:Y:S04]  /*8690*/  STL [R1+0x92c], R13 ;  /* 0x00092c0d01007387 */ /* 0x0003e80000100800 */
[----:B------:R3:W5:Y:S04]  /*86a0*/  @!P0 LDG.E.U16 R162, desc[UR24][R4.64] ;  /* 0x0000001804a28981 */ /* 0x000768000c1e1500 */
[----:B------:R4:W-:Y:S01]  /*86b0*/  STL [R1+0x928], R15 ;  /* 0x0009280f01007387 */ /* 0x0009e20000100800 */
[----:B0-----:R-:W-:Y:S01]  /*86c0*/  IMAD R10, R11, 0x12e, RZ ;  /* 0x0000012e0b0a7824 */ /* 0x001fe200078e02ff */
[----:B-1----:R-:W0:Y:S01]  /*86d0*/  LDC R13, c[0x0][0x3a8] ;  /* 0x0000ea00ff0d7b82 */ /* 0x002e220000000800 */
[----:B---3--:R-:W-:Y:S01]  /*86e0*/  VIADD R4, R6, 0xffffff6b ;  /* 0xffffff6b06047836 */ /* 0x008fe20000000000 */
[----:B----4-:R-:W-:-:S04]  /*86f0*/  LEA.HI.X.SX32 R15, R9, R0, 0x1, P5 ;  /* 0x00000000090f7211 */ /* 0x010fc800028f0eff */
[----:B------:R-:W-:Y:S01]  /*8700*/  ISETP.GE.U32.AND P0, PT, R4, 0x7ffffe6c, PT ;  /* 0x7ffffe6c0400780c */ /* 0x000fe20003f06070 */
[----:B------:R-:W-:Y:S02]  /*8710*/  @!P2 IMAD.MOV.U32 R4, RZ, RZ, R14 ;  /* 0x000000ffff04a224 */ /* 0x000fe400078e000e */
[----:B------:R-:W-:-:S05]  /*8720*/  @!P2 IMAD.MOV.U32 R5, RZ, RZ, R15 ;  /* 0x000000ffff05a224 */ /* 0x000fca00078e000f */
[----:B------:R1:W5:Y:S01]  /*8730*/  @!P2 LDG.E.U16 R161, desc[UR24][R4.64] ;  /* 0x0000001804a1a981 */ /* 0x000362000c1e1500 */
[----:B------:R-:W-:Y:S01]  /*8740*/  IADD3 R17, P2, PT, R10, R2, RZ ;  /* 0x000000020a117210 */ /* 0x000fe20007f5e0ff */
[----:B--2---:R-:W-:Y:S02]  /*8750*/  IMAD R11, R12, 0x12c, RZ ;  /* 0x0000012c0c0b7824 */ /* 0x004fe400078e02ff */
[----:B-1----:R-:W-:Y:S02]  /*8760*/  IMAD R5, R3, 0x97, RZ ;  /* 0x0000009703057824 */ /* 0x002fe400078e02ff */
[----:B------:R-:W-:Y:S01]  /*8770*/  VIADD R4, R6, 0xffffff6c ;  /* 0xffffff6c06047836 */ /* 0x000fe20000000000 */
[----:B------:R1:W-:Y:S02]  /*8780*/  STL [R1+0x924], R14 ;  /* 0x0009240e01007387 */ /* 0x0003e40000100800 */
[----:B------:R-:W-:Y:S02]  /*8790*/  LEA.HI.X.SX32 R22, R5, R0, 0x1, P2 ;  /* 0x0000000005167211 */ /* 0x000fe400010f0eff */
[----:B------:R-:W-:Y:S01]  /*87a0*/  ISETP.GE.U32.AND P2, PT, R4, 0x7ffffe6d, PT ;  /* 0x7ffffe6d0400780c */ /* 0x000fe20003f46070 */
[----:B------:R-:W-:-:S02]  /*87b0*/  @!P4 IMAD.MOV.U32 R4, RZ, RZ, R17 ;  /* 0x000000ffff04c224 */ /* 0x000fc400078e0011 */
[----:B------:R-:W-:Y:S01]  /*87c0*/  @!P4 IMAD.MOV.U32 R5, RZ, RZ, R22 ;  /* 0x000000ffff05c224 */ /* 0x000fe200078e0016 */
[----:B-1----:R-:W1:Y:S01]  /*87d0*/  LDC R14, c[0x0][0x3a8] ;  /* 0x0000ea00ff0e7b82 */ /* 0x002e620000000800 */
[----:B------:R-:W-:Y:S01]  /*87e0*/  IMAD R10, R3, 0x96, RZ ;  /* 0x00000096030a7824 */ /* 0x000fe200078e02ff */
[----:B------:R-:W-:Y:S01]  /*87f0*/  IADD3 R16, P5, PT, R11, R2, RZ ;  /* 0x000000020b107210 */ /* 0x000fe20007fbe0ff */
[----:B------:R2:W-:Y:S04]  /*8800*/  STL [R1+0x920], R15 ;  /* 0x0009200f01007387 */ /* 0x0005e80000100800 */
[----:B------:R3:W5:Y:S01]  /*8810*/  @!P4 LDG.E.U16 R160, desc[UR24][R4.64] ;  /* 0x0000001804a0c981 */ /* 0x000762000c1e1500 */
[----:B------:R-:W-:Y:S01]  /*8820*/  LEA.HI.X.SX32 R12, R10, R0, 0x1, P5 ;  /* 0x000000000a0c7211 */ /* 0x000fe200028f0eff */
[----:B--2---:R-:W2:Y:S01]  /*8830*/  LDC R15, c[0x0][0x3a8] ;  /* 0x0000ea00ff0f7b82 */ /* 0x004ea20000000800 */
[----:B---3--:R-:W-:-:S02]  /*8840*/  VIADD R4, R6, 0xffffff6d ;  /* 0xffffff6d06047836 */ /* 0x008fc40000000000 */
[----:B------:R-:W-:-:S03]  /*8850*/  VIADD R5, R6, 0xffffff6e ;  /* 0xffffff6e06057836 */ /* 0x000fc60000000000 */
[----:B------:R-:W-:Y:S01]  /*8860*/  ISETP.GE.U32.AND P5, PT, R4, 0x7ffffe6e, PT ;  /* 0x7ffffe6e0400780c */ /* 0x000fe20003fa6070 */
[----:B------:R-:W-:Y:S01]  /*8870*/  @!P6 IMAD.MOV.U32 R4, RZ, RZ, R16 ;  /* 0x000000ffff04e224 */ /* 0x000fe200078e0010 */
[----:B------:R-:W-:Y:S01]  /*8880*/  ISETP.GE.U32.AND P4, PT, R5, 0x7ffffe6f, PT ;  /* 0x7ffffe6f0500780c */ /* 0x000fe20003f86070 */
[----:B------:R-:W-:Y:S02]  /*8890*/  @!P6 IMAD.MOV.U32 R5, RZ, RZ, R12 ;  /* 0x000000ffff05e224 */ /* 0x000fe400078e000c */
[----:B0-----:R-:W-:-:S03]  /*88a0*/  IMAD R11, R13, 0x12a, RZ ;  /* 0x0000012a0d0b7824 */ /* 0x001fc600078e02ff */
[----:B------:R0:W5:Y:S02]  /*88b0*/  @!P6 LDG.E.U16 R159, desc[UR24][R4.64] ;  /* 0x00000018049fe981 */ /* 0x000164000c1e1500 */
[----:B------:R-:W-:Y:S01]  /*88c0*/  IADD3 R24, P6, PT, R11, R2, RZ ;  /* 0x000000020b187210 */ /* 0x000fe20007fde0ff */
[----:B0-----:R-:W-:Y:S02]  /*88d0*/  IMAD R4, R3, 0x95, RZ ;  /* 0x0000009503047824 */ /* 0x001fe400078e02ff */
[----:B-1----:R-:W-:Y:S01]  /*88e0*/  IMAD R5, R14, 0x128, RZ ;  /* 0x000001280e057824 */ /* 0x002fe200078e02ff */
[----:B------:R-:W-:Y:S01]  /*88f0*/  STL [R1+0x91c], R17 ;  /* 0x00091c1101007387 */ /* 0x000fe20000100800 */
[----:B--2---:R-:W-:Y:S01]  /*8900*/  IMAD R13, R15, 0x126, RZ ;  /* 0x000001260f0d7824 */ /* 0x004fe200078e02ff */
[----:B------:R-:W-:Y:S01]  /*8910*/  LEA.HI.X.SX32 R26, R4, R0, 0x1, P6 ;  /* 0x00000000041a7211 */ /* 0x000fe200030f0eff */
[----:B------:R-:W-:Y:S01]  /*8920*/  VIADD R11, R6, 0xffffff6f ;  /* 0xffffff6f060b7836 */ /* 0x000fe20000000000 */
[----:B------:R0:W-:Y:S01]  /*8930*/  STL [R1+0x918], R22 ;  /* 0x0009181601007387 */ /* 0x0001e20000100800 */
[----:B------:R-:W-:Y:S01]  /*8940*/  @!P3 IMAD.MOV.U32 R4, RZ, RZ, R24 ;  /* 0x000000ffff04b224 */ /* 0x000fe200078e0018 */
[----:B------:R-:W1:Y:S02]  /*8950*/  LDC R14, c[0x0][0x3a8] ;  /* 0x0000ea00ff0e7b82 */ /* 0x000e640000000800 */
[----:B------:R-:W-:Y:S04]  /*8960*/  STL [R1+0x914], R16 ;  /* 0x0009141001007387 */ /* 0x000fe80000100800 */
[----:B------:R2:W-:Y:S01]  /*8970*/  STL [R1+0x910], R12 ;  /* 0x0009100c01007387 */ /* 0x0005e20000100800 */
[----:B0-----:R-:W-:Y:S01]  /*8980*/  IADD3 R22, P6, PT, R5, R2, RZ ;  /* 0x0000000205167210 */ /* 0x001fe20007fde0ff */
[----:B------:R-:W-:Y:S01]  /*8990*/  @!P3 IMAD.MOV.U32 R5, RZ, RZ, R26 ;  /* 0x000000ffff05b224 */ /* 0x000fe200078e001a */
[----:B------:R-:W0:Y:S01]  /*89a0*/  LDC R17, c[0x0][0x3a8] ;  /* 0x0000ea00ff117b82 */ /* 0x000e220000000800 */
[----:B------:R3:W-:Y:S04]  /*89b0*/  STL [R1+0x90c], R24 ;  /* 0x00090c1801007387 */ /* 0x0007e80000100800 */
[----:B------:R4:W5:Y:S01]  /*89c0*/  @!P3 LDG.E.U16 R158, desc[UR24][R4.64] ;  /* 0x00000018049eb981 */ /* 0x000962000c1e1500 */
[----:B--2---:R-:W-:-:S02]  /*89d0*/  IMAD R12, R3, 0x94, RZ ;  /* 0x00000094030c7824 */ /* 0x004fc400078e02ff */
[----:B------:R-:W2:Y:S03]  /*89e0*/  LDC R16, c[0x0][0x3a8] ;  /* 0x0000ea00ff107b82 */ /* 0x000ea60000000800 */
[----:B---3--:R-:W-:Y:S02]  /*89f0*/  LEA.HI.X.SX32 R24, R12, R0, 0x1, P6 ;  /* 0x000000000c187211 */ /* 0x008fe400030f0eff */
[----:B------:R-:W-:Y:S01]  /*8a00*/  IADD3 R13, P6, PT, R13, R2, RZ ;  /* 0x000000020d0d7210 */ /* 0x000fe20007fde0ff */
[----:B----4-:R-:W-:Y:S02]  /*8a10*/  IMAD R4, R3, 0x93, RZ ;  /* 0x0000009303047824 */ /* 0x010fe400078e02ff */
[----:B------:R-:W-:-:S03]  /*8a20*/  @!P0 IMAD.MOV.U32 R5, RZ, RZ, R24 ;  /* 0x000000ffff058224 */ /* 0x000fc600078e0018 */
[----:B------:R-:W-:Y:S01]  /*8a30*/  LEA.HI.X.SX32 R15, R4, R0, 0x1, P6 ;  /* 0x00000000040f7211 */ /* 0x000fe200030f0eff */
[----:B------:R-:W-:Y:S01]  /*8a40*/  @!P0 IMAD.MOV.U32 R4, RZ, RZ, R22 ;  /* 0x000000ffff048224 */ /* 0x000fe200078e0016 */
[----:B------:R-:W-:-:S04]  /*8a50*/  ISETP.GE.U32.AND P3, PT, R11, 0x7ffffe70, PT ;  /* 0x7ffffe700b00780c */ /* 0x000fc80003f66070 */
[----:B------:R3:W5:Y:S01]  /*8a60*/  @!P0 LDG.E.U16 R157, desc[UR24][R4.64] ;  /* 0x00000018049d8981 */ /* 0x000762000c1e1500 */
[----:B------:R-:W-:Y:S02]  /*8a70*/  VIADD R11, R6, 0xffffff70 ;  /* 0xffffff70060b7836 */ /* 0x000fe40000000000 */
[----:B---3--:R-:W-:Y:S02]  /*8a80*/  @!P2 IMAD.MOV.U32 R4, RZ, RZ, R13 ;  /* 0x000000ffff04a224 */ /* 0x008fe400078e000d */
[----:B------:R-:W-:Y:S01]  /*8a90*/  @!P2 IMAD.MOV.U32 R5, RZ, RZ, R15 ;  /* 0x000000ffff05a224 */ /* 0x000fe200078e000f */
[----:B------:R3:W-:Y:S04]  /*8aa0*/  STL [R1+0x908], R26 ;  /* 0x0009081a01007387 */ /* 0x0007e80000100800 */
[----:B------:R2:W5:Y:S01]  /*8ab0*/  @!P2 LDG.E.U16 R155, desc[UR24][R4.64] ;  /* 0x00000018049ba981 */ /* 0x000562000c1e1500 */
[----:B------:R-:W-:Y:S01]  /*8ac0*/  ISETP.GE.U32.AND P0, PT, R11, 0x7ffffe71, PT ;  /* 0x7ffffe710b00780c */ /* 0x000fe20003f06070 */
[----:B------:R-:W-:-:S02]  /*8ad0*/  IMAD R11, R3, 0x92, RZ ;  /* 0x00000092030b7824 */ /* 0x000fc400078e02ff */
[----:B------:R-:W-:Y:S01]  /*8ae0*/  STL [R1+0x904], R22 ;  /* 0x0009041601007387 */ /* 0x000fe20000100800 */
[----:B--2---:R-:W-:-:S03]  /*8af0*/  IMAD R4, R16, 0x124, RZ ;  /* 0x0000012410047824 */ /* 0x004fc600078e02ff */
[----:B------:R-:W-:Y:S01]  /*8b00*/  STL [R1+0x900], R24 ;  /* 0x0009001801007387 */ /* 0x000fe20000100800 */
[----:B------:R-:W-:Y:S01]  /*8b10*/  VIADD R5, R6, 0xffffff71 ;  /* 0xffffff7106057836 */ /* 0x000fe20000000000 */
[----:B------:R-:W2:Y:S02]  /*8b20*/  LDC R16, c[0x0][0x3a8] ;  /* 0x0000ea00ff107b82 */ /* 0x000ea40000000800 */
[----:B------:R0:W-:Y:S01]  /*8b30*/  STL [R1+0x8fc], R13 ;  /* 0x0008fc0d01007387 */ /* 0x0001e20000100800 */
[----:B---3--:R-:W-:Y:S01]  /*8b40*/  IADD3 R26, P6, PT, R4, R2, RZ ;  /* 0x00000002041a7210 */ /* 0x008fe20007fde0ff */
[----:B------:R-:W-:Y:S02]  /*8b50*/  IMAD R4, R3, 0x91, RZ ;  /* 0x0000009103047824 */ /* 0x000fe400078e02ff */
[----:B------:R3:W-:Y:S01]  /*8b60*/  STL [R1+0x8f8], R15 ;  /* 0x0008f80f01007387 */ /* 0x0007e20000100800 */
[----:B------:R-:W-:Y:S01]  /*8b70*/  LEA.HI.X.SX32 R71, R11, R0, 0x1, P6 ;  /* 0x000000000b477211 */ /* 0x000fe200030f0eff */
[----:B0-----:R-:W-:Y:S01]  /*8b80*/  IMAD R13, R17, 0x122, RZ ;  /* 0x00000122110d7824 */ /* 0x001fe200078e02ff */
[----:B---3--:R-:W0:Y:S04]  /*8b90*/  LDC R15, c[0x0][0x3a8] ;  /* 0x0000ea00ff0f7b82 */ /* 0x008e280000000800 */
[----:B------:R-:W-:-:S02]  /*8ba0*/  IADD3 R22, P6, PT, R13, R2, RZ ;  /* 0x000000020d167210 */ /* 0x000fc40007fde0ff */
[----:B------:R-:W-:Y:S01]  /*8bb0*/  ISETP.GE.U32.AND P2, PT, R5, 0x7ffffe72, PT ;  /* 0x7ffffe720500780c */ /* 0x000fe20003f46070 */
[----:B------:R-:W-:Y:S01]  /*8bc0*/  @!P5 IMAD.MOV.U32 R5, RZ, RZ, R71 ;  /* 0x000000ffff05d224 */ /* 0x000fe200078e0047 */
[----:B------:R-:W-:Y:S01]  /*8bd0*/  LEA.HI.X.SX32 R24, R4, R0, 0x1, P6 ;  /* 0x0000000004187211 */ /* 0x000fe200030f0eff */
[----:B------:R-:W-:Y:S02]  /*8be0*/  @!P5 IMAD.MOV.U32 R4, RZ, RZ, R26 ;  /* 0x000000ffff04d224 */ /* 0x000fe400078e001a */
[----:B------:R-:W-:Y:S02]  /*8bf0*/  VIADD R13, R6, 0xffffff72 ;  /* 0xffffff72060d7836 */ /* 0x000fe40000000000 */
[----:B-1----:R-:W-:Y:S01]  /*8c00*/  IMAD R14, R14, 0x120, RZ ;  /* 0x000001200e0e7824 */ /* 0x002fe200078e02ff */
[----:B------:R1:W5:Y:S01]  /*8c10*/  @!P5 LDG.E.U16 R154, desc[UR24][R4.64] ;  /* 0x00000018049ad981 */ /* 0x000362000c1e1500 */
[----:B------:R-:W3:Y:S01]  /*8c20*/  LDC R17, c[0x0][0x3a8] ;  /* 0x0000ea00ff117b82 */ /* 0x000ee20000000800 */
[----:B------:R-:W-:Y:S01]  /*8c30*/  ISETP.GE.U32.AND P5, PT, R13, 0x7ffffe73, PT ;  /* 0x7ffffe730d00780c */ /* 0x000fe20003fa6070 */
[----:B-1----:R-:W-:-:S02]  /*8c40*/  @!P4 IMAD.MOV.U32 R4, RZ, RZ, R22 ;  /* 0x000000ffff04c224 */ /* 0x002fc400078e0016 */
[----:B------:R-:W-:Y:S01]  /*8c50*/  @!P4 IMAD.MOV.U32 R5, RZ, RZ, R24 ;  /* 0x000000ffff05c224 */ /* 0x000fe200078e0018 */
[----:B------:R1:W-:Y:S01]  /*8c60*/  STL [R1+0x8f4], R26 ;  /* 0x0008f41a01007387 */ /* 0x0003e20000100800 */
[----:B------:R-:W-:-:S03]  /*8c70*/  IMAD R13, R3, 0x90, RZ ;  /* 0x00000090030d7824 */ /* 0x000fc600078e02ff */
[----:B------:R4:W5:Y:S01]  /*8c80*/  @!P4 LDG.E.U16 R153, desc[UR24][R4.64] ;  /* 0x000000180499c981 */ /* 0x000962000c1e1500 */
[----:B-1----:R-:W-:Y:S01]  /*8c90*/  IADD3 R26, P6, PT, R14, R2, RZ ;  /* 0x000000020e1a7210 */ /* 0x002fe20007fde0ff */
[----:B----4-:R-:W-:Y:S02]  /*8ca0*/  VIADD R4, R6, 0xffffff73 ;  /* 0xffffff7306047836 */ /* 0x010fe40000000000 */
[----:B------:R1:W-:Y:S03]  /*8cb0*/  STL [R1+0x8f0], R71 ;  /* 0x0008f04701007387 */ /* 0x0003e60000100800 */
[----:B------:R-:W-:Y:S01]  /*8cc0*/  ISETP.GE.U32.AND P4, PT, R4, 0x7ffffe74, PT ;  /* 0x7ffffe740400780c */ /* 0x000fe20003f86070 */
[----:B0-----:R-:W-:Y:S01]  /*8cd0*/  IMAD R4, R15, 0x11e, RZ ;  /* 0x0000011e0f047824 */ /* 0x001fe200078e02ff */
[----:B------:R0:W-:Y:S01]  /*8ce0*/  STL [R1+0x8ec], R22 ;  /* 0x0008ec1601007387 */ /* 0x0001e20000100800 */
[----:B-1----:R-:W-:-:S03]  /*8cf0*/  LEA.HI.X.SX32 R71, R13, R0, 0x1, P6 ;  /* 0x000000000d477211 */ /* 0x002fc600030f0eff */
[----:B------:R1:W-:Y:S01]  /*8d00*/  STL [R1+0x8e8], R24 ;  /* 0x0008e81801007387 */ /* 0x0003e20000100800 */
[----:B------:R-:W-:Y:S02]  /*8d10*/  IMAD R14, R3, 0x8f, RZ ;  /* 0x0000008f030e7824 */ /* 0x000fe400078e02ff */
[----:B------:R-:W-:Y:S02]  /*8d20*/  VIADD R15, R6, 0xffffff74 ;  /* 0xffffff74060f7836 */ /* 0x000fe40000000000 */
[----:B------:R-:W-:Y:S01]  /*8d30*/  @!P3 IMAD.MOV.U32 R5, RZ, RZ, R71 ;  /* 0x000000ffff05b224 */ /* 0x000fe200078e0047 */
[----:B0-----:R-:W0:Y:S01]  /*8d40*/  LDC R22, c[0x0][0x3a8] ;  /* 0x0000ea00ff167b82 */ /* 0x001e220000000800 */
[----:B-1----:R-:W-:Y:S01]  /*8d50*/  IADD3 R24, P6, PT, R4, R2, RZ ;  /* 0x0000000204187210 */ /* 0x002fe20007fde0ff */
[----:B------:R-:W-:-:S03]  /*8d60*/  @!P3 IMAD.MOV.U32 R4, RZ, RZ, R26 ;  /* 0x000000ffff04b224 */ /* 0x000fc600078e001a */
[----:B------:R-:W-:Y:S02]  /*8d70*/  LEA.HI.X.SX32 R14, R14, R0, 0x1, P6 ;  /* 0x000000000e0e7211 */ /* 0x000fe400030f0eff */
[----:B------:R1:W5:Y:S01]  /*8d80*/  @!P3 LDG.E.U16 R151, desc[UR24][R4.64] ;  /* 0x000000180497b981 */ /* 0x000362000c1e1500 */
[----:B------:R-:W-:Y:S01]  /*8d90*/  ISETP.GE.U32.AND P3, PT, R15, 0x7ffffe75, PT ;  /* 0x7ffffe750f00780c */ /* 0x000fe20003f66070 */
[----:B--2---:R-:W-:Y:S02]  /*8da0*/  IMAD R15, R16, 0x11c, RZ ;  /* 0x0000011c100f7824 */ /* 0x004fe400078e02ff */
[----:B------:R2:W-:Y:S04]  /*8db0*/  STL [R1+0x8e4], R26 ;  /* 0x0008e41a01007387 */ /* 0x0005e80000100800 */
[----:B------:R-:W-:Y:S01]  /*8dc0*/  STL [R1+0x8e0], R71 ;  /* 0x0008e04701007387 */ /* 0x000fe20000100800 */
[----:B-1----:R-:W-:-:S03]  /*8dd0*/  @!P0 IMAD.MOV.U32 R4, RZ, RZ, R24 ;  /* 0x000000ffff048224 */ /* 0x002fc600078e0018 */
[----:B------:R-:W-:Y:S01]  /*8de0*/  STL [R1+0x8dc], R24 ;  /* 0x0008dc1801007387 */ /* 0x000fe20000100800 */
[----:B------:R-:W-:Y:S01]  /*8df0*/  @!P0 IMAD.MOV.U32 R5, RZ, RZ, R14 ;  /* 0x000000ffff058224 */ /* 0x000fe200078e000e */
[----:B--2---:R-:W-:Y:S02]  /*8e00*/  IADD3 R26, P6, PT, R15, R2, RZ ;  /* 0x000000020f1a7210 */ /* 0x004fe40007fde0ff */
[----:B------:R1:W-:Y:S01]  /*8e10*/  STL [R1+0x8d8], R14 ;  /* 0x0008d80e01007387 */ /* 0x0003e20000100800 */
[----:B------:R-:W-:-:S03]  /*8e20*/  VIADD R16, R6, 0xffffff75 ;  /* 0xffffff7506107836 */ /* 0x000fc60000000000 */
[----:B------:R3:W5:Y:S01]  /*8e30*/  @!P0 LDG.E.U16 R150, desc[UR24][R4.64] ;  /* 0x0000001804968981 */ /* 0x000762000c1e1500 */
[----:B-1----:R-:W-:Y:S02]  /*8e40*/  IMAD R14, R3, 0x8e, RZ ;  /* 0x0000008e030e7824 */ /* 0x002fe400078e02ff */
[----:B---3--:R-:W-:-:S03]  /*8e50*/  IMAD R4, R17, 0x11a, RZ ;  /* 0x0000011a11047824 */ /* 0x008fc600078e02ff */
[----:B------:R-:W-:Y:S01]  /*8e60*/  LEA.HI.X.SX32 R71, R14, R0, 0x1, P6 ;  /* 0x000000000e477211 */ /* 0x000fe200030f0eff */
[----:B------:R-:W-:Y:S01]  /*8e70*/  IMAD R15, R3, 0x8d, RZ ;  /* 0x0000008d030f7824 */ /* 0x000fe200078e02ff */
[----:B------:R-:W-:Y:S01]  /*8e80*/  ISETP.GE.U32.AND P0, PT, R16, 0x7ffffe76, PT ;  /* 0x7ffffe761000780c */ /* 0x000fe20003f06070 */
[----:B------:R-:W-:Y:S01]  /*8e90*/  STL [R1+0x8d4], R26 ;  /* 0x0008d41a01007387 */ /* 0x000fe20000100800 */
[----:B------:R-:W-:Y:S01]  /*8ea0*/  IADD3 R24, P6, PT, R4, R2, RZ ;  /* 0x0000000204187210 */ /* 0x000fe20007fde0ff */
[----:B------:R-:W-:Y:S01]  /*8eb0*/  @!P2 IMAD.MOV.U32 R4, RZ, RZ, R26 ;  /* 0x000000ffff04a224 */ /* 0x000fe200078e001a */
[----:B------:R-:W1:Y:S01]  /*8ec0*/  LDC R16, c[0x0][0x3a8] ;  /* 0x0000ea00ff107b82 */ /* 0x000e620000000800 */
[----:B------:R-:W-:Y:S01]  /*8ed0*/  @!P2 IMAD.MOV.U32 R5, RZ, RZ, R71 ;  /* 0x000000ffff05a224 */ /* 0x000fe200078e0047 */
[----:B------:R2:W-:Y:S04]  /*8ee0*/  STL [R1+0x8d0], R71 ;  /* 0x0008d04701007387 */ /* 0x0005e80000100800 */
[----:B------:R3:W5:Y:S02]  /*8ef0*/  @!P2 LDG.E.U16 R149, desc[UR24][R4.64] ;  /* 0x000000180495a981 */ /* 0x000764000c1e1500 */
[----:B------:R-:W4:Y:S01]  /*8f00*/  LDC R17, c[0x0][0x3a8] ;  /* 0x0000ea00ff117b82 */ /* 0x000f220000000800 */
[----:B--2---:R-:W-:Y:S01]  /*8f10*/  LEA.HI.X.SX32 R71, R15, R0, 0x1, P6 ;  /* 0x000000000f477211 */ /* 0x004fe200030f0eff */
[----:B---3--:R-:W-:-:S02]  /*8f20*/  VIADD R4, R6, 0xffffff76 ;  /* 0xffffff7606047836 */ /* 0x008fc40000000000 */
[----:B0-----:R-:W-:Y:S02]  /*8f30*/  IMAD R5, R22, 0x118, RZ ;  /* 0x0000011816057824 */ /* 0x001fe400078e02ff */
[----:B------:R-:W-:Y:S01]  /*8f40*/  IMAD R15, R3, 0x8c, RZ ;  /* 0x0000008c030f7824 */ /* 0x000fe200078e02ff */
[----:B------:R-:W-:Y:S01]  /*8f50*/  ISETP.GE.U32.AND P2, PT, R4, 0x7ffffe77, PT ;  /* 0x7ffffe770400780c */ /* 0x000fe20003f46070 */
[----:B------:R-:W-:Y:S01]  /*8f60*/  @!P5 IMAD.MOV.U32 R4, RZ, RZ, R24 ;  /* 0x000000ffff04d224 */ /* 0x000fe200078e0018 */
[----:B------:R-:W-:Y:S01]  /*8f70*/  IADD3 R26, P6, PT, R5, R2, RZ ;  /* 0x00000002051a7210 */ /* 0x000fe20007fde0ff */
[----:B------:R-:W-:Y:S01]  /*8f80*/  @!P5 IMAD.MOV.U32 R5, RZ, RZ, R71 ;  /* 0x000000ffff05d224 */ /* 0x000fe200078e0047 */
[----:B------:R0:W-:Y:S01]  /*8f90*/  STL [R1+0x8cc], R24 ;  /* 0x0008cc1801007387 */ /* 0x0001e20000100800 */
[----:B------:R-:W2:Y:S03]  /*8fa0*/  LDC R22, c[0x0][0x3a8] ;  /* 0x0000ea00ff167b82 */ /* 0x000ea60000000800 */
[----:B------:R3:W5:Y:S04]  /*8fb0*/  @!P5 LDG.E.U16 R148, desc[UR24][R4.64] ;  /* 0x000000180494d981 */ /* 0x000768000c1e1500 */
[----:B------:R0:W-:Y:S01]  /*8fc0*/  STL [R1+0x8c8], R71 ;  /* 0x0008c84701007387 */ /* 0x0001e20000100800 */
[----:B-1----:R-:W-:Y:S01]  /*8fd0*/  IMAD R16, R16, 0x116, RZ ;  /* 0x0000011610107824 */ /* 0x002fe200078e02ff */
[----:B0-----:R-:W0:Y:S01]  /*8fe0*/  LDC R24, c[0x0][0x3a8] ;  /* 0x0000ea00ff187b82 */ /* 0x001e220000000800 */
[----:B---3--:R-:W-:Y:S01]  /*8ff0*/  VIADD R4, R6, 0xffffff77 ;  /* 0xffffff7706047836 */ /* 0x008fe20000000000 */
[----:B------:R-:W-:-:S04]  /*9000*/  LEA.HI.X.SX32 R71, R15, R0, 0x1, P6 ;  /* 0x000000000f477211 */ /* 0x000fc800030f0eff */
[----:B------:R-:W-:Y:S01]  /*9010*/  ISETP.GE.U32.AND P5, PT, R4, 0x7ffffe78, PT ;  /* 0x7ffffe780400780c */ /* 0x000fe20003fa6070 */
[----:B------:R-:W-:Y:S02]  /*9020*/  @!P4 IMAD.MOV.U32 R4, RZ, RZ, R26 ;  /* 0x000000ffff04c224 */ /* 0x000fe400078e001a */
[----:B------:R-:W-:Y:S01]  /*9030*/  @!P4 IMAD.MOV.U32 R5, RZ, RZ, R71 ;  /* 0x000000ffff05c224 */ /* 0x000fe200078e0047 */
[----:B------:R-:W-:Y:S01]  /*9040*/  IADD3 R73, P6, PT, R16, R2, RZ ;  /* 0x0000000210497210 */ /* 0x000fe20007fde0ff */
[----:B----4-:R-:W-:-:S03]  /*9050*/  IMAD R17, R17, 0x114, RZ ;  /* 0x0000011411117824 */ /* 0x010fc600078e02ff */
[----:B------:R1:W5:Y:S01]  /*9060*/  @!P4 LDG.E.U16 R147, desc[UR24][R4.64] ;  /* 0x000000180493c981 */ /* 0x000362000c1e1500 */
[----:B------:R-:W-:-:S03]  /*9070*/  IMAD R16, R3, 0x8a, RZ ;  /* 0x0000008a03107824 */ /* 0x000fc600078e02ff */
[----:B------:R3:W-:Y:S01]  /*9080*/  STL [R1+0x8c4], R26 ;  /* 0x0008c41a01007387 */ /* 0x0007e20000100800 */
[----:B-1----:R-:W-:Y:S02]  /*9090*/  IMAD R5, R3, 0x8b, RZ ;  /* 0x0000008b03057824 */ /* 0x002fe400078e02ff */
[----:B------:R-:W-:Y:S01]  /*90a0*/  VIADD R4, R6, 0xffffff78 ;  /* 0xffffff7806047836 */ /* 0x000fe20000000000 */
[----:B------:R1:W-:Y:S01]  /*90b0*/  STL [R1+0x8c0], R71 ;  /* 0x0008c04701007387 */ /* 0x0003e20000100800 */
[----:B---3--:R-:W3:Y:S01]  /*90c0*/  LDC R26, c[0x0][0x3a8] ;  /* 0x0000ea00ff1a7b82 */ /* 0x008ee20000000800 */
[----:B------:R-:W-:Y:S02]  /*90d0*/  LEA.HI.X.SX32 R130, R5, R0, 0x1, P6 ;  /* 0x0000000005827211 */ /* 0x000fe400030f0eff */
[----:B------:R-:W-:Y:S01]  /*90e0*/  ISETP.GE.U32.AND P4, PT, R4, 0x7ffffe79, PT ;  /* 0x7ffffe790400780c */ /* 0x000fe20003f86070 */
[----:B------:R-:W-:Y:S02]  /*90f0*/  @!P3 IMAD.MOV.U32 R4, RZ, RZ, R73 ;  /* 0x000000ffff04b224 */ /* 0x000fe400078e0049 */
[----:B------:R-:W-:Y:S01]  /*9100*/  @!P3 IMAD.MOV.U32 R5, RZ, RZ, R130 ;  /* 0x000000ffff05b224 */ /* 0x000fe200078e0082 */
[----:B-1----:R-:W-:Y:S01]  /*9110*/  IADD3 R71, P6, PT, R17, R2, RZ ;  /* 0x0000000211477210 */ /* 0x002fe20007fde0ff */
[----:B------:R-:W-:-:S03]  /*9120*/  VIADD R17, R6, 0xffffff79 ;  /* 0xffffff7906117836 */ /* 0x000fc60000000000 */
[----:B------:R1:W5:Y:S01]  /*9130*/  @!P3 LDG.E.U16 R145, desc[UR24][R4.64] ;  /* 0x000000180491b981 */ /* 0x000362000c1e1500 */
[----:B------:R-:W-:Y:S02]  /*9140*/  LEA.HI.X.SX32 R72, R16, R0, 0x1, P6 ;  /* 0x0000000010487211 */ /* 0x000fe400030f0eff */
[----:B------:R-:W-:Y:S01]  /*9150*/  ISETP.GE.U32.AND P3, PT, R17, 0x7ffffe7a, PT ;  /* 0x7ffffe7a1100780c */ /* 0x000fe20003f66070 */
[----:B--2---:R-:W-:Y:S02]  /*9160*/  IMAD R17, R22, 0x112, RZ ;  /* 0x0000011216117824 */ /* 0x004fe400078e02ff */
[----:B-1----:R-:W-:Y:S02]  /*9170*/  @!P0 IMAD.MOV.U32 R4, RZ, RZ, R71 ;  /* 0x000000ffff048224 */ /* 0x002fe400078e0047 */
[----:B------:R-:W-:Y:S01]  /*9180*/  @!P0 IMAD.MOV.U32 R5, RZ, RZ, R72 ;  /* 0x000000ffff058224 */ /* 0x000fe200078e0048 */
[----:B------:R1:W-:Y:S04]  /*9190*/  STL [R1+0x8bc], R73 ;  /* 0x0008bc4901007387 */ /* 0x0003e80000100800 */
[----:B------:R2:W5:Y:S01]  /*91a0*/  @!P0 LDG.E.U16 R146, desc[UR24][R4.64] ;  /* 0x0000001804928981 */ /* 0x000562000c1e1500 */
[----:B-1----:R-:W-:Y:S01]  /*91b0*/  IADD3 R73, P0, PT, R17, R2, RZ ;  /* 0x0000000211497210 */ /* 0x002fe20007f1e0ff */
[----:B--2---:R-:W-:-:S02]  /*91c0*/  IMAD R5, R3, 0x89, RZ ;  /* 0x0000008903057824 */ /* 0x004fc400078e02ff */
[----:B0-----:R-:W-:Y:S01]  /*91d0*/  IMAD R4, R24, 0x110, RZ ;  /* 0x0000011018047824 */ /* 0x001fe200078e02ff */
[----:B------:R0:W-:Y:S01]  /*91e0*/  STL [R1+0x8b8], R130 ;  /* 0x0008b88201007387 */ /* 0x0001e20000100800 */
[----:B------:R-:W-:-:S03]  /*91f0*/  IMAD R17, R3, 0x88, RZ ;  /* 0x0000008803117824 */ /* 0x000fc600078e02ff */
[----:B------:R1:W-:Y:S01]  /*9200*/  STL [R1+0x8b4], R71 ;  /* 0x0008b44701007387 */ /* 0x0003e20000100800 */
[----:B------:R-:W-:Y:S02]  /*9210*/  PRMT R143, RZ, 0x7610, R143 ;  /* 0x00007610ff8f7816 */ /* 0x000fe4000000008f */
[----:B0-----:R-:W-:Y:S01]  /*9220*/  LEA.HI.X.SX32 R130, R5, R0, 0x1, P0 ;  /* 0x0000000005827211 */ /* 0x001fe200000f0eff */
[----:B------:R0:W-:Y:S01]  /*9230*/  STL [R1+0x8b0], R72 ;  /* 0x0008b04801007387 */ /* 0x0001e20000100800 */
[----:B-1----:R-:W-:Y:S01]  /*9240*/  IADD3 R71, P6, PT, R4, R2, RZ ;  /* 0x0000000204477210 */ /* 0x002fe20007fde0ff */
[----:B------:R-:W-:Y:S02]  /*9250*/  @!P2 IMAD.MOV.U32 R4, RZ, RZ, R73 ;  /* 0x000000ffff04a224 */ /* 0x000fe400078e0049 */
[----:B------:R-:W-:Y:S02]  /*9260*/  @!P2 IMAD.MOV.U32 R5, RZ, RZ, R130 ;  /* 0x000000ffff05a224 */ /* 0x000fe400078e0082 */
[----:B------:R-:W-:Y:S01]  /*9270*/  VIADD R22, R6, 0xffffff80 ;  /* 0xffffff8006167836 */ /* 0x000fe20000000000 */
[----:B0-----:R-:W-:-:S02]  /*9280*/  LEA.HI.X.SX32 R72, R17, R0, 0x1, P6 ;  /* 0x0000000011487211 */ /* 0x001fc400030f0eff */
[----:B------:R0:W5:Y:S01]  /*9290*/  @!P2 LDG.E.U16 R143, desc[UR24][R4.64] ;  /* 0x00000018048fa981 */ /* 0x000162000c1e1500 */
[----:B------:R-:W-:Y:S01]  /*92a0*/  PRMT R144, RZ, 0x7610, R144 ;  /* 0x00007610ff907816 */ /* 0x000fe20000000090 */
[C---:B------:R-:W-:Y:S01]  /*92b0*/  IMAD R23, R3.reuse, 0xfe, RZ ;  /* 0x000000fe03177824 */ /* 0x040fe200078e02ff */
[----:B------:R-:W-:Y:S01]  /*92c0*/  ISETP.GE.U32.AND P0, PT, R22, 0x7ffffe81, PT ;  /* 0x7ffffe811600780c */ /* 0x000fe20003f06070 */
[----:B------:R-:W-:Y:S01]  /*92d0*/  STL [R1+0x8ac], R73 ;  /* 0x0008ac4901007387 */ /* 0x000fe20000100800 */
[----:B---3--:R-:W-:Y:S02]  /*92e0*/  IMAD R22, R26, 0x10e, RZ ;  /* 0x0000010e1a167824 */ /* 0x008fe400078e02ff */
[----:B0-----:R-:W-:Y:S02]  /*92f0*/  @!P5 IMAD.MOV.U32 R4, RZ, RZ, R71 ;  /* 0x000000ffff04d224 */ /* 0x001fe400078e0047 */
[----:B------:R-:W-:Y:S01]  /*9300*/  @!P5 IMAD.MOV.U32 R5, RZ, RZ, R72 ;  /* 0x000000ffff05d224 */ /* 0x000fe200078e0048 */
[----:B------:R-:W-:Y:S01]  /*9310*/  STL [R1+0x8a4], R71 ;  /* 0x0008a44701007387 */ /* 0x000fe20000100800 */
[----:B------:R-:W-:-:S03]  /*9320*/  IMAD R26, R3, 0x7f, RZ ;  /* 0x0000007f031a7824 */ /* 0x000fc600078e02ff */
[----:B------:R-:W-:Y:S01]  /*9330*/  STL [R1+0x8a8], R130 ;  /* 0x0008a88201007387 */ /* 0x000fe20000100800 */
[----:B------:R-:W-:-:S03]  /*9340*/  IMAD R24, R3, 0x87, RZ ;  /* 0x0000008703187824 */ /* 0x000fc600078e02ff */
[----:B------:R0:W-:Y:S04]  /*9350*/  STL [R1+0x8a0], R72 ;  /* 0x0008a04801007387 */ /* 0x0001e80000100800 */
[----:B------:R1:W5:Y:S01]  /*9360*/  @!P5 LDG.E.U16 R144, desc[UR24][R4.64] ;  /* 0x000000180490d981 */ /* 0x000362000c1e1500 */
[-C--:B------:R-:W-:Y:S02]  /*9370*/  IADD3 R131, P6, PT, R22, R2.reuse, RZ ;  /* 0x0000000216837210 */ /* 0x080fe40007fde0ff */
[----:B0-----:R-:W-:Y:S01]  /*9380*/  IADD3 R72, P5, PT, R23, R2, RZ ;  /* 0x0000000217487210 */ /* 0x001fe20007fbe0ff */
[----:B-1----:R-:W-:-:S03]  /*9390*/  VIADD R4, R6, 0xffffff7a ;  /* 0xffffff7a06047836 */ /* 0x002fc60000000000 */
[-C--:B------:R-:W-:Y:S01]  /*93a0*/  LEA.HI.X.SX32 R73, R26, R0.reuse, 0x1, P5 ;  /* 0x000000001a497211 */ /* 0x080fe200028f0eff */
[----:B------:R-:W-:Y:S01]  /*93b0*/  VIADD R5, R6, 0xffffff81 ;  /* 0xffffff8106057836 */ /* 0x000fe20000000000 */
[----:B------:R-:W-:Y:S01]  /*93c0*/  LEA.HI.X.SX32 R132, R24, R0, 0x1, P6 ;  /* 0x0000000018847211 */ /* 0x000fe200030f0eff */
[----:B------:R-:W-:Y:S01]  /*93d0*/  IMAD R25, R3, 0xfc, RZ ;  /* 0x000000fc03197824 */ /* 0x000fe200078e02ff */
[----:B------:R-:W-:Y:S01]  /*93e0*/  ISETP.GE.U32.AND P2, PT, R4, 0x7ffffe7b, PT ;  /* 0x7ffffe7b0400780c */ /* 0x000fe20003f46070 */
[----:B------:R-:W-:Y:S01]  /*93f0*/  @!P0 IMAD.MOV.U32 R4, RZ, RZ, R72 ;  /* 0x000000ffff048224 */ /* 0x000fe200078e0048 */
[----:B------:R-:W-:Y:S01]  /*9400*/  ISETP.GE.U32.AND P6, PT, R5, 0x7ffffe82, PT ;  /* 0x7ffffe820500780c */ /* 0x000fe20003fc6070 */
[----:B------:R-:W-:Y:S01]  /*9410*/  @!P0 IMAD.MOV.U32 R5, RZ, RZ, R73 ;  /* 0x000000ffff058224 */ /* 0x000fe200078e0049 */
[----:B------:R-:W-:Y:S01]  /*9420*/  PRMT R142, RZ, 0x7610, R142 ;  /* 0x00007610ff8e7816 */ /* 0x000fe2000000008e */
[----:B------:R-:W-:Y:S01]  /*9430*/  VIADD R23, R6, 0xffffff82 ;  /* 0xffffff8206177836 */ /* 0x000fe20000000000 */
[----:B------:R-:W-:Y:S01]  /*9440*/  IADD3 R71, P5, PT, R25, R2, RZ ;  /* 0x0000000219477210 */ /* 0x000fe20007fbe0ff */
[----:B------:R-:W-:-:S02]  /*9450*/  IMAD R22, R3, 0x7e, RZ ;  /* 0x0000007e03167824 */ /* 0x000fc400078e02ff */
[----:B------:R-:W-:Y:S01]  /*9460*/  IMAD R27, R3, 0xfa, RZ ;  /* 0x000000fa031b7824 */ /* 0x000fe200078e02ff */
[----:B------:R0:W5:Y:S01]  /*9470*/  @!P0 LDG.E.U16 R142, desc[UR24][R4.64] ;  /* 0x00000018048e8981 */ /* 0x000162000c1e1500 */
[----:B------:R-:W-:Y:S01]  /*9480*/  ISETP.GE.U32.AND P0, PT, R23, 0x7ffffe83, PT ;  /* 0x7ffffe831700780c */ /* 0x000fe20003f06070 */
[----:B------:R-:W-:Y:S01]  /*9490*/  IMAD R24, R3, 0x7d, RZ ;  /* 0x0000007d03187824 */ /* 0x000fe200078e02ff */
[----:B------:R-:W-:Y:S01]  /*94a0*/  LEA.HI.X.SX32 R26, R22, R0, 0x1, P5 ;  /* 0x00000000161a7211 */ /* 0x000fe200028f0eff */
[----:B------:R-:W-:Y:S01]  /*94b0*/  STL [R1+0x89c], R131 ;  /* 0x00089c8301007387 */ /* 0x000fe20000100800 */
[----:B------:R-:W-:-:S03]  /*94c0*/  IADD3 R25, P5, PT, R27, R2, RZ ;  /* 0x000000021b197210 */ /* 0x000fc60007fbe0ff */
[----:B------:R-:W-:Y:S01]  /*94d0*/  STL [R1+0x85c], R72 ;  /* 0x00085c4801007387 */ /* 0x000fe20000100800 */
[----:B------:R-:W-:-:S03]  /*94e0*/  PRMT R141, RZ, 0x7610, R141 ;  /* 0x00007610ff8d7816 */ /* 0x000fc6000000008d */
[----:B------:R-:W-:Y:S01]  /*94f0*/  STL [R1+0x898], R132 ;  /* 0x0008988401007387 */ /* 0x000fe20000100800 */
[----:B0-----:R-:W-:-:S03]  /*9500*/  @!P6 IMAD.MOV.U32 R4, RZ, RZ, R71 ;  /* 0x000000ffff04e224 */ /* 0x001fc600078e0047 */
[----:B------:R-:W-:Y:S01]  /*9510*/  STL [R1+0x858], R73 ;  /* 0x0008584901007387 */ /* 0x000fe20000100800 */
[----:B------:R-:W-:-:S03]  /*9520*/  @!P6 IMAD.MOV.U32 R5, RZ, RZ, R26 ;  /* 0x000000ffff05e224 */ /* 0x000fc600078e001a */
[----:B------:R-:W-:Y:S01]  /*9530*/  STL [R1+0x854], R71 ;  /* 0x0008544701007387 */ /* 0x000fe20000100800 */
[----:B------:R-:W-:-:S03]  /*9540*/  VIADD R23, R6, 0xffffff83 ;  /* 0xffffff8306177836 */ /* 0x000fc60000000000 */
[----:B------:R0:W-:Y:S01]  /*9550*/  STL [R1+0x850], R26 ;  /* 0x0008501a01007387 */ /* 0x0001e20000100800 */
[----:B------:R-:W-:Y:S01]  /*9560*/  IMAD R28, R3, 0xf8, RZ ;  /* 0x000000f8031c7824 */ /* 0x000fe200078e02ff */
[----:B------:R-:W-:Y:S02]  /*9570*/  PRMT R140, RZ, 0x7610, R140 ;  /* 0x00007610ff8c7816 */ /* 0x000fe4000000008c */
[----:B------:R1:W5:Y:S01]  /*9580*/  @!P6 LDG.E.U16 R141, desc[UR24][R4.64] ;  /* 0x00000018048de981 */ /* 0x000362000c1e1500 */
[----:B------:R-:W-:Y:S02]  /*9590*/  ISETP.GE.U32.AND P6, PT, R23, 0x7ffffe84, PT ;  /* 0x7ffffe841700780c */ /* 0x000fe40003fc6070 */
[----:B0-----:R-:W-:Y:S01]  /*95a0*/  LEA.HI.X.SX32 R26, R24, R0, 0x1, P5 ;  /* 0x00000000181a7211 */ /* 0x001fe200028f0eff */
[----:B------:R-:W-:Y:S02]  /*95b0*/  VIADD R24, R6, 0xffffff84 ;  /* 0xffffff8406187836 */ /* 0x000fe40000000000 */
[----:B-1----:R-:W-:-:S02]  /*95c0*/  @!P0 IMAD.MOV.U32 R4, RZ, RZ, R25 ;  /* 0x000000ffff048224 */ /* 0x002fc400078e0019 */
[----:B------:R-:W-:Y:S01]  /*95d0*/  @!P0 IMAD.MOV.U32 R5, RZ, RZ, R26 ;  /* 0x000000ffff058224 */ /* 0x000fe200078e001a */
[----:B------:R-:W-:Y:S01]  /*95e0*/  IADD3 R27, P5, PT, R28, R2, RZ ;  /* 0x000000021c1b7210 */ /* 0x000fe20007fbe0ff */
[C---:B------:R-:W-:Y:S02]  /*95f0*/  IMAD R23, R3.reuse, 0x7c, RZ ;  /* 0x0000007c03177824 */ /* 0x040fe400078e02ff */
[----:B------:R-:W-:Y:S01]  /*9600*/  IMAD R29, R3, 0xf6, RZ ;  /* 0x000000f6031d7824 */ /* 0x000fe200078e02ff */
[----:B------:R0:W5:Y:S01]  /*9610*/  @!P0 LDG.E.U16 R140, desc[UR24][R4.64] ;  /* 0x00000018048c8981 */ /* 0x000162000c1e1500 */
[----:B------:R-:W-:Y:S02]  /*9620*/  ISETP.GE.U32.AND P0, PT, R24, 0x7ffffe85, PT ;  /* 0x7ffffe851800780c */ /* 0x000fe40003f06070 */
[----:B------:R-:W-:Y:S01]  /*9630*/  LEA.HI.X.SX32 R28, R23, R0, 0x1, P5 ;  /* 0x00000000171c7211 */ /* 0x000fe200028f0eff */
[----:B------:R1:W-:Y:S01]  /*9640*/  STL [R1+0x84c], R25 ;  /* 0x00084c1901007387 */ /* 0x0003e20000100800 */
[----:B------:R-:W-:-:S03]  /*9650*/  PRMT R139, RZ, 0x7610, R139 ;  /* 0x00007610ff8b7816 */ /* 0x000fc6000000008b */
[----:B------:R2:W-:Y:S01]  /*9660*/  STL [R1+0x848], R26 ;  /* 0x0008481a01007387 */ /* 0x0005e20000100800 */
[----:B------:R-:W-:Y:S02]  /*9670*/  VIADD R24, R6, 0xffffff85 ;  /* 0xffffff8506187836 */ /* 0x000fe40000000000 */
[----:B-1----:R-:W-:Y:S01]  /*9680*/  IMAD R25, R3, 0x7b, RZ ;  /* 0x0000007b03197824 */ /* 0x002fe200078e02ff */
[----:B------:R1:W-:Y:S01]  /*9690*/  STL [R1+0x844], R27 ;  /* 0x0008441b01007387 */ /* 0x0003e20000100800 */
[----:B--2---:R-:W-:Y:S01]  /*96a0*/  IADD3 R26, P5, PT, R29, R2, RZ ;  /* 0x000000021d1a7210 */ /* 0x004fe20007fbe0ff */
[----:B0-----:R-:W-:Y:S02]  /*96b0*/  @!P6 IMAD.MOV.U32 R4, RZ, RZ, R27 ;  /* 0x000000ffff04e224 */ /* 0x001fe400078e001b */
[----:B------:R-:W-:Y:S01]  /*96c0*/  @!P6 IMAD.MOV.U32 R5, RZ, RZ, R28 ;  /* 0x000000ffff05e224 */ /* 0x000fe200078e001c */
[----:B-1----:R-:W-:Y:S01]  /*96d0*/  LEA.HI.X.SX32 R27, R25, R0, 0x1, P5 ;  /* 0x00000000191b7211 */ /* 0x002fe200028f0eff */
[----:B------:R-:W-:-:S03]  /*96e0*/  IMAD R30, R3, 0xf4, RZ ;  /* 0x000000f4031e7824 */ /* 0x000fc600078e02ff */
[----:B------:R0:W5:Y:S01]  /*96f0*/  @!P6 LDG.E.U16 R139, desc[UR24][R4.64] ;  /* 0x00000018048be981 */ /* 0x000162000c1e1500 */
[----:B------:R-:W-:Y:S01]  /*9700*/  PRMT R138, RZ, 0x7610, R138 ;  /* 0x00007610ff8a7816 */ /* 0x000fe2000000008a */
[----:B------:R-:W-:Y:S01]  /*9710*/  VIADD R25, R6, 0xffffff86 ;  /* 0xffffff8606197836 */ /* 0x000fe20000000000 */
[----:B------:R-:W-:Y:S01]  /*9720*/  ISETP.GE.U32.AND P6, PT, R24, 0x7ffffe86, PT ;  /* 0x7ffffe861800780c */ /* 0x000fe20003fc6070 */
[----:B------:R1:W-:Y:S01]  /*9730*/  STL [R1+0x840], R28 ;  /* 0x0008401c01007387 */ /* 0x0003e20000100800 */
[----:B------:R-:W-:Y:S02]  /*9740*/  IMAD R24, R3, 0x7a, RZ ;  /* 0x0000007a03187824 */ /* 0x000fe400078e02ff */
[----:B0-----:R-:W-:Y:S02]  /*9750*/  @!P0 IMAD.MOV.U32 R4, RZ, RZ, R26 ;  /* 0x000000ffff048224 */ /* 0x001fe400078e001a */
[----:B------:R-:W-:Y:S01]  /*9760*/  @!P0 IMAD.MOV.U32 R5, RZ, RZ, R27 ;  /* 0x000000ffff058224 */ /* 0x000fe200078e001b */
[----:B-1----:R-:W-:-:S04]  /*9770*/  IADD3 R28, P5, PT, R30, R2, RZ ;  /* 0x000000021e1c7210 */ /* 0x002fc80007fbe0ff */
        /* <DEDUP_REMOVED lines=12> */
[----:B-1----:R-:W-:-:S04]  /*9840*/  LEA.HI.X.SX32 R28, R26, R0, 0x1, P5 ;  /* 0x000000001a1c7211 */ /* 0x002fc800028f0eff */
        /* <DEDUP_REMOVED lines=114> */
[----:B------:R-:W-:Y:S01]  /*9f70*/  IMAD R30, R3, 0x6e, RZ ;  /* 0x0000006e031e7824 */ /* 0x000fe200078e02ff */
[----:B------:R-:W-:Y:S01]  /*9f80*/  IADD3 R68, P5, PT, R65, R2, RZ ;  /* 0x0000000241447210 */ /* 0x000fe20007fbe0ff */
[----:B0-----:R-:W-:Y:S02]  /*9f90*/  @!P0 IMAD.MOV.U32 R4, RZ, RZ, R59 ;  /* 0x000000ffff048224 */ /* 0x001fe400078e003b */
[----:B------:R-:W-:Y:S01]  /*9fa0*/  @!P0 IMAD.MOV.U32 R5, RZ, RZ, R69 ;  /* 0x000000ffff058224 */ /* 0x000fe200078e0045 */
[----:B------:R0:W-:Y:S04]  /*9fb0*/  STL [R1+0x7e0], R70 ;  /* 0x0007e04601007387 */ /* 0x0001e80000100800 */
[----:B------:R1:W5:Y:S01]  /*9fc0*/  @!P0 LDG.E.U16 R123, desc[UR24][R4.64] ;  /* 0x00000018047b8981 */ /* 0x000362000c1e1500 */
[----:B------:R-:W-:-:S03]  /*9fd0*/  ISETP.GE.U32.AND P0, PT, R31, 0x7ffffe93, PT ;  /* 0x7ffffe931f00780c */ /* 0x000fc60003f06070 */
[----:B------:R2:W-:Y:S01]  /*9fe0*/  STL [R1+0x7dc], R59 ;  /* 0x0007dc3b01007387 */ /* 0x0005e20000100800 */
[----:B0-----:R-:W-:-:S03]  /*9ff0*/  LEA.HI.X.SX32 R70, R30, R0, 0x1, P5 ;  /* 0x000000001e467211 */ /* 0x001fc600028f0eff */
[----:B------:R0:W-:Y:S01]  /*a000*/  STL [R1+0x7d8], R69 ;  /* 0x0007d84501007387 */ /* 0x0001e20000100800 */
[----:B------:R-:W-:Y:S01]  /*a010*/  PRMT R122, RZ, 0x7610, R122 ;  /* 0x00007610ff7a7816 */ /* 0x000fe2000000007a */
[----:B-1----:R-:W-:Y:S02]  /*a020*/  @!P6 IMAD.MOV.U32 R4, RZ, RZ, R68 ;  /* 0x000000ffff04e224 */ /* 0x002fe400078e0044 */
[----:B--2---:R-:W-:Y:S01]  /*a030*/  IMAD R59, R3, 0x6d, RZ ;  /* 0x0000006d033b7824 */ /* 0x004fe200078e02ff */
[----:B------:R-:W-:Y:S01]  /*a040*/  STL [R1+0x7d4], R68 ;  /* 0x0007d44401007387 */ /* 0x000fe20000100800 */
[----:B0-----:R-:W-:-:S03]  /*a050*/  IADD3 R69, P5, PT, R63, R2, RZ ;  /* 0x000000023f457210 */ /* 0x001fc60007fbe0ff */
[----:B------:R0:W-:Y:S01]  /*a060*/  STL [R1+0x7d0], R70 ;  /* 0x0007d04601007387 */ /* 0x0001e20000100800 */
[----:B------:R-:W-:Y:S02]  /*a070*/  @!P6 IMAD.MOV.U32 R5, RZ, RZ, R70 ;  /* 0x000000ffff05e224 */ /* 0x000fe400078e0046 */
[C---:B------:R-:W-:Y:S01]  /*a080*/  VIADD R31, R6.reuse, 0xffffff93 ;  /* 0xffffff93061f7836 */ /* 0x040fe20000000000 */
[----:B------:R-:W-:Y:S02]  /*a090*/  PRMT R121, RZ, 0x7610, R121 ;  /* 0x00007610ff797816 */ /* 0x000fe40000000079 */
[----:B------:R1:W5:Y:S01]  /*a0a0*/  @!P6 LDG.E.U16 R122, desc[UR24][R4.64] ;  /* 0x00000018047ae981 */ /* 0x000362000c1e1500 */
[----:B0-----:R-:W-:Y:S01]  /*a0b0*/  LEA.HI.X.SX32 R70, R59, R0, 0x1, P5 ;  /* 0x000000003b467211 */ /* 0x001fe200028f0eff */
[----:B------:R-:W-:Y:S01]  /*a0c0*/  VIADD R59, R6, 0xffffff94 ;  /* 0xffffff94063b7836 */ /* 0x000fe20000000000 */
[----:B------:R-:W-:Y:S01]  /*a0d0*/  ISETP.GE.U32.AND P6, PT, R31, 0x7ffffe94, PT ;  /* 0x7ffffe941f00780c */ /* 0x000fe20003fc6070 */
[----:B------:R-:W-:-:S02]  /*a0e0*/  IMAD R31, R3, 0x6c, RZ ;  /* 0x0000006c031f7824 */ /* 0x000fc400078e02ff */
[----:B-1----:R-:W-:Y:S02]  /*a0f0*/  @!P0 IMAD.MOV.U32 R4, RZ, RZ, R69 ;  /* 0x000000ffff048224 */ /* 0x002fe400078e0045 */
[----:B------:R-:W-:Y:S01]  /*a100*/  @!P0 IMAD.MOV.U32 R5, RZ, RZ, R70 ;  /* 0x000000ffff058224 */ /* 0x000fe200078e0046 */
[----:B------:R-:W-:Y:S01]  /*a110*/  IADD3 R68, P5, PT, R58, R2, RZ ;  /* 0x000000023a447210 */ /* 0x000fe20007fbe0ff */
[----:B------:R-:W-:Y:S04]  /*a120*/  STL [R1+0x7cc], R69 ;  /* 0x0007cc4501007387 */ /* 0x000fe80000100800 */
[----:B------:R0:W5:Y:S01]  /*a130*/  @!P0 LDG.E.U16 R121, desc[UR24][R4.64] ;  /* 0x0000001804798981 */ /* 0x000162000c1e1500 */
[----:B------:R-:W-:Y:S01]  /*a140*/  ISETP.GE.U32.AND P0, PT, R59, 0x7ffffe95, PT ;  /* 0x7ffffe953b00780c */ /* 0x000fe20003f06070 */
[----:B------:R-:W-:-:S02]  /*a150*/  IMAD R59, R3, 0x6b, RZ ;  /* 0x0000006b033b7824 */ /* 0x000fc400078e02ff */
[----:B------:R1:W-:Y:S01]  /*a160*/  STL [R1+0x7c8], R70 ;  /* 0x0007c84601007387 */ /* 0x0003e20000100800 */
[----:B------:R-:W-:Y:S01]  /*a170*/  PRMT R120, RZ, 0x7610, R120 ;  /* 0x00007610ff787816 */ /* 0x000fe20000000078 */
[----:B------:R-:W-:Y:S02]  /*a180*/  VIADD R58, R6, 0xffffff95 ;  /* 0xffffff95063a7836 */ /* 0x000fe40000000000 */
[----:B------:R-:W-:Y:S01]  /*a190*/  STL [R1+0x7c4], R68 ;  /* 0x0007c44401007387 */ /* 0x000fe20000100800 */
[----:B-1----:R-:W-:Y:S02]  /*a1a0*/  LEA.HI.X.SX32 R70, R31, R0, 0x1, P5 ;  /* 0x000000001f467211 */ /* 0x002fe400028f0eff */
[----:B------:R-:W-:Y:S01]  /*a1b0*/  IADD3 R69, P5, PT, R32, R2, RZ ;  /* 0x0000000220457210 */ /* 0x000fe20007fbe0ff */
[----:B0-----:R-:W-:Y:S02]  /*a1c0*/  @!P6 IMAD.MOV.U32 R4, RZ, RZ, R68 ;  /* 0x000000ffff04e224 */ /* 0x001fe400078e0044 */
[----:B------:R0:W-:Y:S01]  /*a1d0*/  STL [R1+0x7c0], R70 ;  /* 0x0007c04601007387 */ /* 0x0001e20000100800 */
[----:B------:R-:W-:Y:S01]  /*a1e0*/  @!P6 IMAD.MOV.U32 R5, RZ, RZ, R70 ;  /* 0x000000ffff05e224 */ /* 0x000fe200078e0046 */
[----:B------:R-:W-:-:S04]  /*a1f0*/  PRMT R119, RZ, 0x7610, R119 ;  /* 0x00007610ff777816 */ /* 0x000fc80000000077 */
[----:B------:R1:W5:Y:S01]  /*a200*/  @!P6 LDG.E.U16 R120, desc[UR24][R4.64] ;  /* 0x000000180478e981 */ /* 0x000362000c1e1500 */
[----:B0-----:R-:W-:Y:S02]  /*a210*/  LEA.HI.X.SX32 R70, R59, R0, 0x1, P5 ;  /* 0x000000003b467211 */ /* 0x001fe400028f0eff */
[----:B------:R-:W-:Y:S01]  /*a220*/  ISETP.GE.U32.AND P6, PT, R58, 0x7ffffe96, PT ;  /* 0x7ffffe963a00780c */ /* 0x000fe20003fc6070 */
[----:B------:R-:W-:Y:S02]  /*a230*/  VIADD R58, R6, 0xffffff96 ;  /* 0xffffff96063a7836 */ /* 0x000fe40000000000 */
[----:B-1----:R-:W-:Y:S02]  /*a240*/  @!P0 IMAD.MOV.U32 R4, RZ, RZ, R69 ;  /* 0x000000ffff048224 */ /* 0x002fe400078e0045 */
[----:B------:R-:W-:Y:S01]  /*a250*/  @!P0 IMAD.MOV.U32 R5, RZ, RZ, R70 ;  /* 0x000000ffff058224 */ /* 0x000fe200078e0046 */
[----:B------:R-:W-:Y:S01]  /*a260*/  IADD3 R68, P5, PT, R56, R2, RZ ;  /* 0x0000000238447210 */ /* 0x000fe20007fbe0ff */
[C---:B------:R-:W-:Y:S01]  /*a270*/  IMAD R32, R3.reuse, 0x6a, RZ ;  /* 0x0000006a03207824 */ /* 0x040fe200078e02ff */
        /* <DEDUP_REMOVED lines=43> */
[----:B------:R-:W-:Y:S01]  /*a530*/  IMAD R35, R3, 0x66, RZ ;  /* 0x0000006603237824 */ /* 0x000fe200078e02ff */
        /* <DEDUP_REMOVED lines=189> */
[----:B------:R-:W-:Y:S01]  /*b110*/  PRMT R97, RZ, 0x7610, R97 ;  /* 0x00007610ff617816 */ /* 0x000fe20000000061 */
[----:B------:R-:W-:-:S03]  /*b120*/  VIADD R43, R6, 0xffffffac ;  /* 0xffffffac062b7836 */ /* 0x000fc60000000000 */
[----:B------:R1:W5:Y:S01]  /*b130*/  @!P6 LDG.E.U16 R98, desc[UR24][R4.64] ;  /* 0x000000180462e981 */ /* 0x000362000c1e1500 */
[----:B0-----:R-:W-:Y:S02]  /*b140*/  LEA.HI.X.SX32 R70, R47, R0, 0x1, P5 ;  /* 0x000000002f467211 */ /* 0x001fe400028f0eff */
[----:B------:R-:W-:Y:S01]  /*b150*/  ISETP.GE.U32.AND P6, PT, R45, 0x7ffffeac, PT ;  /* 0x7ffffeac2d00780c */ /* 0x000fe20003fc6070 */
[----:B------:R-:W-:Y:S02]  /*b160*/  IMAD R47, R3, 0x54, RZ ;  /* 0x00000054032f7824 */ /* 0x000fe400078e02ff */
[----:B-1----:R-:W-:Y:S02]  /*b170*/  @!P0 IMAD.MOV.U32 R4, RZ, RZ, R69 ;  /* 0x000000ffff048224 */ /* 0x002fe400078e0045 */
[----:B------:R-:W-:Y:S01]  /*b180*/  @!P0 IMAD.MOV.U32 R5, RZ, RZ, R70 ;  /* 0x000000ffff058224 */ /* 0x000fe200078e0046 */
[----:B------:R-:W-:-:S04]  /*b190*/  IADD3 R68, P5, PT, R40, R2, RZ ;  /* 0x0000000228447210 */ /* 0x000fc80007fbe0ff */
[----:B------:R0:W5:Y:S01]  /*b1a0*/  @!P0 LDG.E.U16 R97, desc[UR24][R4.64] ;  /* 0x0000001804618981 */ /* 0x000162000c1e1500 */
[----:B------:R-:W-:Y:S01]  /*b1b0*/  ISETP.GE.U32.AND P0, PT, R43, 0x7ffffead, PT ;  /* 0x7ffffead2b00780c */ /* 0x000fe20003f06070 */
[----:B------:R-:W-:Y:S01]  /*b1c0*/  IMAD R43, R3, 0x53, RZ ;  /* 0x00000053032b7824 */ /* 0x000fe200078e02ff */
[----:B------:R-:W-:Y:S01]  /*b1d0*/  LEA.HI.X.SX32 R45, R47, R0, 0x1, P5 ;  /* 0x000000002f2d7211 */ /* 0x000fe200028f0eff */
[----:B------:R1:W-:Y:S01]  /*b1e0*/  STL [R1+0x70c], R69 ;  /* 0x00070c4501007387 */ /* 0x0003e20000100800 */
[----:B------:R-:W-:Y:S01]  /*b1f0*/  PRMT R96, RZ, 0x7610, R96 ;  /* 0x00007610ff607816 */ /* 0x000fe20000000060 */
[----:B------:R-:W-:Y:S02]  /*b200*/  VIADD R40, R6, 0xffffffad ;  /* 0xffffffad06287836 */ /* 0x000fe40000000000 */
[----:B0-----:R-:W-:Y:S01]  /*b210*/  @!P6 IMAD.MOV.U32 R4, RZ, RZ, R68 ;  /* 0x000000ffff04e224 */ /* 0x001fe200078e0044 */
[----:B-1----:R-:W-:Y:S01]  /*b220*/  IADD3 R69, P5, PT, R33, R2, RZ ;  /* 0x0000000221457210 */ /* 0x002fe20007fbe0ff */
[----:B------:R-:W-:-:S03]  /*b230*/  @!P6 IMAD.MOV.U32 R5, RZ, RZ, R45 ;  /* 0x000000ffff05e224 */ /* 0x000fc600078e002d */
[----:B------:R-:W-:Y:S01]  /*b240*/  LEA.HI.X.SX32 R43, R43, R0, 0x1, P5 ;  /* 0x000000002b2b7211 */ /* 0x000fe200028f0eff */
[----:B------:R-:W-:Y:S01]  /*b250*/  STL [R1+0x708], R70 ;  /* 0x0007084601007387 */ /* 0x000fe20000100800 */
[----:B------:R-:W-:Y:S01]  /*b260*/  PRMT R95, RZ, 0x7610, R95 ;  /* 0x00007610ff5f7816 */ /* 0x000fe2000000005f */
[----:B------:R-:W-:Y:S02]  /*b270*/  VIADD R33, R6, 0xffffffae ;  /* 0xffffffae06217836 */ /* 0x000fe40000000000 */
[----:B------:R0:W5:Y:S01]  /*b280*/  @!P6 LDG.E.U16 R96, desc[UR24][R4.64] ;  /* 0x000000180460e981 */ /* 0x000162000c1e1500 */
[----:B------:R-:W-:-:S03]  /*b290*/  ISETP.GE.U32.AND P6, PT, R40, 0x7ffffeae, PT ;  /* 0x7ffffeae2800780c */ /* 0x000fc60003fc6070 */
[----:B------:R1:W-:Y:S04]  /*b2a0*/  STL [R1+0x704], R68 ;  /* 0x0007044401007387 */ /* 0x0003e80000100800 */
[----:B------:R2:W-:Y:S01]  /*b2b0*/  STL [R1+0x700], R45 ;  /* 0x0007002d01007387 */ /* 0x0005e20000100800 */
[----:B0-----:R-:W-:Y:S02]  /*b2c0*/  @!P0 IMAD.MOV.U32 R4, RZ, RZ, R69 ;  /* 0x000000ffff048224 */ /* 0x001fe400078e0045 */
[----:B------:R-:W-:Y:S01]  /*b2d0*/  @!P0 IMAD.MOV.U32 R5, RZ, RZ, R43 ;  /* 0x000000ffff058224 */ /* 0x000fe200078e002b */
[----:B-1----:R-:W-:-:S04]  /*b2e0*/  IADD3 R68, P5, PT, R21, R2, RZ ;  /* 0x0000000215447210 */ /* 0x002fc80007fbe0ff */
[----:B------:R0:W5:Y:S01]  /*b2f0*/  @!P0 LDG.E.U16 R95, desc[UR24][R4.64] ;  /* 0x00000018045f8981 */ /* 0x000162000c1e1500 */
[----:B--2---:R-:W-:Y:S01]  /*b300*/  IMAD R45, R3, 0x52, RZ ;  /* 0x00000052032d7824 */ /* 0x004fe200078e02ff */
[----:B------:R-:W-:Y:S01]  /*b310*/  ISETP.GE.U32.AND P0, PT, R33, 0x7ffffeaf, PT ;  /* 0x7ffffeaf2100780c */ /* 0x000fe20003f06070 */
[----:B------:R-:W-:Y:S01]  /*b320*/  IMAD R33, R3, 0x51, RZ ;  /* 0x0000005103217824 */ /* 0x000fe200078e02ff */
[----:B------:R-:W-:Y:S02]  /*b330*/  STL [R1+0x6fc], R69 ;  /* 0x0006fc4501007387 */ /* 0x000fe40000100800 */
[----:B------:R-:W-:Y:S02]  /*b340*/  LEA.HI.X.SX32 R40, R45, R0, 0x1, P5 ;  /* 0x000000002d287211 */ /* 0x000fe400028f0eff */
[----:B------:R1:W-:Y:S01]  /*b350*/  STL [R1+0x6f8], R43 ;  /* 0x0006f82b01007387 */ /* 0x0003e20000100800 */
[----:B------:R-:W-:Y:S01]  /*b360*/  PRMT R94, RZ, 0x7610, R94 ;  /* 0x00007610ff5e7816 */ /* 0x000fe2000000005e */
[----:B0-----:R-:W-:-:S02]  /*b370*/  @!P6 IMAD.MOV.U32 R4, RZ, RZ, R68 ;  /* 0x000000ffff04e224 */ /* 0x001fc400078e0044 */
[----:B------:R-:W-:Y:S02]  /*b380*/  @!P6 IMAD.MOV.U32 R5, RZ, RZ, R40 ;  /* 0x000000ffff05e224 */ /* 0x000fe400078e0028 */
[----:B------:R-:W-:Y:S01]  /*b390*/  VIADD R21, R6, 0xffffffaf ;  /* 0xffffffaf06157836 */ /* 0x000fe20000000000 */
[----:B------:R-:W-:Y:S02]  /*b3a0*/  PRMT R93, RZ, 0x7610, R93 ;  /* 0x00007610ff5d7816 */ /* 0x000fe4000000005d */
[----:B------:R0:W5:Y:S01]  /*b3b0*/  @!P6 LDG.E.U16 R94, desc[UR24][R4.64] ;  /* 0x00000018045ee981 */ /* 0x000162000c1e1500 */
[----:B-1----:R-:W-:-:S04]  /*b3c0*/  IADD3 R43, P5, PT, R20, R2, RZ ;  /* 0x00000002142b7210 */ /* 0x002fc80007fbe0ff */
[----:B------:R-:W-:Y:S01]  /*b3d0*/  LEA.HI.X.SX32 R33, R33, R0, 0x1, P5 ;  /* 0x0000000021217211 */ /* 0x000fe200028f0eff */
[----:B------:R-:W-:Y:S01]  /*b3e0*/  VIADD R20, R6, 0xffffffb0 ;  /* 0xffffffb006147836 */ /* 0x000fe20000000000 */
[----:B------:R-:W-:Y:S01]  /*b3f0*/  ISETP.GE.U32.AND P6, PT, R21, 0x7ffffeb0, PT ;  /* 0x7ffffeb01500780c */ /* 0x000fe20003fc6070 */
[----:B------:R-:W-:Y:S01]  /*b400*/  STL [R1+0x6f4], R68 ;  /* 0x0006f44401007387 */ /* 0x000fe20000100800 */
[----:B0-----:R-:W-:Y:S02]  /*b410*/  @!P0 IMAD.MOV.U32 R4, RZ, RZ, R43 ;  /* 0x000000ffff048224 */ /* 0x001fe400078e002b */
[----:B------:R-:W-:Y:S01]  /*b420*/  @!P0 IMAD.MOV.U32 R5, RZ, RZ, R33 ;  /* 0x000000ffff058224 */ /* 0x000fe200078e0021 */
[----:B------:R0:W-:Y:S01]  /*b430*/  STL [R1+0x6f0], R40 ;  /* 0x0006f02801007387 */ /* 0x0001e20000100800 */
[----:B------:R-:W-:-:S03]  /*b440*/  IMAD R71, R3, 0x50, RZ ;  /* 0x0000005003477824 */ /* 0x000fc600078e02ff */
[----:B------:R1:W5:Y:S01]  /*b450*/  @!P0 LDG.E.U16 R93, desc[UR24][R4.64] ;  /* 0x00000018045d8981 */ /* 0x000362000c1e1500 */
[----:B------:R-:W-:Y:S02]  /*b460*/  ISETP.GE.U32.AND P0, PT, R20, 0x7ffffeb1, PT ;  /* 0x7ffffeb11400780c */ /* 0x000fe40003f06070 */
[----:B0-----:R-:W-:Y:S01]  /*b470*/  IADD3 R40, P5, PT, R19, R2, RZ ;  /* 0x0000000213287210 */ /* 0x001fe20007fbe0ff */
[----:B------:R-:W-:Y:S01]  /*b480*/  STL [R1+0x6ec], R43 ;  /* 0x0006ec2b01007387 */ /* 0x000fe20000100800 */
[----:B------:R-:W-:Y:S02]  /*b490*/  IMAD R20, R3, 0x4f, RZ ;  /* 0x0000004f03147824 */ /* 0x000fe400078e02ff */
[----:B------:R-:W-:Y:S01]  /*b4a0*/  LEA.HI.X.SX32 R21, R71, R0, 0x1, P5 ;  /* 0x0000000047157211 */ /* 0x000fe200028f0eff */
[----:B------:R0:W-:Y:S01]  /*b4b0*/  STL [R1+0x6e8], R33 ;  /* 0x0006e82101007387 */ /* 0x0001e20000100800 */
[----:B------:R-:W-:Y:S01]  /*b4c0*/  PRMT R92, RZ, 0x7610, R92 ;  /* 0x00007610ff5c7816 */ /* 0x000fe2000000005c */
[----:B-1----:R-:W-:-:S02]  /*b4d0*/  @!P6 IMAD.MOV.U32 R4, RZ, RZ, R40 ;  /* 0x000000ffff04e224 */ /* 0x002fc400078e0028 */
[----:B------:R-:W-:Y:S02]  /*b4e0*/  @!P6 IMAD.MOV.U32 R5, RZ, RZ, R21 ;  /* 0x000000ffff05e224 */ /* 0x000fe400078e0015 */
[----:B------:R-:W-:Y:S01]  /*b4f0*/  VIADD R19, R6, 0xffffffb1 ;  /* 0xffffffb106137836 */ /* 0x000fe20000000000 */
[----:B------:R-:W-:Y:S02]  /*b500*/  PRMT R91, RZ, 0x7610, R91 ;  /* 0x00007610ff5b7816 */ /* 0x000fe4000000005b */
[----:B------:R1:W5:Y:S01]  /*b510*/  @!P6 LDG.E.U16 R92, desc[UR24][R4.64] ;  /* 0x00000018045ce981 */ /* 0x000362000c1e1500 */
[----:B0-----:R-:W-:-:S04]  /*b520*/  IADD3 R33, P5, PT, R18, R2, RZ ;  /* 0x0000000212217210 */ /* 0x001fc80007fbe0ff */
[----:B------:R-:W-:Y:S01]  /*b530*/  LEA.HI.X.SX32 R20, R20, R0, 0x1, P5 ;  /* 0x0000000014147211 */ /* 0x000fe200028f0eff */
[----:B------:R-:W-:Y:S01]  /*b540*/  VIADD R18, R6, 0xffffffb2 ;  /* 0xffffffb206127836 */ /* 0x000fe20000000000 */
[----:B------:R-:W-:Y:S01]  /*b550*/  ISETP.GE.U32.AND P6, PT, R19, 0x7ffffeb2, PT ;  /* 0x7ffffeb21300780c */ /* 0x000fe20003fc6070 */
[----:B------:R-:W-:Y:S01]  /*b560*/  STL [R1+0x6e4], R40 ;  /* 0x0006e42801007387 */ /* 0x000fe20000100800 */
[----:B-1----:R-:W-:Y:S02]  /*b570*/  @!P0 IMAD.MOV.U32 R4, RZ, RZ, R33 ;  /* 0x000000ffff048224 */ /* 0x002fe400078e0021 */
[----:B------:R-:W-:Y:S01]  /*b580*/  @!P0 IMAD.MOV.U32 R5, RZ, RZ, R20 ;  /* 0x000000ffff058224 */ /* 0x000fe200078e0014 */
[----:B------:R0:W-:Y:S01]  /*b590*/  STL [R1+0x6e0], R21 ;  /* 0x0006e01501007387 */ /* 0x0001e20000100800 */
[----:B------:R-:W-:-:S03]  /*b5a0*/  IMAD R43, R3, 0x4e, RZ ;  /* 0x0000004e032b7824 */ /* 0x000fc600078e02ff */
[----:B------:R1:W5:Y:S01]  /*b5b0*/  @!P0 LDG.E.U16 R91, desc[UR24][R4.64] ;  /* 0x00000018045b8981 */ /* 0x000362000c1e1500 */
[----:B------:R-:W-:-:S03]  /*b5c0*/  ISETP.GE.U32.AND P0, PT, R18, 0x7ffffeb3, PT ;  /* 0x7ffffeb31200780c */ /* 0x000fc60003f06070 */
[----:B------:R-:W-:Y:S01]  /*b5d0*/  STL [R1+0x6dc], R33 ;  /* 0x0006dc2101007387 */ /* 0x000fe20000100800 */
[----:B0-----:R-:W-:-:S03]  /*b5e0*/  IADD3 R21, P5, PT, R8, R2, RZ ;  /* 0x0000000208157210 */ /* 0x001fc60007fbe0ff */
[----:B------:R0:W-:Y:S01]  /*b5f0*/  STL [R1+0x6d8], R20 ;  /* 0x0006d81401007387 */ /* 0x0001e20000100800 */
[----:B------:R-:W-:Y:S01]  /*b600*/  IMAD R18, R3, 0x4d, RZ ;  /* 0x0000004d03127824 */ /* 0x000fe200078e02ff */
[----:B------:R-:W-:Y:S01]  /*b610*/  PRMT R90, RZ, 0x7610, R90 ;  /* 0x00007610ff5a7816 */ /* 0x000fe2000000005a */
[----:B-1----:R-:W-:Y:S01]  /*b620*/  @!P6 IMAD.MOV.U32 R4, RZ, RZ, R21 ;  /* 0x000000ffff04e224 */ /* 0x002fe200078e0015 */
[----:B0-----:R-:W-:Y:S02]  /*b630*/  LEA.HI.X.SX32 R20, R43, R0, 0x1, P5 ;  /* 0x000000002b147211 */ /* 0x001fe400028f0eff */
[----:B------:R-:W-:Y:S01]  /*b640*/  IADD3 R19, P5, PT, R7, R2, RZ ;  /* 0x0000000207137210 */ /* 0x000fe20007fbe0ff */
[----:B------:R-:W-:Y:S02]  /*b650*/  VIADD R8, R6, 0xffffffb3 ;  /* 0xffffffb306087836 */ /* 0x000fe40000000000 */
[----:B------:R-:W-:Y:S01]  /*b660*/  @!P6 IMAD.MOV.U32 R5, RZ, RZ, R20 ;  /* 0x000000ffff05e224 */ /* 0x000fe200078e0014 */
[----:B------:R-:W-:-:S02]  /*b670*/  LEA.HI.X.SX32 R18, R18, R0, 0x1, P5 ;  /* 0x0000000012127211 */ /* 0x000fc400028f0eff */
[----:B------:R-:W-:Y:S02]  /*b680*/  PRMT R89, RZ, 0x7610, R89 ;  /* 0x00007610ff597816 */ /* 0x000fe40000000059 */
[----:B------:R0:W5:Y:S01]  /*b690*/  @!P6 LDG.E.U16 R90, desc[UR24][R4.64] ;  /* 0x00000018045ae981 */ /* 0x000162000c1e1500 */
[----:B------:R-:W-:Y:S01]  /*b6a0*/  ISETP.GE.U32.AND P6, PT, R8, 0x7ffffeb4, PT ;  /* 0x7ffffeb40800780c */ /* 0x000fe20003fc6070 */
[----:B------:R-:W-:Y:S01]  /*b6b0*/  VIADD R7, R6, 0xffffffb4 ;  /* 0xffffffb406077836 */ /* 0x000fe20000000000 */
[----:B------:R-:W-:Y:S01]  /*b6c0*/  IADD3 R9, P5, PT, R9, R2, RZ ;  /* 0x0000000209097210 */ /* 0x000fe20007fbe0ff */
[----:B------:R-:W-:Y:S01]  /*b6d0*/  IMAD R70, R3, 0x4c, RZ ;  /* 0x0000004c03467824 */ /* 0x000fe200078e02ff */
[----:B------:R-:W-:Y:S01]  /*b6e0*/  STL [R1+0x6d4], R21 ;  /* 0x0006d41501007387 */ /* 0x000fe20000100800 */
[----:B0-----:R-:W-:Y:S02]  /*b6f0*/  @!P0 IMAD.MOV.U32 R4, RZ, RZ, R19 ;  /* 0x000000ffff048224 */ /* 0x001fe400078e0013 */
[----:B------:R-:W-:Y:S01]  /*b700*/  @!P0 IMAD.MOV.U32 R5, RZ, RZ, R18 ;  /* 0x000000ffff058224 */ /* 0x000fe200078e0012 */
[----:B------:R-:W-:Y:S04]  /*b710*/  STL [R1+0x6d0], R20 ;  /* 0x0006d01401007387 */ /* 0x000fe80000100800 */
[----:B------:R0:W5:Y:S01]  /*b720*/  @!P0 LDG.E.U16 R89, desc[UR24][R4.64] ;  /* 0x0000001804598981 */ /* 0x000162000c1e1500 */
[----:B------:R-:W-:-:S03]  /*b730*/  ISETP.GE.U32.AND P0, PT, R7, 0x7ffffeb5, PT ;  /* 0x7ffffeb50700780c */ /* 0x000fc60003f06070 */
[----:B------:R-:W-:Y:S01]  /*b740*/  STL [R1+0x6cc], R19 ;  /* 0x0006cc1301007387 */ /* 0x000fe20000100800 */
[----:B------:R-:W-:-:S03]  /*b750*/  IMAD R8, R3, 0x4b, RZ ;  /* 0x0000004b03087824 */ /* 0x000fc600078e02ff */
[----:B------:R1:W-:Y:S01]  /*b760*/  STL [R1+0x6c8], R18 ;  /* 0x0006c81201007387 */ /* 0x0003e20000100800 */
[----:B------:R-:W-:Y:S01]  /*b770*/  PRMT R88, RZ, 0x7610, R88 ;  /* 0x00007610ff587816 */ /* 0x000fe20000000058 */
[----:B0-----:R-:W-:Y:S02]  /*b780*/  @!P6 IMAD.MOV.U32 R4, RZ, RZ, R9 ;  /* 0x000000ffff04e224 */ /* 0x001fe400078e0009 */
[----:B------:R-:W-:Y:S01]  /*b790*/  VIADD R7, R6, 0xffffffb5 ;  /* 0xffffffb506077836 */ /* 0x000fe20000000000 */
[----:B-1----:R-:W-:Y:S02]  /*b7a0*/  LEA.HI.X.SX32 R18, R70, R0, 0x1, P5 ;  /* 0x0000000046127211 */ /* 0x002fe400028f0eff */
[----:B------:R-:W-:-:S03]  /*b7b0*/  IADD3 R10, P5, PT, R10, R2, RZ ;  /* 0x000000020a0a7210 */ /* 0x000fc60007fbe0ff */
[----:B------:R-:W-:Y:S01]  /*b7c0*/  @!P6 IMAD.MOV.U32 R5, RZ, RZ, R18 ;  /* 0x000000ffff05e224 */ /* 0x000fe200078e0012 */
[----:B------:R-:W-:Y:S02]  /*b7d0*/  LEA.HI.X.SX32 R8, R8, R0, 0x1, P5 ;  /* 0x0000000008087211 */ /* 0x000fe400028f0eff */
[----:B------:R-:W-:Y:S02]  /*b7e0*/  PRMT R87, RZ, 0x7610, R87 ;  /* 0x00007610ff577816 */ /* 0x000fe40000000057 */
[----:B------:R0:W5:Y:S01]  /*b7f0*/  @!P6 LDG.E.U16 R88, desc[UR24][R4.64] ;  /* 0x000000180458e981 */ /* 0x000162000c1e1500 */
[----:B------:R-:W-:Y:S01]  /*b800*/  ISETP.GE.U32.AND P6, PT, R7, 0x7ffffeb6, PT ;  /* 0x7ffffeb60700780c */ /* 0x000fe20003fc6070 */
[----:B------:R-:W-:Y:S02]  /*b810*/  VIADD R7, R6, 0xffffffb6 ;  /* 0xffffffb606077836 */ /* 0x000fe40000000000 */
[----:B------:R1:W-:Y:S01]  /*b820*/  STL [R1+0x6c4], R9 ;  /* 0x0006c40901007387 */ /* 0x0003e20000100800 */
[----:B------:R-:W-:-:S02]  /*b830*/  IMAD R40, R3, 0x4a, RZ ;  /* 0x0000004a03287824 */ /* 0x000fc400078e02ff */
[----:B0-----:R-:W-:Y:S02]  /*b840*/  @!P0 IMAD.MOV.U32 R4, RZ, RZ, R10 ;  /* 0x000000ffff048224 */ /* 0x001fe400078e000a */
[----:B------:R-:W-:Y:S01]  /*b850*/  @!P0 IMAD.MOV.U32 R5, RZ, RZ, R8 ;  /* 0x000000ffff058224 */ /* 0x000fe200078e0008 */
[----:B-1----:R-:W-:Y:S01]  /*b860*/  IADD3 R9, P5, PT, R12, R2, RZ ;  /* 0x000000020c097210 */ /* 0x002fe20007fbe0ff */
[----:B------:R-:W-:Y:S04]  /*b870*/  STL [R1+0x6c0], R18 ;  /* 0x0006c01201007387 */ /* 0x000fe80000100800 */
[----:B------:R0:W5:Y:S01]  /*b880*/  @!P0 LDG.E.U16 R87, desc[UR24][R4.64] ;  /* 0x0000001804578981 */ /* 0x000162000c1e1500 */
[----:B------:R-:W-:Y:S02]  /*b890*/  ISETP.GE.U32.AND P0, PT, R7, 0x7ffffeb7, PT ;  /* 0x7ffffeb70700780c */ /* 0x000fe40003f06070 */
[----:B------:R-:W-:Y:S01]  /*b8a0*/  LEA.HI.X.SX32 R12, R40, R0, 0x1, P5 ;  /* 0x00000000280c7211 */ /* 0x000fe200028f0eff */
[----:B------:R1:W-:Y:S04]  /*b8b0*/  STL [R1+0x6bc], R10 ;  /* 0x0006bc0a01007387 */ /* 0x0003e80000100800 */
[----:B------:R2:W-:Y:S01]  /*b8c0*/  STL [R1+0x6b8], R8 ;  /* 0x0006b80801007387 */ /* 0x0005e20000100800 */
[----:B------:R-:W-:Y:S01]  /*b8d0*/  PRMT R86, RZ, 0x7610, R86 ;  /* 0x00007610ff567816 */ /* 0x000fe20000000056 */
[----:B0-----:R-:W-:Y:S01]  /*b8e0*/  @!P6 IMAD.MOV.U32 R4, RZ, RZ, R9 ;  /* 0x000000ffff04e224 */ /* 0x001fe200078e0009 */
[----:B-1----:R-:W-:Y:S01]  /*b8f0*/  IADD3 R10, P5, PT, R11, R2, RZ ;  /* 0x000000020b0a7210 */ /* 0x002fe20007fbe0ff */
[----:B--2---:R-:W-:-:S02]  /*b900*/  IMAD R8, R3, 0x49, RZ ;  /* 0x0000004903087824 */ /* 0x004fc400078e02ff */
[----:B------:R-:W-:Y:S02]  /*b910*/  @!P6 IMAD.MOV.U32 R5, RZ, RZ, R12 ;  /* 0x000000ffff05e224 */ /* 0x000fe400078e000c */
[----:B------:R-:W-:Y:S01]  /*b920*/  VIADD R7, R6, 0xffffffb7 ;  /* 0xffffffb706077836 */ /* 0x000fe20000000000 */
[----:B------:R-:W-:Y:S02]  /*b930*/  LEA.HI.X.SX32 R8, R8, R0, 0x1, P5 ;  /* 0x0000000008087211 */ /* 0x000fe400028f0eff */
[----:B------:R0:W5:Y:S01]  /*b940*/  @!P6 LDG.E.U16 R86, desc[UR24][R4.64] ;  /* 0x000000180456e981 */ /* 0x000162000c1e1500 */
[----:B------:R-:W-:Y:S02]  /*b950*/  PRMT R85, RZ, 0x7610, R85 ;  /* 0x00007610ff557816 */ /* 0x000fe40000000055 */
[----:B------:R-:W-:Y:S01]  /*b960*/  ISETP.GE.U32.AND P6, PT, R7, 0x7ffffeb8, PT ;  /* 0x7ffffeb80700780c */ /* 0x000fe20003fc6070 */
[----:B------:R-:W-:Y:S01]  /*b970*/  VIADD R7, R6, 0xffffffb8 ;  /* 0xffffffb806077836 */ /* 0x000fe20000000000 */
[----:B------:R1:W-:Y:S01]  /*b980*/  STL [R1+0x6b4], R9 ;  /* 0x0006b40901007387 */ /* 0x0003e20000100800 */
[----:B------:R-:W-:-:S02]  /*b990*/  IMAD R69, R3, 0x48, RZ ;  /* 0x0000004803457824 */ /* 0x000fc400078e02ff */
[----:B0-----:R-:W-:Y:S02]  /*b9a0*/  @!P0 IMAD.MOV.U32 R4, RZ, RZ, R10 ;  /* 0x000000ffff048224 */ /* 0x001fe400078e000a */
[----:B------:R-:W-:Y:S01]  /*b9b0*/  @!P0 IMAD.MOV.U32 R5, RZ, RZ, R8 ;  /* 0x000000ffff058224 */ /* 0x000fe200078e0008 */
[----:B------:R-:W-:Y:S01]  /*b9c0*/  STL [R1+0x6b0], R12 ;  /* 0x0006b00c01007387 */ /* 0x000fe20000100800 */
[----:B-1----:R-:W-:-:S03]  /*b9d0*/  IADD3 R9, P5, PT, R13, R2, RZ ;  /* 0x000000020d097210 */ /* 0x002fc60007fbe0ff */
        /* <DEDUP_REMOVED lines=20> */
[----:B------:R0:W-:Y:S01]  /*bb20*/  STL [R1+0x6a0], R11 ;  /* 0x0006a00b01007387 */ /* 0x0001e20000100800 */
[----:B-1----:R-:W-:-:S03]  /*bb30*/  IADD3 R9, P5, PT, R15, R2, RZ ;  /* 0x000000020f097210 */ /* 0x002fc60007fbe0ff */
[----:B------:R1:W5:Y:S01]  /*bb40*/  @!P0 LDG.E.U16 R83, desc[UR24][R4.64] ;  /* 0x0000001804538981 */ /* 0x000362000c1e1500 */
[----:B------:R-:W-:-:S03]  /*bb50*/  ISETP.GE.U32.AND P0, PT, R7, 0x7ffffebb, PT ;  /* 0x7ffffebb0700780c */ /* 0x000fc60003f06070 */
[----:B------:R2:W-:Y:S01]  /*bb60*/  STL [R1+0x69c], R10 ;  /* 0x00069c0a01007387 */ /* 0x0005e20000100800 */
[----:B0-----:R-:W-:-:S03]  /*bb70*/  LEA.HI.X.SX32 R11, R21, R0, 0x1, P5 ;  /* 0x00000000150b7211 */ /* 0x001fc600028f0eff */
[----:B------:R0:W-:Y:S01]  /*bb80*/  STL [R1+0x698], R8 ;  /* 0x0006980801007387 */ /* 0x0001e20000100800 */
[----:B------:R-:W-:Y:S01]  /*bb90*/  PRMT R82, RZ, 0x7610, R82 ;  /* 0x00007610ff527816 */ /* 0x000fe20000000052 */
[----:B-1----:R-:W-:Y:S01]  /*bba0*/  @!P6 IMAD.MOV.U32 R4, RZ, RZ, R9 ;  /* 0x000000ffff04e224 */ /* 0x002fe200078e0009 */
[----:B--2---:R-:W-:Y:S01]  /*bbb0*/  IADD3 R10, P5, PT, R16, R2, RZ ;  /* 0x00000002100a7210 */ /* 0x004fe20007fbe0ff */
[----:B0-----:R-:W-:Y:S02]  /*bbc0*/  IMAD R8, R3, 0x45, RZ ;  /* 0x0000004503087824 */ /* 0x001fe400078e02ff */
[----:B------:R-:W-:Y:S02]  /*bbd0*/  @!P6 IMAD.MOV.U32 R5, RZ, RZ, R11 ;  /* 0x000000ffff05e224 */ /* 0x000fe400078e000b */
[----:B------:R-:W-:Y:S01]  /*bbe0*/  VIADD R7, R6, 0xffffffbb ;  /* 0xffffffbb06077836 */ /* 0x000fe20000000000 */
[----:B------:R-:W-:Y:S02]  /*bbf0*/  LEA.HI.X.SX32 R8, R8, R0, 0x1, P5 ;  /* 0x0000000008087211 */ /* 0x000fe400028f0eff */
[----:B------:R0:W5:Y:S01]  /*bc00*/  @!P6 LDG.E.U16 R82, desc[UR24][R4.64] ;  /* 0x000000180452e981 */ /* 0x000162000c1e1500 */
[----:B------:R-:W-:-:S02]  /*bc10*/  PRMT R81, RZ, 0x7610, R81 ;  /* 0x00007610ff517816 */ /* 0x000fc40000000051 */
[----:B------:R-:W-:Y:S01]  /*bc20*/  ISETP.GE.U32.AND P6, PT, R7, 0x7ffffebc, PT ;  /* 0x7ffffebc0700780c */ /* 0x000fe20003fc6070 */
[----:B------:R-:W-:Y:S01]  /*bc30*/  VIADD R7, R6, 0xffffffbc ;  /* 0xffffffbc06077836 */ /* 0x000fe20000000000 */
[----:B------:R1:W-:Y:S01]  /*bc40*/  STL [R1+0x694], R9 ;  /* 0x0006940901007387 */ /* 0x0003e20000100800 */
[C---:B------:R-:W-:Y:S02]  /*bc50*/  IMAD R33, R3.reuse, 0x44, RZ ;  /* 0x0000004403217824 */ /* 0x040fe400078e02ff */
[----:B0-----:R-:W-:Y:S02]  /*bc60*/  @!P0 IMAD.MOV.U32 R4, RZ, RZ, R10 ;  /* 0x000000ffff048224 */ /* 0x001fe400078e000a */
[----:B------:R-:W-:Y:S01]  /*bc70*/  @!P0 IMAD.MOV.U32 R5, RZ, RZ, R8 ;  /* 0x000000ffff058224 */ /* 0x000fe200078e0008 */
[----:B------:R0:W-:Y:S01]  /*bc80*/  STL [R1+0x690], R11 ;  /* 0x0006900b01007387 */ /* 0x0001e20000100800 */
[----:B------:R-:W-:Y:S01]  /*bc90*/  IMAD R72, R3, 0x86, RZ ;  /* 0x0000008603487824 */ /* 0x000fe200078e02ff */
[----:B-1----:R-:W-:-:S02]  /*bca0*/  IADD3 R9, P5, PT, R17, R2, RZ ;  /* 0x0000000211097210 */ /* 0x002fc40007fbe0ff */
        /* <DEDUP_REMOVED lines=8> */
[C---:B0-----:R-:W-:Y:S02]  /*bd30*/  IMAD R8, R3.reuse, 0x43, RZ ;  /* 0x0000004303087824 */ /* 0x041fe400078e02ff */
[----:B------:R-:W-:Y:S02]  /*bd40*/  @!P6 IMAD.MOV.U32 R5, RZ, RZ, R11 ;  /* 0x000000ffff05e224 */ /* 0x000fe400078e000b */
[----:B------:R-:W-:Y:S01]  /*bd50*/  VIADD R7, R6, 0xffffffbd ;  /* 0xffffffbd06077836 */ /* 0x000fe20000000000 */
[----:B------:R-:W-:Y:S01]  /*bd60*/  LEA.HI.X.SX32 R8, R8, R0, 0x1, P5 ;  /* 0x0000000008087211 */ /* 0x000fe200028f0eff */
[----:B------:R-:W-:Y:S01]  /*bd70*/  IMAD R73, R3, 0x84, RZ ;  /* 0x0000008403497824 */ /* 0x000fe200078e02ff */
        /* <DEDUP_REMOVED lines=17> */
[----:B-1----:R-:W-:Y:S02]  /*be90*/  @!P6 IMAD.MOV.U32 R4, RZ, RZ, R9 ;  /* 0x000000ffff04e224 */ /* 0x002fe400078e0009 */
[----:B------:R-:W-:Y:S01]  /*bea0*/  STL [R1+0x674], R9 ;  /* 0x0006740901007387 */ /* 0x000fe20000100800 */
[----:B--2---:R-:W-:Y:S01]  /*beb0*/  IADD3 R10, P5, PT, R130, R2, RZ ;  /* 0x00000002820a7210 */ /* 0x004fe20007fbe0ff */
[----:B0-----:R-:W-:Y:S02]  /*bec0*/  IMAD R8, R3, 0x41, RZ ;  /* 0x0000004103087824 */ /* 0x001fe400078e02ff */
[----:B------:R0:W-:Y:S01]  /*bed0*/  STL [R1+0x670], R11 ;  /* 0x0006700b01007387 */ /* 0x0001e20000100800 */
[----:B------:R-:W-:Y:S02]  /*bee0*/  @!P6 IMAD.MOV.U32 R5, RZ, RZ, R11 ;  /* 0x000000ffff05e224 */ /* 0x000fe400078e000b */
[----:B------:R-:W-:Y:S01]  /*bef0*/  VIADD R7, R6, 0xffffffc0 ;  /* 0xffffffc006077836 */ /* 0x000fe20000000000 */
[----:B------:R-:W-:-:S02]  /*bf00*/  PRMT R77, RZ, 0x7610, R77 ;  /* 0x00007610ff4d7816 */ /* 0x000fc4000000004d */
[----:B------:R1:W5:Y:S01]  /*bf10*/  @!P6 LDG.E.U16 R78, desc[UR24][R4.64] ;  /* 0x00000018044ee981 */ /* 0x000362000c1e1500 */
[----:B0-----:R-:W-:Y:S02]  /*bf20*/  LEA.HI.X.SX32 R11, R8, R0, 0x1, P5 ;  /* 0x00000000080b7211 */ /* 0x001fe400028f0eff */
[----:B------:R-:W-:Y:S01]  /*bf30*/  ISETP.GE.U32.AND P6, PT, R7, 0x7ffffec1, PT ;  /* 0x7ffffec10700780c */ /* 0x000fe20003fc6070 */
[----:B------:R-:W-:Y:S02]  /*bf40*/  VIADD R7, R6, 0xffffffc1 ;  /* 0xffffffc106077836 */ /* 0x000fe40000000000 */
[----:B-1----:R-:W-:Y:S02]  /*bf50*/  @!P0 IMAD.MOV.U32 R4, RZ, RZ, R10 ;  /* 0x000000ffff048224 */ /* 0x002fe400078e000a */
[----:B------:R-:W-:Y:S01]  /*bf60*/  @!P0 IMAD.MOV.U32 R5, RZ, RZ, R11 ;  /* 0x000000ffff058224 */ /* 0x000fe200078e000b */
[----:B------:R-:W-:Y:S01]  /*bf70*/  IADD3 R9, P5, PT, R22, R2, RZ ;  /* 0x0000000216097210 */ /* 0x000fe20007fbe0ff */
[----:B------:R-:W-:-:S03]  /*bf80*/  IMAD R8, R3, 0x3f, RZ ;  /* 0x0000003f03087824 */ /* 0x000fc600078e02ff */
[----:B------:R0:W5:Y:S01]  /*bf90*/  @!P0 LDG.E.U16 R77, desc[UR24][R4.64] ;  /* 0x00000018044d8981 */ /* 0x000162000c1e1500 */
[----:B------:R-:W-:Y:S01]  /*bfa0*/  ISETP.GE.U32.AND P0, PT, R7, 0x7ffffec2, PT ;  /* 0x7ffffec20700780c */ /* 0x000fe20003f06070 */
[----:B------:R-:W-:Y:S01]  /*bfb0*/  IMAD R20, R3, 0x3e, RZ ;  /* 0x0000003e03147824 */ /* 0x000fe200078e02ff */
[----:B------:R-:W-:Y:S01]  /*bfc0*/  LEA.HI.X.SX32 R8, R8, R0, 0x1, P5 ;  /* 0x0000000008087211 */ /* 0x000fe200028f0eff */
[----:B------:R1:W-:Y:S01]  /*bfd0*/  STL [R1+0x66c], R10 ;  /* 0x00066c0a01007387 */ /* 0x0003e20000100800 */
[----:B------:R-:W-:Y:S01]  /*bfe0*/  PRMT R76, RZ, 0x7610, R76 ;  /* 0x00007610ff4c7816 */ /* 0x000fe2000000004c */
[----:B------:R-:W-:Y:S02]  /*bff0*/  VIADD R7, R6, 0xffffffc2 ;  /* 0xffffffc206077836 */ /* 0x000fe40000000000 */
[----:B------:R2:W-:Y:S01]  /*c000*/  STL [R1+0x668], R11 ;  /* 0x0006680b01007387 */ /* 0x0005e20000100800 */
[----:B0-----:R-:W-:Y:S01]  /*c010*/  @!P6 IMAD.MOV.U32 R4, RZ, RZ, R9 ;  /* 0x000000ffff04e224 */ /* 0x001fe200078e0009 */
[----:B-1----:R-:W-:Y:S01]  /*c020*/  IADD3 R10, P5, PT, R23, R2, RZ ;  /* 0x00000002170a7210 */ /* 0x002fe20007fbe0ff */
[----:B------:R-:W-:-:S03]  /*c030*/  @!P6 IMAD.MOV.U32 R5, RZ, RZ, R8 ;  /* 0x000000ffff05e224 */ /* 0x000fc600078e0008 */
[----:B--2---:R-:W-:Y:S02]  /*c040*/  LEA.HI.X.SX32 R11, R20, R0, 0x1, P5 ;  /* 0x00000000140b7211 */ /* 0x004fe400028f0eff */
[----:B------:R0:W5:Y:S01]  /*c050*/  @!P6 LDG.E.U16 R76, desc[UR24][R4.64] ;  /* 0x00000018044ce981 */ /* 0x000162000c1e1500 */
[----:B------:R-:W-:Y:S02]  /*c060*/  PRMT R67, RZ, 0x7610, R67 ;  /* 0x00007610ff437816 */ /* 0x000fe40000000043 */
[----:B------:R-:W-:Y:S01]  /*c070*/  ISETP.GE.U32.AND P6, PT, R7, 0x7ffffec3, PT ;  /* 0x7ffffec30700780c */ /* 0x000fe20003fc6070 */
[----:B------:R1:W-:Y:S01]  /*c080*/  STL [R1+0x65c], R9 ;  /* 0x00065c0901007387 */ /* 0x0003e20000100800 */
[----:B------:R-:W-:-:S03]  /*c090*/  VIADD R7, R6, 0xffffffc3 ;  /* 0xffffffc306077836 */ /* 0x000fc60000000000 */
        /* <DEDUP_REMOVED lines=8> */
[----:B------:R1:W-:Y:S02]  /*c120*/  STL [R1+0x654], R10 ;  /* 0x0006540a01007387 */ /* 0x0003e40000100800 */
[----:B------:R-:W-:Y:S02]  /*c130*/  LEA.HI.X.SX32 R8, R8, R0, 0x1, P5 ;  /* 0x0000000008087211 */ /* 0x000fe400028f0eff */
[----:B------:R-:W-:Y:S01]  /*c140*/  PRMT R66, RZ, 0x7610, R66 ;  /* 0x00007610ff427816 */ /* 0x000fe20000000042 */
[----:B------:R2:W-:Y:S01]  /*c150*/  STL [R1+0x650], R11 ;  /* 0x0006500b01007387 */ /* 0x0005e20000100800 */
[----:B0-----:R-:W-:Y:S01]  /*c160*/  @!P6 IMAD.MOV.U32 R4, RZ, RZ, R9 ;  /* 0x000000ffff04e224 */ /* 0x001fe200078e0009 */
[----:B-1----:R-:W-:Y:S01]  /*c170*/  IADD3 R10, P5, PT, R25, R2, RZ ;  /* 0x00000002190a7210 */ /* 0x002fe20007fbe0ff */
[----:B------:R-:W-:-:S02]  /*c180*/  @!P6 IMAD.MOV.U32 R5, RZ, RZ, R8 ;  /* 0x000000ffff05e224 */ /* 0x000fc400078e0008 */
[C---:B------:R-:W-:Y:S01]  /*c190*/  VIADD R7, R6.reuse, 0xffffffc4 ;  /* 0xffffffc406077836 */ /* 0x040fe20000000000 */
        /* <DEDUP_REMOVED lines=21> */
[----:B------:R-:W-:Y:S01]  /*c2f0*/  VIADD R7, R6, 0xffffffc6 ;  /* 0xffffffc606077836 */ /* 0x000fe20000000000 */
        /* <DEDUP_REMOVED lines=31> */
[----:B-1----:R-:W-:Y:S01]  /*c4f0*/  IADD3 R9, P5, PT, R30, R2, RZ ;  /* 0x000000021e097210 */ /* 0x002fe20007fbe0ff */
[----:B--2---:R-:W-:-:S03]  /*c500*/  IMAD R8, R3, 0x37, RZ ;  /* 0x0000003703087824 */ /* 0x004fc600078e02ff */
[----:B------:R0:W5:Y:S01]  /*c510*/  @!P0 LDG.E.U16 R61, desc[UR24][R4.64] ;  /* 0x00000018043d8981 */ /* 0x000162000c1e1500 */
[----:B------:R-:W-:-:S03]  /*c520*/  ISETP.GE.U32.AND P0, PT, R7, 0x7ffffeca, PT ;  /* 0x7ffffeca0700780c */ /* 0x000fc60003f06070 */
[----:B------:R1:W-:Y:S01]  /*c530*/  STL [R1+0x624], R10 ;  /* 0x0006240a01007387 */ /* 0x0003e20000100800 */
[----:B------:R-:W-:-:S03]  /*c540*/  PRMT R60, RZ, 0x7610, R60 ;  /* 0x00007610ff3c7816 */ /* 0x000fc6000000003c */
[----:B------:R2:W-:Y:S01]  /*c550*/  STL [R1+0x620], R11 ;  /* 0x0006200b01007387 */ /* 0x0005e20000100800 */
[----:B-1----:R-:W-:Y:S01]  /*c560*/  LEA.HI.X.SX32 R10, R8, R0, 0x1, P5 ;  /* 0x00000000080a7211 */ /* 0x002fe200028f0eff */
[----:B------:R-:W-:Y:S01]  /*c570*/  IMAD R8, R3, 0x36, RZ ;  /* 0x0000003603087824 */ /* 0x000fe200078e02ff */
[----:B--2---:R-:W-:Y:S01]  /*c580*/  IADD3 R11, P5, PT, R31, R2, RZ ;  /* 0x000000021f0b7210 */ /* 0x004fe20007fbe0ff */
[----:B0-----:R-:W-:Y:S02]  /*c590*/  @!P6 IMAD.MOV.U32 R4, RZ, RZ, R9 ;  /* 0x000000ffff04e224 */ /* 0x001fe400078e0009 */
[----:B------:R-:W-:Y:S01]  /*c5a0*/  @!P6 IMAD.MOV.U32 R5, RZ, RZ, R10 ;  /* 0x000000ffff05e224 */ /* 0x000fe200078e000a */
[----:B------:R-:W-:Y:S01]  /*c5b0*/  LEA.HI.X.SX32 R13, R8, R0, 0x1, P5 ;  /* 0x00000000080d7211 */ /* 0x000fe200028f0eff */
[C---:B------:R-:W-:Y:S01]  /*c5c0*/  VIADD R7, R6.reuse, 0xffffffca ;  /* 0xffffffca06077836 */ /* 0x040fe20000000000 */
[----:B------:R-:W-:Y:S02]  /*c5d0*/  PRMT R59, RZ, 0x7610, R59 ;  /* 0x00007610ff3b7816 */ /* 0x000fe4000000003b */
[----:B------:R0:W5:Y:S02]  /*c5e0*/  @!P6 LDG.E.U16 R60, desc[UR24][R4.64] ;  /* 0x00000018043ce981 */ /* 0x000164000c1e1500 */
[----:B------:R-:W-:Y:S01]  /*c5f0*/  ISETP.GE.U32.AND P6, PT, R7, 0x7ffffecb, PT ;  /* 0x7ffffecb0700780c */ /* 0x000fe20003fc6070 */
[----:B------:R-:W-:Y:S01]  /*c600*/  VIADD R7, R6, 0xffffffcb ;  /* 0xffffffcb06077836 */ /* 0x000fe20000000000 */
[----:B------:R1:W-:Y:S01]  /*c610*/  STL [R1+0x61c], R9 ;  /* 0x00061c0901007387 */ /* 0x0003e20000100800 */
[----:B0-----:R-:W-:-:S02]  /*c620*/  @!P0 IMAD.MOV.U32 R4, RZ, RZ, R11 ;  /* 0x000000ffff048224 */ /* 0x001fc400078e000b */
[----:B------:R-:W-:Y:S01]  /*c630*/  @!P0 IMAD.MOV.U32 R5, RZ, RZ, R13 ;  /* 0x000000ffff058224 */ /* 0x000fe200078e000d */
[----:B------:R0:W-:Y:S01]  /*c640*/  STL [R1+0x618], R10 ;  /* 0x0006180a01007387 */ /* 0x0001e20000100800 */
[----:B-1----:R-:W-:-:S03]  /*c650*/  IMAD R9, R3, 0x35, RZ ;  /* 0x0000003503097824 */ /* 0x002fc600078e02ff */
[----:B------:R1:W5:Y:S01]  /*c660*/  @!P0 LDG.E.U16 R59, desc[UR24][R4.64] ;  /* 0x00000018043b8981 */ /* 0x000362000c1e1500 */
[----:B------:R-:W-:Y:S02]  /*c670*/  ISETP.GE.U32.AND P0, PT, R7, 0x7ffffecc, PT ;  /* 0x7ffffecc0700780c */ /* 0x000fe40003f06070 */
[----:B0-----:R-:W-:Y:S01]  /*c680*/  IADD3 R10, P5, PT, R32, R2, RZ ;  /* 0x00000002200a7210 */ /* 0x001fe20007fbe0ff */
[----:B------:R0:W-:Y:S01]  /*c690*/  STL [R1+0x614], R11 ;  /* 0x0006140b01007387 */ /* 0x0001e20000100800 */
[----:B------:R-:W-:-:S03]  /*c6a0*/  IMAD R7, R3, 0x34, RZ ;  /* 0x0000003403077824 */ /* 0x000fc600078e02ff */
[----:B------:R2:W-:Y:S01]  /*c6b0*/  STL [R1+0x610], R13 ;  /* 0x0006100d01007387 */ /* 0x0005e20000100800 */
[----:B------:R-:W-:Y:S02]  /*c6c0*/  PRMT R58, RZ, 0x7610, R58 ;  /* 0x00007610ff3a7816 */ /* 0x000fe4000000003a */
[----:B0-----:R-:W-:Y:S01]  /*c6d0*/  LEA.HI.X.SX32 R11, R9, R0, 0x1, P5 ;  /* 0x00000000090b7211 */ /* 0x001fe200028f0eff */
[----:B-1----:R-:W-:Y:S01]  /*c6e0*/  @!P6 IMAD.MOV.U32 R4, RZ, RZ, R10 ;  /* 0x000000ffff04e224 */ /* 0x002fe200078e000a */
[----:B--2---:R-:W-:-:S03]  /*c6f0*/  IADD3 R13, P5, PT, R34, R2, RZ ;  /* 0x00000002220d7210 */ /* 0x004fc60007fbe0ff */
[----:B------:R-:W-:Y:S02]  /*c700*/  @!P6 IMAD.MOV.U32 R5, RZ, RZ, R11 ;  /* 0x000000ffff05e224 */ /* 0x000fe400078e000b */
[C---:B------:R-:W-:Y:S01]  /*c710*/  VIADD R9, R6.reuse, 0xffffffcc ;  /* 0xffffffcc06097836 */ /* 0x040fe20000000000 */
[----:B------:R-:W-:Y:S02]  /*c720*/  LEA.HI.X.SX32 R14, R7, R0, 0x1, P5 ;  /* 0x00000000070e7211 */ /* 0x000fe400028f0eff */
[----:B------:R0:W5:Y:S01]  /*c730*/  @!P6 LDG.E.U16 R58, desc[UR24][R4.64] ;  /* 0x00000018043ae981 */ /* 0x000162000c1e1500 */
[----:B------:R-:W-:Y:S02]  /*c740*/  PRMT R56, RZ, 0x7610, R56 ;  /* 0x00007610ff387816 */ /* 0x000fe40000000038 */
        /* <DEDUP_REMOVED lines=165> */
[----:B------:R-:W-:Y:S01]  /*d1a0*/  IMAD R17, R3, 0x24, RZ ;  /* 0x0000002403117824 */ /* 0x000fe200078e02ff */
[----:B------:R-:W-:Y:S02]  /*d1b0*/  PRMT R40, RZ, 0x7610, R40 ;  /* 0x00007610ff287816 */ /* 0x000fe40000000028 */
[----:B------:R2:W-:Y:S01]  /*d1c0*/  STL [R1+0x590], R156 ;  /* 0x0005909c01007387 */ /* 0x0005e20000100800 */
[----:B-1----:R-:W-:Y:S01]  /*d1d0*/  @!P6 IMAD.MOV.U32 R4, RZ, RZ, R23 ;  /* 0x000000ffff04e224 */ /* 0x002fe200078e0017 */
[----:B0-----:R-:W-:-:S02]  /*d1e0*/  LEA.HI.X.SX32 R152, R22, R0, 0x1, P5 ;  /* 0x0000000016987211 */ /* 0x001fc400028f0eff */
[----:B------:R-:W-:Y:S01]  /*d1f0*/  IADD3 R69, P5, PT, R69, R2, RZ ;  /* 0x0000000245457210 */ /* 0x000fe20007fbe0ff */
[----:B------:R-:W-:Y:S02]  /*d200*/  VIADD R22, R6, 0xffffffdc ;  /* 0xffffffdc06167836 */ /* 0x000fe40000000000 */
[----:B------:R-:W-:Y:S01]  /*d210*/  @!P6 IMAD.MOV.U32 R5, RZ, RZ, R152 ;  /* 0x000000ffff05e224 */ /* 0x000fe200078e0098 */
[----:B--2---:R-:W-:Y:S02]  /*d220*/  LEA.HI.X.SX32 R156, R17, R0, 0x1, P5 ;  /* 0x00000000119c7211 */ /* 0x004fe400028f0eff */
[----:B------:R-:W-:Y:S02]  /*d230*/  PRMT R41, RZ, 0x7610, R41 ;  /* 0x00007610ff297816 */ /* 0x000fe40000000029 */
[----:B------:R0:W5:Y:S01]  /*d240*/  @!P6 LDG.E.U16 R40, desc[UR24][R4.64] ;  /* 0x000000180428e981 */ /* 0x000162000c1e1500 */
[----:B------:R-:W-:Y:S01]  /*d250*/  ISETP.GE.U32.AND P6, PT, R22, 0x7ffffedd, PT ;  /* 0x7ffffedd1600780c */ /* 0x000fe20003fc6070 */
[----:B------:R-:W-:-:S02]  /*d260*/  VIADD R22, R6, 0xffffffdd ;  /* 0xffffffdd06167836 */ /* 0x000fc40000000000 */
[----:B------:R1:W-:Y:S01]  /*d270*/  STL [R1+0x58c], R23 ;  /* 0x00058c1701007387 */ /* 0x0003e20000100800 */
[----:B0-----:R-:W-:Y:S02]  /*d280*/  @!P0 IMAD.MOV.U32 R4, RZ, RZ, R69 ;  /* 0x000000ffff048224 */ /* 0x001fe400078e0045 */
[----:B------:R-:W-:Y:S01]  /*d290*/  @!P0 IMAD.MOV.U32 R5, RZ, RZ, R156 ;  /* 0x000000ffff058224 */ /* 0x000fe200078e009c */
[----:B------:R0:W-:Y:S01]  /*d2a0*/  STL [R1+0x588], R152 ;  /* 0x0005889801007387 */ /* 0x0001e20000100800 */
[----:B-1----:R-:W-:-:S03]  /*d2b0*/  IMAD R23, R3, 0x23, RZ ;  /* 0x0000002303177824 */ /* 0x002fc600078e02ff */
[----:B------:R1:W5:Y:S01]  /*d2c0*/  @!P0 LDG.E.U16 R41, desc[UR24][R4.64] ;  /* 0x0000001804298981 */ /* 0x000362000c1e1500 */
[----:B------:R-:W-:Y:S02]  /*d2d0*/  ISETP.GE.U32.AND P0, PT, R22, 0x7ffffede, PT ;  /* 0x7ffffede1600780c */ /* 0x000fe40003f06070 */
[----:B0-----:R-:W-:Y:S01]  /*d2e0*/  IADD3 R152, P5, PT, R21, R2, RZ ;  /* 0x0000000215987210 */ /* 0x001fe20007fbe0ff */
[----:B------:R0:W-:Y:S01]  /*d2f0*/  STL [R1+0x584], R69 ;  /* 0x0005844501007387 */ /* 0x0001e20000100800 */
[----:B------:R-:W-:Y:S02]  /*d300*/  IMAD R21, R3, 0x22, RZ ;  /* 0x0000002203157824 */ /* 0x000fe400078e02ff */
[----:B------:R-:W-:Y:S01]  /*d310*/  LEA.HI.X.SX32 R23, R23, R0, 0x1, P5 ;  /* 0x0000000017177211 */ /* 0x000fe200028f0eff */
[----:B------:R-:W-:Y:S01]  /*d320*/  STL [R1+0x580], R156 ;  /* 0x0005809c01007387 */ /* 0x000fe20000100800 */
[----:B------:R-:W-:Y:S01]  /*d330*/  PRMT R38, RZ, 0x7610, R38 ;  /* 0x00007610ff267816 */ /* 0x000fe20000000026 */
[----:B-1----:R-:W-:Y:S01]  /*d340*/  @!P6 IMAD.MOV.U32 R4, RZ, RZ, R152 ;  /* 0x000000ffff04e224 */ /* 0x002fe200078e0098 */
[----:B0-----:R-:W-:Y:S01]  /*d350*/  IADD3 R69, P5, PT, R33, R2, RZ ;  /* 0x0000000221457210 */ /* 0x001fe20007fbe0ff */
[----:B------:R0:W-:Y:S01]  /*d360*/  STL [R1+0x57c], R152 ;  /* 0x00057c9801007387 */ /* 0x0001e20000100800 */
[----:B------:R-:W-:-:S02]  /*d370*/  @!P6 IMAD.MOV.U32 R5, RZ, RZ, R23 ;  /* 0x000000ffff05e224 */ /* 0x000fc400078e0017 */
[----:B------:R-:W-:Y:S01]  /*d380*/  VIADD R22, R6, 0xffffffde ;  /* 0xffffffde06167836 */ /* 0x000fe20000000000 */
[----:B------:R-:W-:Y:S02]  /*d390*/  PRMT R39, RZ, 0x7610, R39 ;  /* 0x00007610ff277816 */ /* 0x000fe40000000027 */
[----:B------:R1:W5:Y:S01]  /*d3a0*/  @!P6 LDG.E.U16 R38, desc[UR24][R4.64] ;  /* 0x000000180426e981 */ /* 0x000362000c1e1500 */
[----:B0-----:R-:W-:Y:S02]  /*d3b0*/  LEA.HI.X.SX32 R152, R21, R0, 0x1, P5 ;  /* 0x0000000015987211 */ /* 0x001fe400028f0eff */
[----:B------:R-:W-:Y:S01]  /*d3c0*/  ISETP.GE.U32.AND P6, PT, R22, 0x7ffffedf, PT ;  /* 0x7ffffedf1600780c */ /* 0x000fe20003fc6070 */
[----:B------:R-:W-:Y:S01]  /*d3d0*/  VIADD R22, R6, 0xffffffe0 ;  /* 0xffffffe006167836 */ /* 0x000fe20000000000 */
[----:B------:R0:W-:Y:S01]  /*d3e0*/  STL [R1+0x578], R23 ;  /* 0x0005781701007387 */ /* 0x0001e20000100800 */
[----:B-1----:R-:W-:Y:S02]  /*d3f0*/  @!P0 IMAD.MOV.U32 R4, RZ, RZ, R69 ;  /* 0x000000ffff048224 */ /* 0x002fe400078e0045 */
[----:B------:R-:W-:Y:S01]  /*d400*/  @!P0 IMAD.MOV.U32 R5, RZ, RZ, R152 ;  /* 0x000000ffff058224 */ /* 0x000fe200078e0098 */
[----:B------:R-:W-:Y:S01]  /*d410*/  IADD3 R68, P5, PT, R68, R2, RZ ;  /* 0x0000000244447210 */ /* 0x000fe20007fbe0ff */
[----:B------:R-:W-:Y:S01]  /*d420*/  STL [R1+0x574], R69 ;  /* 0x0005744501007387 */ /* 0x000fe20000100800 */
[----:B0-----:R-:W-:-:S03]  /*d430*/  IMAD R23, R3, 0x21, RZ ;  /* 0x0000002103177824 */ /* 0x001fc600078e02ff */
[----:B------:R0:W5:Y:S01]  /*d440*/  @!P0 LDG.E.U16 R39, desc[UR24][R4.64] ;  /* 0x0000001804278981 */ /* 0x000162000c1e1500 */
[----:B------:R-:W-:-:S03]  /*d450*/  ISETP.GE.U32.AND P0, PT, R22, 0x7ffffee1, PT ;  /* 0x7ffffee11600780c */ /* 0x000fc60003f06070 */
[----:B------:R1:W-:Y:S01]  /*d460*/  STL [R1+0x570], R152 ;  /* 0x0005709801007387 */ /* 0x0003e20000100800 */
[----:B------:R-:W-:Y:S01]  /*d470*/  PRMT R37, RZ, 0x7610, R37 ;  /* 0x00007610ff257816 */ /* 0x000fe20000000025 */
[----:B------:R-:W-:Y:S01]  /*d480*/  VIADD R22, R6, 0xffffffe1 ;  /* 0xffffffe106167836 */ /* 0x000fe20000000000 */
[----:B-1----:R-:W-:Y:S01]  /*d490*/  LEA.HI.X.SX32 R152, R23, R0, 0x1, P5 ;  /* 0x0000000017987211 */ /* 0x002fe200028f0eff */
[----:B------:R-:W-:Y:S01]  /*d4a0*/  IMAD R23, R3, 0x1f, RZ ;  /* 0x0000001f03177824 */ /* 0x000fe200078e02ff */
[----:B------:R-:W-:Y:S01]  /*d4b0*/  IADD3 R69, P5, PT, R20, R2, RZ ;  /* 0x0000000214457210 */ /* 0x000fe20007fbe0ff */
[----:B0-----:R-:W-:Y:S02]  /*d4c0*/  @!P6 IMAD.MOV.U32 R4, RZ, RZ, R68 ;  /* 0x000000ffff04e224 */ /* 0x001fe400078e0044 */
[----:B------:R-:W-:Y:S01]  /*d4d0*/  @!P6 IMAD.MOV.U32 R5, RZ, RZ, R152 ;  /* 0x000000ffff05e224 */ /* 0x000fe200078e0098 */
[----:B------:R-:W-:Y:S02]  /*d4e0*/  LEA.HI.X.SX32 R156, R23, R0, 0x1, P5 ;  /* 0x00000000179c7211 */ /* 0x000fe400028f0eff */
[----:B------:R-:W-:-:S02]  /*d4f0*/  PRMT R35, RZ, 0x7610, R35 ;  /* 0x00007610ff237816 */ /* 0x000fc40000000023 */
[----:B------:R0:W5:Y:S01]  /*d500*/  @!P6 LDG.E.U16 R37, desc[UR24][R4.64] ;  /* 0x000000180425e981 */ /* 0x000162000c1e1500 */
[----:B------:R-:W-:Y:S01]  /*d510*/  ISETP.GE.U32.AND P6, PT, R22, 0x7ffffee2, PT ;  /* 0x7ffffee21600780c */ /* 0x000fe20003fc6070 */
[----:B------:R-:W-:Y:S02]  /*d520*/  VIADD R20, R6, 0xffffffe2 ;  /* 0xffffffe206147836 */ /* 0x000fe40000000000 */
[----:B------:R1:W-:Y:S01]  /*d530*/  STL [R1+0x56c], R68 ;  /* 0x00056c4401007387 */ /* 0x0003e20000100800 */
[----:B0-----:R-:W-:Y:S02]  /*d540*/  @!P0 IMAD.MOV.U32 R4, RZ, RZ, R69 ;  /* 0x000000ffff048224 */ /* 0x001fe400078e0045 */
[----:B------:R-:W-:Y:S01]  /*d550*/  @!P0 IMAD.MOV.U32 R5, RZ, RZ, R156 ;  /* 0x000000ffff058224 */ /* 0x000fe200078e009c */
[----:B------:R0:W-:Y:S01]  /*d560*/  STL [R1+0x568], R152 ;  /* 0x0005689801007387 */ /* 0x0001e20000100800 */
[----:B-1----:R-:W-:-:S03]  /*d570*/  IMAD R68, R3, 0x1e, RZ ;  /* 0x0000001e03447824 */ /* 0x002fc600078e02ff */
        /* <DEDUP_REMOVED lines=8> */
[----:B------:R-:W-:Y:S01]  /*d600*/  STL [R1+0x554], R152 ;  /* 0x0005549801007387 */ /* 0x000fe20000100800 */
[----:B0-----:R-:W-:Y:S02]  /*d610*/  LEA.HI.X.SX32 R156, R68, R0, 0x1, P5 ;  /* 0x00000000449c7211 */ /* 0x001fe400028f0eff */
[----:B------:R-:W-:Y:S01]  /*d620*/  IADD3 R69, P5, PT, R18, R2, RZ ;  /* 0x0000000212457210 */ /* 0x000fe20007fbe0ff */
[C---:B------:R-:W-:Y:S02]  /*d630*/  VIADD R19, R6.reuse, 0xffffffe3 ;  /* 0xffffffe306137836 */ /* 0x040fe40000000000 */
[----:B------:R0:W-:Y:S01]  /*d640*/  STL [R1+0x550], R156 ;  /* 0x0005509c01007387 */ /* 0x0001e20000100800 */
[----:B------:R-:W-:Y:S01]  /*d650*/  @!P6 IMAD.MOV.U32 R5, RZ, RZ, R156 ;  /* 0x000000ffff05e224 */ /* 0x000fe200078e009c */
[----:B------:R-:W-:Y:S01]  /*d660*/  PRMT R33, RZ, 0x7610, R33 ;  /* 0x00007610ff217816 */ /* 0x000fe20000000021 */
[----:B------:R-:W-:-:S03]  /*d670*/  VIADD R18, R6, 0xffffffe4 ;  /* 0xffffffe406127836 */ /* 0x000fc60000000000 */
[----:B------:R1:W5:Y:S01]  /*d680*/  @!P6 LDG.E.U16 R36, desc[UR24][R4.64] ;  /* 0x000000180424e981 */ /* 0x000362000c1e1500 */
[----:B0-----:R-:W-:Y:S02]  /*d690*/  LEA.HI.X.SX32 R156, R20, R0, 0x1, P5 ;  /* 0x00000000149c7211 */ /* 0x001fe400028f0eff */
[----:B------:R-:W-:Y:S01]  /*d6a0*/  ISETP.GE.U32.AND P6, PT, R19, 0x7ffffee4, PT ;  /* 0x7ffffee41300780c */ /* 0x000fe20003fc6070 */
[C---:B------:R-:W-:Y:S02]  /*d6b0*/  IMAD R20, R3.reuse, 0x1c, RZ ;  /* 0x0000001c03147824 */ /* 0x040fe400078e02ff */
        /* <DEDUP_REMOVED lines=37> */
[----:B------:R-:W-:-:S03]  /*d910*/  PRMT R29, RZ, 0x7610, R29 ;  /* 0x00007610ff1d7816 */ /* 0x000fc6000000001d */
[----:B------:R0:W5:Y:S01]  /*d920*/  @!P6 LDG.E.U16 R32, desc[UR24][R4.64] ;  /* 0x000000180420e981 */ /* 0x000162000c1e1500 */
[----:B------:R-:W-:Y:S01]  /*d930*/  ISETP.GE.U32.AND P6, PT, R7, 0x7ffffee8, PT ;  /* 0x7ffffee80700780c */ /* 0x000fe20003fc6070 */
[----:B------:R-:W-:Y:S02]  /*d940*/  VIADD R7, R6, 0xffffffe8 ;  /* 0xffffffe806077836 */ /* 0x000fe40000000000 */
[----:B------:R-:W-:Y:S01]  /*d950*/  STL [R1+0x534], R152 ;  /* 0x0005349801007387 */ /* 0x000fe20000100800 */
[----:B------:R-:W-:-:S03]  /*d960*/  IADD3 R9, P5, PT, R10, R2, RZ ;  /* 0x000000020a097210 */ /* 0x000fc60007fbe0ff */
[----:B------:R1:W-:Y:S01]  /*d970*/  STL [R1+0x530], R12 ;  /* 0x0005300c01007387 */ /* 0x0003e20000100800 */
[----:B0-----:R-:W-:Y:S02]  /*d980*/  @!P0 IMAD.MOV.U32 R4, RZ, RZ, R69 ;  /* 0x000000ffff048224 */ /* 0x001fe400078e0045 */
[----:B------:R-:W-:Y:S01]  /*d990*/  @!P0 IMAD.MOV.U32 R5, RZ, RZ, R8 ;  /* 0x000000ffff058224 */ /* 0x000fe200078e0008 */
[----:B------:R0:W-:Y:S04]  /*d9a0*/  STL [R1+0x52c], R69 ;  /* 0x00052c4501007387 */ /* 0x0001e80000100800 */
[----:B------:R2:W5:Y:S01]  /*d9b0*/  @!P0 LDG.E.U16 R29, desc[UR24][R4.64] ;  /* 0x00000018041d8981 */ /* 0x000562000c1e1500 */
[----:B-1----:R-:W-:Y:S01]  /*d9c0*/  IMAD R12, R3, 0x18, RZ ;  /* 0x00000018030c7824 */ /* 0x002fe200078e02ff */
[----:B------:R-:W-:-:S02]  /*d9d0*/  ISETP.GE.U32.AND P0, PT, R7, 0x7ffffee9, PT ;  /* 0x7ffffee90700780c */ /* 0x000fc40003f06070 */
[----:B------:R1:W-:Y:S02]  /*d9e0*/  STL [R1+0x528], R8 ;  /* 0x0005280801007387 */ /* 0x0003e40000100800 */
[----:B0-----:R-:W-:Y:S02]  /*d9f0*/  LEA.HI.X.SX32 R69, R12, R0, 0x1, P5 ;  /* 0x000000000c457211 */ /* 0x001fe400028f0eff */
[----:B------:R-:W-:Y:S02]  /*da00*/  IADD3 R10, P5, PT, R11, R2, RZ ;  /* 0x000000020b0a7210 */ /* 0x000fe40007fbe0ff */
[----:B------:R-:W-:Y:S01]  /*da10*/  PRMT R30, RZ, 0x7610, R30 ;  /* 0x00007610ff1e7816 */ /* 0x000fe2000000001e */
[----:B-1----:R-:W-:Y:S02]  /*da20*/  IMAD R8, R3, 0x17, RZ ;  /* 0x0000001703087824 */ /* 0x002fe400078e02ff */
[----:B--2---:R-:W-:Y:S02]  /*da30*/  @!P6 IMAD.MOV.U32 R4, RZ, RZ, R9 ;  /* 0x000000ffff04e224 */ /* 0x004fe400078e0009 */
[----:B------:R-:W-:Y:S01]  /*da40*/  @!P6 IMAD.MOV.U32 R5, RZ, RZ, R69 ;  /* 0x000000ffff05e224 */ /* 0x000fe200078e0045 */
[----:B------:R-:W-:Y:S01]  /*da50*/  LEA.HI.X.SX32 R8, R8, R0, 0x1, P5 ;  /* 0x0000000008087211 */ /* 0x000fe200028f0eff */
[----:B------:R-:W-:Y:S01]  /*da60*/  VIADD R7, R6, 0xffffffe9 ;  /* 0xffffffe906077836 */ /* 0x000fe20000000000 */
[----:B------:R-:W-:-:S02]  /*da70*/  PRMT R27, RZ, 0x7610, R27 ;  /* 0x00007610ff1b7816 */ /* 0x000fc4000000001b */
[----:B------:R0:W5:Y:S02]  /*da80*/  @!P6 LDG.E.U16 R30, desc[UR24][R4.64] ;  /* 0x00000018041ee981 */ /* 0x000164000c1e1500 */
[----:B------:R-:W-:Y:S01]  /*da90*/  ISETP.GE.U32.AND P6, PT, R7, 0x7ffffeea, PT ;  /* 0x7ffffeea0700780c */ /* 0x000fe20003fc6070 */
[----:B------:R-:W-:Y:S01]  /*daa0*/  VIADD R7, R6, 0xffffffea ;  /* 0xffffffea06077836 */ /* 0x000fe20000000000 */
[----:B------:R1:W-:Y:S01]  /*dab0*/  STL [R1+0x524], R9 ;  /* 0x0005240901007387 */ /* 0x0003e20000100800 */
[----:B------:R-:W-:Y:S01]  /*dac0*/  IADD3 R11, P5, PT, R13, R2, RZ ;  /* 0x000000020d0b7210 */ /* 0x000fe20007fbe0ff */
[----:B0-----:R-:W-:Y:S02]  /*dad0*/  @!P0 IMAD.MOV.U32 R4, RZ, RZ, R10 ;  /* 0x000000ffff048224 */ /* 0x001fe400078e000a */
[----:B------:R-:W-:Y:S02]  /*dae0*/  @!P0 IMAD.MOV.U32 R5, RZ, RZ, R8 ;  /* 0x000000ffff058224 */ /* 0x000fe400078e0008 */
[----:B-1----:R-:W-:Y:S01]  /*daf0*/  IMAD R9, R3, 0x16, RZ ;  /* 0x0000001603097824 */ /* 0x002fe200078e02ff */
[----:B------:R-:W-:Y:S04]  /*db00*/  STL [R1+0x520], R69 ;  /* 0x0005204501007387 */ /* 0x000fe80000100800 */
[----:B------:R0:W5:Y:S01]  /*db10*/  @!P0 LDG.E.U16 R27, desc[UR24][R4.64] ;  /* 0x00000018041b8981 */ /* 0x000162000c1e1500 */
[----:B------:R-:W-:-:S02]  /*db20*/  ISETP.GE.U32.AND P0, PT, R7, 0x7ffffeeb, PT ;  /* 0x7ffffeeb0700780c */ /* 0x000fc40003f06070 */
[----:B------:R-:W-:Y:S01]  /*db30*/  LEA.HI.X.SX32 R13, R9, R0, 0x1, P5 ;  /* 0x00000000090d7211 */ /* 0x000fe200028f0eff */
[----:B------:R1:W-:Y:S04]  /*db40*/  STL [R1+0x51c], R10 ;  /* 0x00051c0a01007387 */ /* 0x0003e80000100800 */
[----:B------:R2:W-:Y:S01]  /*db50*/  STL [R1+0x518], R8 ;  /* 0x0005180801007387 */ /* 0x0005e20000100800 */
[----:B------:R-:W-:Y:S01]  /*db60*/  PRMT R28, RZ, 0x7610, R28 ;  /* 0x00007610ff1c7816 */ /* 0x000fe2000000001c */
[----:B0-----:R-:W-:Y:S01]  /*db70*/  @!P6 IMAD.MOV.U32 R4, RZ, RZ, R11 ;  /* 0x000000ffff04e224 */ /* 0x001fe200078e000b */
[----:B-1----:R-:W-:Y:S01]  /*db80*/  IADD3 R10, P5, PT, R14, R2, RZ ;  /* 0x000000020e0a7210 */ /* 0x002fe20007fbe0ff */
[----:B--2---:R-:W-:Y:S01]  /*db90*/  IMAD R8, R3, 0x15, RZ ;  /* 0x0000001503087824 */ /* 0x004fe200078e02ff */
[----:B------:R0:W-:Y:S01]  /*dba0*/  STL [R1+0x514], R11 ;  /* 0x0005140b01007387 */ /* 0x0001e20000100800 */
[----:B------:R-:W-:-:S02]  /*dbb0*/  @!P6 IMAD.MOV.U32 R5, RZ, RZ, R13 ;  /* 0x000000ffff05e224 */ /* 0x000fc400078e000d */
[----:B------:R-:W-:Y:S01]  /*dbc0*/  VIADD R7, R6, 0xffffffeb ;  /* 0xffffffeb06077836 */ /* 0x000fe20000000000 */
[----:B------:R-:W-:Y:S02]  /*dbd0*/  PRMT R25, RZ, 0x7610, R25 ;  /* 0x00007610ff197816 */ /* 0x000fe40000000019 */
[----:B------:R1:W5:Y:S01]  /*dbe0*/  @!P6 LDG.E.U16 R28, desc[UR24][R4.64] ;  /* 0x00000018041ce981 */ /* 0x000362000c1e1500 */
[----:B0-----:R-:W-:Y:S02]  /*dbf0*/  LEA.HI.X.SX32 R11, R8, R0, 0x1, P5 ;  /* 0x00000000080b7211 */ /* 0x001fe400028f0eff */
[----:B------:R-:W-:Y:S01]  /*dc00*/  ISETP.GE.U32.AND P6, PT, R7, 0x7ffffeec, PT ;  /* 0x7ffffeec0700780c */ /* 0x000fe20003fc6070 */
[----:B------:R-:W-:Y:S02]  /*dc10*/  VIADD R7, R6, 0xffffffec ;  /* 0xffffffec06077836 */ /* 0x000fe40000000000 */
[----:B-1----:R-:W-:Y:S02]  /*dc20*/  @!P0 IMAD.MOV.U32 R4, RZ, RZ, R10 ;  /* 0x000000ffff048224 */ /* 0x002fe400078e000a */
[----:B------:R-:W-:Y:S01]  /*dc30*/  @!P0 IMAD.MOV.U32 R5, RZ, RZ, R11 ;  /* 0x000000ffff058224 */ /* 0x000fe200078e000b */
[----:B------:R0:W-:Y:S01]  /*dc40*/  STL [R1+0x510], R13 ;  /* 0x0005100d01007387 */ /* 0x0001e20000100800 */
[----:B------:R-:W-:-:S03]  /*dc50*/  IMAD R8, R3, 0x14, RZ ;  /* 0x0000001403087824 */ /* 0x000fc600078e02ff */
[----:B------:R1:W5:Y:S01]  /*dc60*/  @!P0 LDG.E.U16 R25, desc[UR24][R4.64] ;  /* 0x0000001804198981 */ /* 0x000362000c1e1500 */
[----:B------:R-:W-:Y:S02]  /*dc70*/  ISETP.GE.U32.AND P0, PT, R7, 0x7ffffeed, PT ;  /* 0x7ffffeed0700780c */ /* 0x000fe40003f06070 */
[----:B0-----:R-:W-:Y:S01]  /*dc80*/  IADD3 R13, P5, PT, R15, R2, RZ ;  /* 0x000000020f0d7210 */ /* 0x001fe20007fbe0ff */
[----:B------:R0:W-:Y:S03]  /*dc90*/  STL [R1+0x50c], R10 ;  /* 0x00050c0a01007387 */ /* 0x0001e60000100800 */
[----:B------:R-:W-:Y:S01]  /*dca0*/  LEA.HI.X.SX32 R14, R8, R0, 0x1, P5 ;  /* 0x00000000080e7211 */ /* 0x000fe200028f0eff */
[----:B------:R2:W-:Y:S01]  /*dcb0*/  STL [R1+0x508], R11 ;  /* 0x0005080b01007387 */ /* 0x0005e20000100800 */
[----:B------:R-:W-:Y:S01]  /*dcc0*/  PRMT R26, RZ, 0x7610, R26 ;  /* 0x00007610ff1a7816 */ /* 0x000fe2000000001a */
[----:B-1----:R-:W-:-:S02]  /*dcd0*/  @!P6 IMAD.MOV.U32 R4, RZ, RZ, R13 ;  /* 0x000000ffff04e224 */ /* 0x002fc400078e000d */
[----:B0-----:R-:W-:Y:S01]  /*dce0*/  IMAD R10, R3, 0x13, RZ ;  /* 0x00000013030a7824 */ /* 0x001fe200078e02ff */
[----:B------:R0:W-:Y:S01]  /*dcf0*/  STL [R1+0x504], R13 ;  /* 0x0005040d01007387 */ /* 0x0001e20000100800 */
[----:B--2---:R-:W-:Y:S01]  /*dd00*/  IADD3 R11, P5, PT, R16, R2, RZ ;  /* 0x00000002100b7210 */ /* 0x004fe20007fbe0ff */
[----:B------:R-:W-:Y:S02]  /*dd10*/  @!P6 IMAD.MOV.U32 R5, RZ, RZ, R14 ;  /* 0x000000ffff05e224 */ /* 0x000fe400078e000e */
[----:B------:R-:W-:Y:S01]  /*dd20*/  VIADD R7, R6, 0xffffffed ;  /* 0xffffffed06077836 */ /* 0x000fe20000000000 */
[----:B------:R-:W-:Y:S02]  /*dd30*/  PRMT R23, RZ, 0x7610, R23 ;  /* 0x00007610ff177816 */ /* 0x000fe40000000017 */
[----:B------:R1:W5:Y:S01]  /*dd40*/  @!P6 LDG.E.U16 R26, desc[UR24][R4.64] ;  /* 0x00000018041ae981 */ /* 0x000362000c1e1500 */
[----:B0-----:R-:W-:Y:S01]  /*dd50*/  LEA.HI.X.SX32 R13, R10, R0, 0x1, P5 ;  /* 0x000000000a0d7211 */ /* 0x001fe200028f0eff */
[----:B------:R-:W-:Y:S01]  /*dd60*/  VIADD R10, R6, 0xffffffee ;  /* 0xffffffee060a7836 */ /* 0x000fe20000000000 */
[----:B------:R-:W-:Y:S01]  /*dd70*/  ISETP.GE.U32.AND P6, PT, R7, 0x7ffffeee, PT ;  /* 0x7ffffeee0700780c */ /* 0x000fe20003fc6070 */
[----:B------:R0:W-:Y:S01]  /*dd80*/  STL [R1+0x500], R14 ;  /* 0x0005000e01007387 */ /* 0x0001e20000100800 */
[----:B------:R-:W-:-:S02]  /*dd90*/  IMAD R7, R3, 0x12, RZ ;  /* 0x0000001203077824 */ /* 0x000fc400078e02ff */
[----:B-1----:R-:W-:Y:S02]  /*dda0*/  @!P0 IMAD.MOV.U32 R4, RZ, RZ, R11 ;  /* 0x000000ffff048224 */ /* 0x002fe400078e000b */
[----:B------:R-:W-:Y:S01]  /*ddb0*/  @!P0 IMAD.MOV.U32 R5, RZ, RZ, R13 ;  /* 0x000000ffff058224 */ /* 0x000fe200078e000d */
[----:B0-----:R-:W-:-:S04]  /*ddc0*/  IADD3 R14, P5, PT, R17, R2, RZ ;  /* 0x00000002110e7210 */ /* 0x001fc80007fbe0ff */
        /* <DEDUP_REMOVED lines=8> */
[----:B------:R-:W-:Y:S01]  /*de50*/  STL [R1+0x4f4], R14 ;  /* 0x0004f40e01007387 */ /* 0x000fe20000100800 */
[----:B--2---:R-:W-:-:S03]  /*de60*/  IADD3 R13, P5, PT, R21, R2, RZ ;  /* 0x00000002150d7210 */ /* 0x004fc60007fbe0ff */
[----:B------:R1:W-:Y:S01]  /*de70*/  STL [R1+0x4f0], R69 ;  /* 0x0004f04501007387 */ /* 0x0003e20000100800 */
[----:B0-----:R-:W-:Y:S02]  /*de80*/  @!P6 IMAD.MOV.U32 R4, RZ, RZ, R14 ;  /* 0x000000ffff04e224 */ /* 0x001fe400078e000e */
[----:B------:R-:W-:Y:S01]  /*de90*/  @!P6 IMAD.MOV.U32 R5, RZ, RZ, R69 ;  /* 0x000000ffff05e224 */ /* 0x000fe200078e0045 */
[----:B------:R-:W-:-:S04]  /*dea0*/  PRMT R21, RZ, 0x7610, R21 ;  /* 0x00007610ff157816 */ /* 0x000fc80000000015 */
[----:B------:R0:W5:Y:S01]  /*deb0*/  @!P6 LDG.E.U16 R24, desc[UR24][R4.64] ;  /* 0x000000180418e981 */ /* 0x000162000c1e1500 */
[----:B-1----:R-:W-:Y:S02]  /*dec0*/  LEA.HI.X.SX32 R69, R11, R0, 0x1, P5 ;  /* 0x000000000b457211 */ /* 0x002fe400028f0eff */
[----:B------:R-:W-:Y:S01]  /*ded0*/  ISETP.GE.U32.AND P6, PT, R10, 0x7ffffef0, PT ;  /* 0x7ffffef00a00780c */ /* 0x000fe20003fc6070 */
[----:B------:R-:W-:Y:S01]  /*dee0*/  VIADD R10, R6, 0xfffffff0 ;  /* 0xfffffff0060a7836 */ /* 0x000fe20000000000 */
[C---:B------:R-:W-:Y:S01]  /*def0*/  LEA R14, P5, R3.reuse, R2, 0x5 ;  /* 0x00000002030e7211 */ /* 0x040fe200078a28ff */
[----:B------:R-:W-:Y:S02]  /*df00*/  IMAD.SHL.U32 R11, R3, 0x10, RZ ;  /* 0x00000010030b7824 */ /* 0x000fe400078e00ff */
[----:B0-----:R-:W-:Y:S02]  /*df10*/  @!P0 IMAD.MOV.U32 R4, RZ, RZ, R13 ;  /* 0x000000ffff048224 */ /* 0x001fe400078e000d */
[----:B------:R-:W-:Y:S01]  /*df20*/  @!P0 IMAD.MOV.U32 R5, RZ, RZ, R69 ;  /* 0x000000ffff058224 */ /* 0x000fe200078e0045 */
[----:B------:R-:W-:Y:S04]  /*df30*/  STL [R1+0x4ec], R13 ;  /* 0x0004ec0d01007387 */ /* 0x000fe80000100800 */
        /* <DEDUP_REMOVED lines=16> */
[----:B------:R-:W-:Y:S02]  /*e040*/  IMAD R10, R3, 0xe, RZ ;  /* 0x0000000e030a7824 */ /* 0x000fe400078e02ff */
[----:B0-----:R-:W-:Y:S02]  /*e050*/  @!P0 IMAD.MOV.U32 R4, RZ, RZ, R13 ;  /* 0x000000ffff048224 */ /* 0x001fe400078e000d */
[----:B------:R-:W-:Y:S01]  /*e060*/  @!P0 IMAD.MOV.U32 R5, RZ, RZ, R68 ;  /* 0x000000ffff058224 */ /* 0x000fe200078e0044 */
[----:B------:R-:W-:Y:S01]  /*e070*/  STL [R1+0x4e0], R69 ;  /* 0x0004e04501007387 */ /* 0x000fe20000100800 */
[----:B-1----:R-:W-:-:S03]  /*e080*/  IADD3 R14, P5, PT, R20, R2, RZ ;  /* 0x00000002140e7210 */ /* 0x002fc60007fbe0ff */
[----:B------:R0:W5:Y:S01]  /*e090*/  @!P0 LDG.E.U16 R19, desc[UR24][R4.64] ;  /* 0x0000001804138981 */ /* 0x000162000c1e1500 */
[----:B------:R-:W-:-:S03]  /*e0a0*/  ISETP.GE.U32.AND P0, PT, R11, 0x7ffffef3, PT ;  /* 0x7ffffef30b00780c */ /* 0x000fc60003f06070 */
[----:B------:R1:W-:Y:S04]  /*e0b0*/  STL [R1+0x4dc], R13 ;  /* 0x0004dc0d01007387 */ /* 0x0003e80000100800 */
[----:B------:R2:W-:Y:S01]  /*e0c0*/  STL [R1+0x4d8], R68 ;  /* 0x0004d84401007387 */ /* 0x0005e20000100800 */
[----:B------:R-:W-:Y:S01]  /*e0d0*/  PRMT R20, RZ, 0x7610, R20 ;  /* 0x00007610ff147816 */ /* 0x000fe20000000014 */
[----:B0-----:R-:W-:Y:S02]  /*e0e0*/  @!P6 IMAD.MOV.U32 R4, RZ, RZ, R14 ;  /* 0x000000ffff04e224 */ /* 0x001fe400078e000e */
[----:B-1----:R-:W-:Y:S01]  /*e0f0*/  IMAD R13, R3, 0xd, RZ ;  /* 0x0000000d030d7824 */ /* 0x002fe200078e02ff */
[----:B--2---:R-:W-:Y:S02]  /*e100*/  LEA.HI.X.SX32 R68, R10, R0, 0x1, P5 ;  /* 0x000000000a447211 */ /* 0x004fe400028f0eff */
[----:B------:R-:W-:Y:S01]  /*e110*/  IADD3 R69, P5, PT, R18, R2, RZ ;  /* 0x0000000212457210 */ /* 0x000fe20007fbe0ff */
[----:B------:R-:W-:-:S02]  /*e120*/  VIADD R11, R6, 0xfffffff3 ;  /* 0xfffffff3060b7836 */ /* 0x000fc40000000000 */
[----:B------:R-:W-:Y:S01]  /*e130*/  @!P6 IMAD.MOV.U32 R5, RZ, RZ, R68 ;  /* 0x000000ffff05e224 */ /* 0x000fe200078e0044 */
[----:B------:R-:W-:Y:S02]  /*e140*/  LEA.HI.X.SX32 R152, R13, R0, 0x1, P5 ;  /* 0x000000000d987211 */ /* 0x000fe400028f0eff */
[----:B------:R-:W-:Y:S02]  /*e150*/  PRMT R17, RZ, 0x7610, R17 ;  /* 0x00007610ff117816 */ /* 0x000fe40000000011 */
[----:B------:R0:W5:Y:S01]  /*e160*/  @!P6 LDG.E.U16 R20, desc[UR24][R4.64] ;  /* 0x000000180414e981 */ /* 0x000162000c1e1500 */
[----:B------:R-:W-:Y:S01]  /*e170*/  ISETP.GE.U32.AND P6, PT, R11, 0x7ffffef4, PT ;  /* 0x7ffffef40b00780c */ /* 0x000fe20003fc6070 */
[----:B------:R-:W-:Y:S02]  /*e180*/  VIADD R11, R6, 0xfffffff4 ;  /* 0xfffffff4060b7836 */ /* 0x000fe40000000000 */
[----:B------:R1:W-:Y:S04]  /*e190*/  STL [R1+0x4d4], R14 ;  /* 0x0004d40e01007387 */ /* 0x0003e80000100800 */
[----:B------:R2:W-:Y:S01]  /*e1a0*/  STL [R1+0x4d0], R68 ;  /* 0x0004d04401007387 */ /* 0x0005e20000100800 */
[----:B0-----:R-:W-:-:S02]  /*e1b0*/  @!P0 IMAD.MOV.U32 R4, RZ, RZ, R69 ;  /* 0x000000ffff048224 */ /* 0x001fc400078e0045 */
[----:B------:R-:W-:Y:S01]  /*e1c0*/  @!P0 IMAD.MOV.U32 R5, RZ, RZ, R152 ;  /* 0x000000ffff058224 */ /* 0x000fe200078e0098 */
[----:B-1----:R-:W-:Y:S01]  /*e1d0*/  IADD3 R14, P5, PT, R12, R2, RZ ;  /* 0x000000020c0e7210 */ /* 0x002fe20007fbe0ff */
[----:B------:R-:W-:Y:S01]  /*e1e0*/  STL [R1+0x4cc], R69 ;  /* 0x0004cc4501007387 */ /* 0x000fe20000100800 */
[----:B--2---:R-:W-:-:S03]  /*e1f0*/  IMAD R68, R3, 0xc, RZ ;  /* 0x0000000c03447824 */ /* 0x004fc600078e02ff */
[----:B------:R0:W5:Y:S01]  /*e200*/  @!P0 LDG.E.U16 R17, desc[UR24][R4.64] ;  /* 0x0000001804118981 */ /* 0x000162000c1e1500 */
[----:B------:R-:W-:Y:S01]  /*e210*/  ISETP.GE.U32.AND P0, PT, R11, 0x7ffffef5, PT ;  /* 0x7ffffef50b00780c */ /* 0x000fe20003f06070 */
[----:B------:R-:W-:Y:S02]  /*e220*/  IMAD R12, R3, 0xb, RZ ;  /* 0x0000000b030c7824 */ /* 0x000fe400078e02ff */
[----:B------:R1:W-:Y:S01]  /*e230*/  STL [R1+0x4c8], R152 ;  /* 0x0004c89801007387 */ /* 0x0003e20000100800 */
[----:B------:R-:W-:Y:S01]  /*e240*/  PRMT R18, RZ, 0x7610, R18 ;  /* 0x00007610ff127816 */ /* 0x000fe20000000012 */
[----:B------:R-:W-:Y:S01]  /*e250*/  VIADD R11, R6, 0xfffffff5 ;  /* 0xfffffff5060b7836 */ /* 0x000fe20000000000 */
[----:B-1----:R-:W-:Y:S02]  /*e260*/  LEA.HI.X.SX32 R152, R68, R0, 0x1, P5 ;  /* 0x0000000044987211 */ /* 0x002fe400028f0eff */
[----:B------:R-:W-:Y:S01]  /*e270*/  IADD3 R69, P5, PT, R9, R2, RZ ;  /* 0x0000000209457210 */ /* 0x000fe20007fbe0ff */
[----:B0-----:R-:W-:-:S02]  /*e280*/  @!P6 IMAD.MOV.U32 R4, RZ, RZ, R14 ;  /* 0x000000ffff04e224 */ /* 0x001fc400078e000e */
[----:B------:R-:W-:Y:S01]  /*e290*/  @!P6 IMAD.MOV.U32 R5, RZ, RZ, R152 ;  /* 0x000000ffff05e224 */ /* 0x000fe200078e0098 */
[----:B------:R-:W-:Y:S01]  /*e2a0*/  LEA.HI.X.SX32 R12, R12, R0, 0x1, P5 ;  /* 0x000000000c0c7211 */ /* 0x000fe200028f0eff */
[----:B------:R0:W-:Y:S01]  /*e2b0*/  STL [R1+0x4c4], R14 ;  /* 0x0004c40e01007387 */ /* 0x0001e20000100800 */
[----:B------:R-:W-:-:S03]  /*e2c0*/  PRMT R15, RZ, 0x7610, R15 ;  /* 0x00007610ff0f7816 */ /* 0x000fc6000000000f */
[----:B------:R1:W5:Y:S01]  /*e2d0*/  @!P6 LDG.E.U16 R18, desc[UR24][R4.64] ;  /* 0x000000180412e981 */ /* 0x000362000c1e1500 */
[----:B------:R-:W-:Y:S01]  /*e2e0*/  ISETP.GE.U32.AND P6, PT, R11, 0x7ffffef6, PT ;  /* 0x7ffffef60b00780c */ /* 0x000fe20003fc6070 */
[----:B------:R-:W-:Y:S01]  /*e2f0*/  VIADD R11, R6, 0xfffffff6 ;  /* 0xfffffff6060b7836 */ /* 0x000fe20000000000 */
[----:B0-----:R-:W0:Y:S01]  /*e300*/  LDC R14, c[0x0][0x3a8] ;  /* 0x0000ea00ff0e7b82 */ /* 0x001e220000000800 */
[----:B------:R2:W-:Y:S01]  /*e310*/  STL [R1+0x4c0], R152 ;  /* 0x0004c09801007387 */ /* 0x0005e20000100800 */
[----:B-1----:R-:W-:Y:S02]  /*e320*/  @!P0 IMAD.MOV.U32 R4, RZ, RZ, R69 ;  /* 0x000000ffff048224 */ /* 0x002fe400078e0045 */
[----:B------:R-:W-:Y:S02]  /*e330*/  @!P0 IMAD.MOV.U32 R5, RZ, RZ, R12 ;  /* 0x000000ffff058224 */ /* 0x000fe400078e000c */
[----:B------:R-:W-:Y:S01]  /*e340*/  IMAD R9, R3, 0xa, RZ ;  /* 0x0000000a03097824 */ /* 0x000fe200078e02ff */
[----:B--2---:R-:W-:-:S02]  /*e350*/  IADD3 R152, P5, PT, R8, R2, RZ ;  /* 0x0000000208987210 */ /* 0x004fc40007fbe0ff */
[----:B------:R1:W5:Y:S01]  /*e360*/  @!P0 LDG.E.U16 R15, desc[UR24][R4.64] ;  /* 0x00000018040f8981 */ /* 0x000362000c1e1500 */
[----:B------:R-:W-:Y:S01]  /*e370*/  ISETP.GE.U32.AND P0, PT, R11, 0x7ffffef7, PT ;  /* 0x7ffffef70b00780c */ /* 0x000fe20003f06070 */
[----:B------:R-:W-:Y:S01]  /*e380*/  IMAD R11, R3, 0x9, RZ ;  /* 0x00000009030b7824 */ /* 0x000fe200078e02ff */
[----:B------:R-:W-:Y:S01]  /*e390*/  LEA.HI.X.SX32 R156, R9, R0, 0x1, P5 ;  /* 0x00000000099c7211 */ /* 0x000fe200028f0eff */
[----:B------:R2:W-:Y:S01]  /*e3a0*/  STL [R1+0x4bc], R69 ;  /* 0x0004bc4501007387 */ /* 0x0005e20000100800 */
[----:B------:R-:W-:-:S03]  /*e3b0*/  PRMT R16, RZ, 0x7610, R16 ;  /* 0x00007610ff107816 */ /* 0x000fc60000000010 */
[----:B------:R-:W-:Y:S01]  /*e3c0*/  STL [R1+0x4b8], R12 ;  /* 0x0004b80c01007387 */ /* 0x000fe20000100800 */
[----:B-1----:R-:W-:Y:S01]  /*e3d0*/  @!P6 IMAD.MOV.U32 R4, RZ, RZ, R152 ;  /* 0x000000ffff04e224 */ /* 0x002fe200078e0098 */
[----:B--2---:R-:W-:Y:S02]  /*e3e0*/  IADD3 R69, P5, PT, R7, R2, RZ ;  /* 0x0000000207457210 */ /* 0x004fe40007fbe0ff */
[----:B------:R1:W-:Y:S01]  /*e3f0*/  STL [R1+0x4b4], R152 ;  /* 0x0004b49801007387 */ /* 0x0003e20000100800 */
[----:B------:R-:W-:Y:S01]  /*e400*/  @!P6 IMAD.MOV.U32 R5, RZ, RZ, R156 ;  /* 0x000000ffff05e224 */ /* 0x000fe200078e009c */
[----:B------:R-:W-:Y:S01]  /*e410*/  PRMT R13, RZ, 0x7610, R13 ;  /* 0x00007610ff0d7816 */ /* 0x000fe2000000000d */
[----:B------:R-:W-:-:S03]  /*e420*/  VIADD R8, R6, 0xffffff7b ;  /* 0xffffff7b06087836 */ /* 0x000fc60000000000 */
[----:B------:R2:W5:Y:S01]  /*e430*/  @!P6 LDG.E.U16 R16, desc[UR24][R4.64] ;  /* 0x000000180410e981 */ /* 0x000562000c1e1500 */
[----:B-1----:R-:W-:Y:S01]  /*e440*/  LEA.HI.X.SX32 R152, R11, R0, 0x1, P5 ;  /* 0x000000000b987211 */ /* 0x002fe200028f0eff */
[----:B------:R-:W-:Y:S01]  /*e450*/  VIADD R12, R6, 0xfffffff7 ;  /* 0xfffffff7060c7836 */ /* 0x000fe20000000000 */
[----:B------:R-:W-:Y:S01]  /*e460*/  ISETP.GE.U32.AND P6, PT, R8, 0x7ffffe7c, PT ;  /* 0x7ffffe7c0800780c */ /* 0x000fe20003fc6070 */
[----:B0-----:R-:W-:Y:S01]  /*e470*/  IMAD R7, R14, 0x10c, RZ ;  /* 0x0000010c0e077824 */ /* 0x001fe200078e02ff */
[----:B------:R-:W-:Y:S01]  /*e480*/  PRMT R74, RZ, 0x7610, R74 ;  /* 0x00007610ff4a7816 */ /* 0x000fe2000000004a */
[----:B------:R-:W0:Y:S01]  /*e490*/  LDC R8, c[0x0][0x3a8] ;  /* 0x0000ea00ff087b82 */ /* 0x000e220000000800 */
[----:B--2---:R-:W-:Y:S02]  /*e4a0*/  @!P0 IMAD.MOV.U32 R4, RZ, RZ, R69 ;  /* 0x000000ffff048224 */ /* 0x004fe400078e0045 */
[----:B------:R-:W-:Y:S01]  /*e4b0*/  @!P0 IMAD.MOV.U32 R5, RZ, RZ, R152 ;  /* 0x000000ffff058224 */ /* 0x000fe200078e0098 */
[----:B------:R-:W-:Y:S01]  /*e4c0*/  STL [R1+0x4b0], R156 ;  /* 0x0004b09c01007387 */ /* 0x000fe20000100800 */
[----:B------:R-:W-:-:S03]  /*e4d0*/  ISETP.GE.U32.AND P5, PT, R12, 0x7ffffef8, PT ;  /* 0x7ffffef80c00780c */ /* 0x000fc60003fa6070 */
[----:B------:R1:W5:Y:S01]  /*e4e0*/  @!P0 LDG.E.U16 R13, desc[UR24][R4.64] ;  /* 0x00000018040d8981 */ /* 0x000362000c1e1500 */
[----:B------:R-:W-:Y:S01]  /*e4f0*/  PRMT R14, RZ, 0x7610, R14 ;  /* 0x00007610ff0e7816 */ /* 0x000fe2000000000e */
[----:B------:R-:W2:Y:S02]  /*e500*/  LDC R12, c[0x0][0x3a8] ;  /* 0x0000ea00ff0c7b82 */ /* 0x000ea40000000800 */
[----:B------:R3:W-:Y:S01]  /*e510*/  STL [R1+0x4ac], R69 ;  /* 0x0004ac4501007387 */ /* 0x0007e20000100800 */
[----:B-1----:R-:W-:Y:S02]  /*e520*/  @!P4 IMAD.MOV.U32 R4, RZ, RZ, R131 ;  /* 0x000000ffff04c224 */ /* 0x002fe400078e0083 */
[----:B------:R-:W-:Y:S01]  /*e530*/  @!P4 IMAD.MOV.U32 R5, RZ, RZ, R132 ;  /* 0x000000ffff05c224 */ /* 0x000fe200078e0084 */
[----:B---3--:R-:W-:Y:S01]  /*e540*/  IADD3 R69, P0, PT, R7, R2, RZ ;  /* 0x0000000207457210 */ /* 0x008fe20007f1e0ff */
[----:B------:R-:W-:-:S03]  /*e550*/  IMAD.SHL.U32 R7, R3, 0x8, RZ ;  /* 0x0000000803077824 */ /* 0x000fc600078e00ff */
[----:B------:R1:W5:Y:S01]  /*e560*/  @!P4 LDG.E.U16 R74, desc[UR24][R4.64] ;  /* 0x00000018044ac981 */ /* 0x000362000c1e1500 */
[----:B------:R-:W-:-:S03]  /*e570*/  LEA R132, P4, R3, R2, 0x4 ;  /* 0x0000000203847211 */ /* 0x000fc600078820ff */
[----:B------:R3:W-:Y:S01]  /*e580*/  STL [R1+0x4a8], R152 ;  /* 0x0004a89801007387 */ /* 0x0007e20000100800 */
[-C--:B------:R-:W-:Y:S01]  /*e590*/  LEA.HI.X.SX32 R131, R72, R0.reuse, 0x1, P0 ;  /* 0x0000000048837211 */ /* 0x080fe200000f0eff */
[C---:B-1----:R-:W-:Y:S02]  /*e5a0*/  VIADD R4, R6.reuse, 0xffffff7c ;  /* 0xffffff7c06047836 */ /* 0x042fe40000000000 */
[----:B------:R-:W-:Y:S01]  /*e5b0*/  VIADD R5, R6, 0xfffffff8 ;  /* 0xfffffff806057836 */ /* 0x000fe20000000000 */
[----:B---3--:R-:W-:Y:S02]  /*e5c0*/  LEA.HI.X.SX32 R152, R7, R0, 0x1, P4 ;  /* 0x0000000007987211 */ /* 0x008fe400020f0eff */
[----:B------:R-:W-:Y:S01]  /*e5d0*/  ISETP.GE.U32.AND P0, PT, R4, 0x7ffffe7d, PT ;  /* 0x7ffffe7d0400780c */ /* 0x000fe20003f06070 */
[----:B------:R-:W-:Y:S01]  /*e5e0*/  @!P5 IMAD.MOV.U32 R4, RZ, RZ, R132 ;  /* 0x000000ffff04d224 */ /* 0x000fe200078e0084 */
[----:B------:R-:W-:Y:S01]  /*e5f0*/  ISETP.GE.U32.AND P4, PT, R5, 0x7ffffef9, PT ;  /* 0x7ffffef90500780c */ /* 0x000fe20003f86070 */
[----:B------:R-:W-:Y:S01]  /*e600*/  @!P5 IMAD.MOV.U32 R5, RZ, RZ, R152 ;  /* 0x000000ffff05d224 */ /* 0x000fe200078e0098 */
[----:B------:R-:W-:Y:S01]  /*e610*/  PRMT R75, RZ, 0x7610, R75 ;  /* 0x00007610ff4b7816 */ /* 0x000fe2000000004b */
[----:B0-----:R-:W-:Y:S01]  /*e620*/  IMAD R7, R8, 0x10a, RZ ;  /* 0x0000010a08077824 */ /* 0x001fe200078e02ff */
[----:B------:R0:W-:Y:S01]  /*e630*/  STL [R1+0x894], R69 ;  /* 0x0008944501007387 */ /* 0x0001e20000100800 */
[----:B------:R-:W-:Y:S01]  /*e640*/  PRMT R11, RZ, 0x7610, R11 ;  /* 0x00007610ff0b7816 */ /* 0x000fe2000000000b */
[----:B------:R-:W1:Y:S02]  /*e650*/  LDC R8, c[0x0][0x3a8] ;  /* 0x0000ea00ff087b82 */ /* 0x000e640000000800 */
[----:B------:R3:W5:Y:S02]  /*e660*/  @!P5 LDG.E.U16 R14, desc[UR24][R4.64] ;  /* 0x00000018040ed981 */ /* 0x000764000c1e1500 */
[----:B---3--:R-:W-:-:S02]  /*e670*/  @!P3 IMAD.MOV.U32 R4, RZ, RZ, R69 ;  /* 0x000000ffff04b224 */ /* 0x008fc400078e0045 */
[----:B------:R-:W-:-:S05]  /*e680*/  @!P3 IMAD.MOV.U32 R5, RZ, RZ, R131 ;  /* 0x000000ffff05b224 */ /* 0x000fca00078e0083 */
[----:B------:R3:W5:Y:S01]  /*e690*/  @!P3 LDG.E.U16 R75, desc[UR24][R4.64] ;  /* 0x00000018044bb981 */ /* 0x000762000c1e1500 */
[----:B0-----:R-:W-:Y:S01]  /*e6a0*/  IADD3 R69, P3, PT, R7, R2, RZ ;  /* 0x0000000207457210 */ /* 0x001fe20007f7e0ff */
[C---:B------:R-:W-:Y:S02]  /*e6b0*/  IMAD R7, R3.reuse, 0x7, RZ ;  /* 0x0000000703077824 */ /* 0x040fe400078e02ff */
[----:B------:R0:W-:Y:S01]  /*e6c0*/  STL [R1+0x890], R131 ;  /* 0x0008908301007387 */ /* 0x0001e20000100800 */
[----:B---3--:R-:W-:-:S03]  /*e6d0*/  IMAD R4, R3, 0x85, RZ ;  /* 0x0000008503047824 */ /* 0x008fc600078e02ff */
[----:B------:R3:W-:Y:S02]  /*e6e0*/  STL [R1+0x4a4], R132 ;  /* 0x0004a48401007387 */ /* 0x0007e40000100800 */
[----:B0-----:R-:W-:Y:S02]  /*e6f0*/  LEA.HI.X.SX32 R131, R4, R0, 0x1, P3 ;  /* 0x0000000004837211 */ /* 0x001fe400018f0eff */
[----:B------:R-:W-:Y:S01]  /*e700*/  IADD3 R10, P3, PT, R10, R2, RZ ;  /* 0x000000020a0a7210 */ /* 0x000fe20007f7e0ff */
[C---:B------:R-:W-:Y:S02]  /*e710*/  VIADD R5, R6.reuse, 0xffffff7d ;  /* 0xffffff7d06057836 */ /* 0x040fe40000000000 */
[----:B------:R-:W-:Y:S01]  /*e720*/  VIADD R4, R6, 0xfffffff9 ;  /* 0xfffffff906047836 */ /* 0x000fe20000000000 */
[----:B---3--:R-:W-:Y:S02]  /*e730*/  LEA.HI.X.SX32 R132, R7, R0, 0x1, P3 ;  /* 0x0000000007847211 */ /* 0x008fe400018f0eff */
[----:B------:R-:W-:-:S02]  /*e740*/  ISETP.GE.U32.AND P5, PT, R5, 0x7ffffe7e, PT ;  /* 0x7ffffe7e0500780c */ /* 0x000fc40003fa6070 */
[----:B------:R-:W-:Y:S01]  /*e750*/  ISETP.GE.U32.AND P3, PT, R4, 0x7ffffefa, PT ;  /* 0x7ffffefa0400780c */ /* 0x000fe20003f66070 */
[----:B------:R-:W-:Y:S02]  /*e760*/  @!P4 IMAD.MOV.U32 R4, RZ, RZ, R10 ;  /* 0x000000ffff04c224 */ /* 0x000fe400078e000a */
[----:B------:R-:W-:Y:S01]  /*e770*/  @!P4 IMAD.MOV.U32 R5, RZ, RZ, R132 ;  /* 0x000000ffff05c224 */ /* 0x000fe200078e0084 */
[----:B------:R-:W-:Y:S01]  /*e780*/  PRMT R72, RZ, 0x7610, R72 ;  /* 0x00007610ff487816 */ /* 0x000fe20000000048 */
[----:B--2---:R-:W-:-:S03]  /*e790*/  IMAD R7, R12, 0x108, RZ ;  /* 0x000001080c077824 */ /* 0x004fc600078e02ff */
[----:B------:R0:W5:Y:S04]  /*e7a0*/  @!P4 LDG.E.U16 R11, desc[UR24][R4.64] ;  /* 0x00000018040bc981 */ /* 0x000168000c1e1500 */
[----:B------:R-:W-:Y:S01]  /*e7b0*/  STL [R1+0x4a0], R152 ;  /* 0x0004a09801007387 */ /* 0x000fe20000100800 */
[----:B0-----:R-:W-:Y:S02]  /*e7c0*/  @!P2 IMAD.MOV.U32 R4, RZ, RZ, R69 ;  /* 0x000000ffff04a224 */ /* 0x001fe400078e0045 */
[----:B------:R-:W-:Y:S01]  /*e7d0*/  @!P2 IMAD.MOV.U32 R5, RZ, RZ, R131 ;  /* 0x000000ffff05a224 */ /* 0x000fe200078e0083 */
[----:B------:R0:W-:Y:S01]  /*e7e0*/  STL [R1+0x88c], R69 ;  /* 0x00088c4501007387 */ /* 0x0001e20000100800 */
[----:B------:R-:W-:-:S03]  /*e7f0*/  IADD3 R68, P4, PT, R68, R2, RZ ;  /* 0x0000000244447210 */ /* 0x000fc60007f9e0ff */
[----:B------:R2:W5:Y:S01]  /*e800*/  @!P2 LDG.E.U16 R72, desc[UR24][R4.64] ;  /* 0x000000180448a981 */ /* 0x000562000c1e1500 */
[----:B0-----:R-:W-:Y:S01]  /*e810*/  IADD3 R69, P2, PT, R7, R2, RZ ;  /* 0x0000000207457210 */ /* 0x001fe20007f5e0ff */
[----:B------:R-:W-:Y:S02]  /*e820*/  IMAD R7, R3, 0x6, RZ ;  /* 0x0000000603077824 */ /* 0x000fe400078e02ff */
[----:B------:R0:W-:Y:S01]  /*e830*/  STL [R1+0x888], R131 ;  /* 0x0008888301007387 */ /* 0x0001e20000100800 */
[----:B--2---:R-:W-:-:S03]  /*e840*/  VIADD R5, R6, 0xffffff7e ;  /* 0xffffff7e06057836 */ /* 0x004fc60000000000 */
[----:B------:R2:W-:Y:S01]  /*e850*/  STL [R1+0x49c], R10 ;  /* 0x00049c0a01007387 */ /* 0x0005e20000100800 */
[----:B------:R-:W-:-:S03]  /*e860*/  VIADD R4, R6, 0xfffffffa ;  /* 0xfffffffa06047836 */ /* 0x000fc60000000000 */
[----:B------:R3:W-:Y:S01]  /*e870*/  STL [R1+0x498], R132 ;  /* 0x0004988401007387 */ /* 0x0007e20000100800 */
[----:B------:R-:W-:Y:S02]  /*e880*/  PRMT R12, RZ, 0x7610, R12 ;  /* 0x00007610ff0c7816 */ /* 0x000fe4000000000c */
[-C--:B0-----:R-:W-:Y:S02]  /*e890*/  LEA.HI.X.SX32 R131, R73, R0.reuse, 0x1, P2 ;  /* 0x0000000049837211 */ /* 0x081fe400010f0eff */
[----:B------:R-:W-:Y:S01]  /*e8a0*/  ISETP.GE.U32.AND P2, PT, R5, 0x7ffffe7f, PT ;  /* 0x7ffffe7f0500780c */ /* 0x000fe20003f46070 */
[----:B--2---:R-:W0:Y:S01]  /*e8b0*/  LDC R10, c[0x0][0x3a8] ;  /* 0x0000ea00ff0a7b82 */ /* 0x004e220000000800 */
[----:B---3--:R-:W-:Y:S02]  /*e8c0*/  LEA.HI.X.SX32 R132, R7, R0, 0x1, P4 ;  /* 0x0000000007847211 */ /* 0x008fe400020f0eff */
[----:B------:R-:W-:Y:S01]  /*e8d0*/  ISETP.GE.U32.AND P4, PT, R4, 0x7ffffefb, PT ;  /* 0x7ffffefb0400780c */ /* 0x000fe20003f86070 */
[----:B------:R-:W-:-:S02]  /*e8e0*/  @!P3 IMAD.MOV.U32 R4, RZ, RZ, R68 ;  /* 0x000000ffff04b224 */ /* 0x000fc400078e0044 */
[----:B------:R-:W-:Y:S01]  /*e8f0*/  @!P3 IMAD.MOV.U32 R5, RZ, RZ, R132 ;  /* 0x000000ffff05b224 */ /* 0x000fe200078e0084 */
[----:B------:R-:W-:Y:S01]  /*e900*/  PRMT R73, RZ, 0x7610, R73 ;  /* 0x00007610ff497816 */ /* 0x000fe20000000049 */
[----:B-1----:R-:W-:-:S03]  /*e910*/  IMAD R8, R8, 0x106, RZ ;  /* 0x0000010608087824 */ /* 0x002fc600078e02ff */
[----:B------:R1:W5:Y:S04]  /*e920*/  @!P3 LDG.E.U16 R12, desc[UR24][R4.64] ;  /* 0x00000018040cb981 */ /* 0x000368000c1e1500 */
[----:B------:R2:W-:Y:S01]  /*e930*/  STL [R1+0x884], R69 ;  /* 0x0008844501007387 */ /* 0x0005e20000100800 */
[----:B-1----:R-:W-:Y:S02]  /*e940*/  @!P6 IMAD.MOV.U32 R4, RZ, RZ, R69 ;  /* 0x000000ffff04e224 */ /* 0x002fe400078e0045 */
[----:B------:R-:W-:Y:S01]  /*e950*/  @!P6 IMAD.MOV.U32 R5, RZ, RZ, R131 ;  /* 0x000000ffff05e224 */ /* 0x000fe200078e0083 */
[----:B------:R-:W-:Y:S01]  /*e960*/  STL [R1+0x880], R131 ;  /* 0x0008808301007387 */ /* 0x000fe20000100800 */
[----:B--2---:R-:W-:-:S03]  /*e970*/  IADD3 R69, P3, PT, R8, R2, RZ ;  /* 0x0000000208457210 */ /* 0x004fc60007f7e0ff */
[----:B------:R1:W5:Y:S01]  /*e980*/  @!P6 LDG.E.U16 R73, desc[UR24][R4.64] ;  /* 0x000000180449e981 */ /* 0x000362000c1e1500 */
[----:B------:R-:W-:-:S03]  /*e990*/  IMAD R8, R3, 0x5, RZ ;  /* 0x0000000503087824 */ /* 0x000fc600078e02ff */
[----:B------:R2:W-:Y:S04]  /*e9a0*/  STL [R1+0x494], R68 ;  /* 0x0004944401007387 */ /* 0x0005e80000100800 */
[----:B------:R3:W-:Y:S01]  /*e9b0*/  STL [R1+0x490], R132 ;  /* 0x0004908401007387 */ /* 0x0007e20000100800 */
[----:B-1----:R-:W-:Y:S02]  /*e9c0*/  IMAD R4, R3, 0x83, RZ ;  /* 0x0000008303047824 */ /* 0x002fe400078e02ff */
[----:B------:R-:W-:Y:S01]  /*e9d0*/  VIADD R5, R6, 0xffffff7f ;  /* 0xffffff7f06057836 */ /* 0x000fe20000000000 */
[----:B------:R-:W-:Y:S01]  /*e9e0*/  PRMT R70, RZ, 0x7610, R70 ;  /* 0x00007610ff467816 */ /* 0x000fe20000000046 */
[----:B--2---:R-:W1:Y:S01]  /*e9f0*/  LDC R68, c[0x0][0x3a8] ;  /* 0x0000ea00ff447b82 */ /* 0x004e620000000800 */
[----:B------:R-:W-:-:S02]  /*ea00*/  LEA.HI.X.SX32 R131, R4, R0, 0x1, P3 ;  /* 0x0000000004837211 */ /* 0x000fc400018f0eff */
[----:B---3--:R-:W-:Y:S01]  /*ea10*/  IADD3 R132, P6, PT, R9, R2, RZ ;  /* 0x0000000209847210 */ /* 0x008fe20007fde0ff */
[----:B------:R-:W-:-:S03]  /*ea20*/  VIADD R4, R6, 0xfffffffb ;  /* 0xfffffffb06047836 */ /* 0x000fc60000000000 */
[----:B------:R-:W-:Y:S02]  /*ea30*/  LEA.HI.X.SX32 R152, R8, R0, 0x1, P6 ;  /* 0x0000000008987211 */ /* 0x000fe400030f0eff */
[----:B------:R-:W-:Y:S02]  /*ea40*/  ISETP.GE.U32.AND P3, PT, R5, 0x7ffffe80, PT ;  /* 0x7ffffe800500780c */ /* 0x000fe40003f66070 */
[----:B------:R-:W-:Y:S01]  /*ea50*/  ISETP.GE.U32.AND P6, PT, R4, 0x7ffffefc, PT ;  /* 0x7ffffefc0400780c */ /* 0x000fe20003fc6070 */
[----:B------:R-:W-:Y:S01]  /*ea60*/  @!P4 IMAD.MOV.U32 R4, RZ, RZ, R132 ;  /* 0x000000ffff04c224 */ /* 0x000fe200078e0084 */
[----:B------:R-:W-:Y:S01]  /*ea70*/  PRMT R9, RZ, 0x7610, R9 ;  /* 0x00007610ff097816 */ /* 0x000fe20000000009 */
[----:B------:R-:W-:Y:S02]  /*ea80*/  @!P4 IMAD.MOV.U32 R5, RZ, RZ, R152 ;  /* 0x000000ffff05c224 */ /* 0x000fe400078e0098 */
[----:B0-----:R-:W-:-:S03]  /*ea90*/  IMAD R8, R10, 0x104, RZ ;  /* 0x000001040a087824 */ /* 0x001fc600078e02ff */
[----:B------:R0:W5:Y:S04]  /*eaa0*/  @!P4 LDG.E.U16 R9, desc[UR24][R4.64] ;  /* 0x000000180409c981 */ /* 0x000168000c1e1500 */
[----:B------:R2:W-:Y:S01]  /*eab0*/  STL [R1+0x87c], R69 ;  /* 0x00087c4501007387 */ /* 0x0005e20000100800 */
[----:B0-----:R-:W-:Y:S02]  /*eac0*/  @!P0 IMAD.MOV.U32 R4, RZ, RZ, R69 ;  /* 0x000000ffff048224 */ /* 0x001fe400078e0045 */
[----:B------:R-:W-:-:S05]  /*ead0*/  @!P0 IMAD.MOV.U32 R5, RZ, RZ, R131 ;  /* 0x000000ffff058224 */ /* 0x000fca00078e0083 */
[----:B------:R0:W5:Y:S01]  /*eae0*/  @!P0 LDG.E.U16 R70, desc[UR24][R4.64] ;  /* 0x0000001804468981 */ /* 0x000162000c1e1500 */
[----:B--2---:R-:W-:-:S03]  /*eaf0*/  IADD3 R69, P0, PT, R8, R2, RZ ;  /* 0x0000000208457210 */ /* 0x004fc60007f1e0ff */
[----:B------:R2:W-:Y:S01]  /*eb00*/  STL [R1+0x878], R131 ;  /* 0x0008788301007387 */ /* 0x0005e20000100800 */
[----:B------:R-:W-:Y:S01]  /*eb10*/  LEA.HI.X.SX32 R130, R130, R0, 0x1, P0 ;  /* 0x0000000082827211 */ /* 0x000fe200000f0eff */
[----:B0-----:R-:W-:Y:S02]  /*eb20*/  VIADD R4, R6, 0xffffffbf ;  /* 0xffffffbf06047836 */ /* 0x001fe40000000000 */
[C---:B------:R-:W-:Y:S01]  /*eb30*/  IMAD.SHL.U32 R5, R3.reuse, 0x4, RZ ;  /* 0x0000000403057824 */ /* 0x040fe200078e00ff */
[----:B--2---:R-:W-:Y:S01]  /*eb40*/  LEA R131, P0, R3, R2, 0x3 ;  /* 0x0000000203837211 */ /* 0x004fe200078018ff */
[----:B------:R0:W-:Y:S01]  /*eb50*/  STL [R1+0x48c], R132 ;  /* 0x00048c8401007387 */ /* 0x0001e20000100800 */
[----:B------:R-:W-:Y:S01]  /*eb60*/  ISETP.GE.U32.AND P4, PT, R4, 0x7ffffec0, PT ;  /* 0x7ffffec00400780c */ /* 0x000fe20003f86070 */
[----:B------:R-:W-:Y:S01]  /*eb70*/  VIADD R4, R6, 0xfffffffc ;  /* 0xfffffffc06047836 */ /* 0x000fe20000000000 */
[----:B------:R-:W-:Y:S02]  /*eb80*/  PRMT R10, RZ, 0x7610, R10 ;  /* 0x00007610ff0a7816 */ /* 0x000fe4000000000a */
[----:B0-----:R-:W-:-:S02]  /*eb90*/  LEA.HI.X.SX32 R132, R5, R0, 0x1, P0 ;  /* 0x0000000005847211 */ /* 0x001fc400000f0eff */
[----:B------:R-:W-:Y:S01]  /*eba0*/  ISETP.GE.U32.AND P0, PT, R4, 0x7ffffefd, PT ;  /* 0x7ffffefd0400780c */ /* 0x000fe20003f06070 */
[----:B------:R-:W-:Y:S02]  /*ebb0*/  @!P6 IMAD.MOV.U32 R4, RZ, RZ, R131 ;  /* 0x000000ffff04e224 */ /* 0x000fe400078e0083 */
[----:B------:R-:W-:Y:S01]  /*ebc0*/  @!P6 IMAD.MOV.U32 R5, RZ, RZ, R132 ;  /* 0x000000ffff05e224 */ /* 0x000fe200078e0084 */
[----:B------:R-:W-:Y:S01]  /*ebd0*/  PRMT R71, RZ, 0x7610, R71 ;  /* 0x00007610ff477816 */ /* 0x000fe20000000047 */
[----:B-1----:R-:W-:-:S03]  /*ebe0*/  IMAD R8, R68, 0x102, RZ ;  /* 0x0000010244087824 */ /* 0x002fc600078e02ff */
[----:B------:R0:W5:Y:S04]  /*ebf0*/  @!P6 LDG.E.U16 R10, desc[UR24][R4.64] ;  /* 0x00000018040ae981 */ /* 0x000168000c1e1500 */
[----:B------:R-:W-:Y:S01]  /*ec00*/  STL [R1+0x488], R152 ;  /* 0x0004889801007387 */ /* 0x000fe20000100800 */
[----:B0-----:R-:W-:Y:S02]  /*ec10*/  @!P5 IMAD.MOV.U32 R4, RZ, RZ, R69 ;  /* 0x000000ffff04d224 */ /* 0x001fe400078e0045 */
[----:B------:R-:W-:Y:S01]  /*ec20*/  @!P5 IMAD.MOV.U32 R5, RZ, RZ, R130 ;  /* 0x000000ffff05d224 */ /* 0x000fe200078e0082 */
[----:B------:R0:W-:Y:S04]  /*ec30*/  STL [R1+0x874], R69 ;  /* 0x0008744501007387 */ /* 0x0001e80000100800 */
[----:B------:R1:W5:Y:S04]  /*ec40*/  @!P5 LDG.E.U16 R71, desc[UR24][R4.64] ;  /* 0x000000180447d981 */ /* 0x000368000c1e1500 */
[----:B------:R2:W-:Y:S01]  /*ec50*/  STL [R1+0x870], R130 ;  /* 0x0008708201007387 */ /* 0x0005e20000100800 */
[----:B0-----:R-:W-:Y:S01]  /*ec60*/  IADD3 R69, P5, PT, R8, R2, RZ ;  /* 0x0000000208457210 */ /* 0x001fe20007fbe0ff */
[----:B------:R-:W-:-:S02]  /*ec70*/  IMAD R8, R3, 0x3, RZ ;  /* 0x0000000303087824 */ /* 0x000fc400078e02ff */
[----:B------:R0:W-:Y:S01]  /*ec80*/  STL [R1+0x484], R131 ;  /* 0x0004848301007387 */ /* 0x0001e20000100800 */
[----:B-1----:R-:W-:-:S03]  /*ec90*/  IMAD R4, R3, 0x81, RZ ;  /* 0x0000008103047824 */ /* 0x002fc600078e02ff */
[----:B------:R1:W-:Y:S01]  /*eca0*/  STL [R1+0x480], R132 ;  /* 0x0004808401007387 */ /* 0x0003e20000100800 */
[----:B------:R-:W-:Y:S01]  /*ecb0*/  VIADD R5, R6, 0xfffffffd ;  /* 0xfffffffd06057836 */ /* 0x000fe20000000000 */
[----:B------:R-:W-:Y:S01]  /*ecc0*/  PRMT R68, RZ, 0x7610, R68 ;  /* 0x00007610ff447816 */ /* 0x000fe20000000044 */
[----:B--2---:R-:W2:Y:S01]  /*ecd0*/  LDC R130, c[0x0][0x3a8] ;  /* 0x0000ea00ff827b82 */ /* 0x004ea20000000800 */
[----:B0-----:R-:W-:Y:S01]  /*ece0*/  LEA.HI.X.SX32 R131, R4, R0, 0x1, P5 ;  /* 0x0000000004837211 */ /* 0x001fe200028f0eff */
[----:B------:R-:W-:Y:S01]  /*ecf0*/  VIADD R4, R6, 0xfffffffe ;  /* 0xfffffffe06047836 */ /* 0x000fe20000000000 */
[----:B-1----:R-:W-:-:S04]  /*ed00*/  IADD3 R132, P6, PT, R7, R2, RZ ;  /* 0x0000000207847210 */ /* 0x002fc80007fde0ff */
[----:B------:R-:W-:Y:S02]  /*ed10*/  LEA.HI.X.SX32 R152, R8, R0, 0x1, P6 ;  /* 0x0000000008987211 */ /* 0x000fe400030f0eff */
[----:B------:R-:W-:Y:S02]  /*ed20*/  ISETP.GE.U32.AND P5, PT, R5, 0x7ffffefe, PT ;  /* 0x7ffffefe0500780c */ /* 0x000fe40003fa6070 */
[----:B------:R-:W-:Y:S01]  /*ed30*/  ISETP.GE.U32.AND P6, PT, R4, 0x7ffffeff, PT ;  /* 0x7ffffeff0400780c */ /* 0x000fe20003fc6070 */
[----:B------:R-:W-:Y:S01]  /*ed40*/  @!P0 IMAD.MOV.U32 R4, RZ, RZ, R132 ;  /* 0x000000ffff048224 */ /* 0x000fe200078e0084 */
[----:B------:R-:W-:Y:S01]  /*ed50*/  PRMT R7, RZ, 0x7610, R7 ;  /* 0x00007610ff077816 */ /* 0x000fe20000000007 */
[----:B------:R-:W-:-:S05]  /*ed60*/  @!P0 IMAD.MOV.U32 R5, RZ, RZ, R152 ;  /* 0x000000ffff058224 */ /* 0x000fca00078e0098 */
[----:B------:R0:W5:Y:S02]  /*ed70*/  @!P0 LDG.E.U16 R7, desc[UR24][R4.64] ;  /* 0x0000001804078981 */ /* 0x000164000c1e1500 */
[----:B0-----:R-:W-:Y:S02]  /*ed80*/  @!P2 IMAD.MOV.U32 R4, RZ, RZ, R69 ;  /* 0x000000ffff04a224 */ /* 0x001fe400078e0045 */
[----:B------:R-:W-:Y:S01]  /*ed90*/  @!P2 IMAD.MOV.U32 R5, RZ, RZ, R131 ;  /* 0x000000ffff05a224 */ /* 0x000fe200078e0083 */
[----:B------:R-:W-:Y:S04]  /*eda0*/  STL [R1+0x86c], R69 ;  /* 0x00086c4501007387 */ /* 0x000fe80000100800 */
[----:B------:R0:W5:Y:S01]  /*edb0*/  @!P2 LDG.E.U16 R68, desc[UR24][R4.64] ;  /* 0x000000180444a981 */ /* 0x000162000c1e1500 */
[----:B------:R-:W-:-:S03]  /*edc0*/  LEA R156, P2, R3, R2, 0x2 ;  /* 0x00000002039c7211 */ /* 0x000fc600078410ff */
[----:B------:R1:W-:Y:S01]  /*edd0*/  STL [R1+0x868], R131 ;  /* 0x0008688301007387 */ /* 0x0003e20000100800 */
[----:B0-----:R-:W-:Y:S02]  /*ede0*/  IMAD.SHL.U32 R4, R3, 0x2, RZ ;  /* 0x0000000203047824 */ /* 0x001fe400078e00ff */
[----:B------:R-:W-:Y:S01]  /*edf0*/  VIADD R5, R6, 0xffffffdf ;  /* 0xffffffdf06057836 */ /* 0x000fe20000000000 */
[----:B------:R0:W-:Y:S02]  /*ee00*/  STL [R1+0x47c], R132 ;  /* 0x00047c8401007387 */ /* 0x0001e40000100800 */
[C---:B-1----:R-:W-:Y:S02]  /*ee10*/  IADD3 R131, P0, PT, R4.reuse, R2, RZ ;  /* 0x0000000204837210 */ /* 0x042fe40007f1e0ff */
[----:B------:R-:W-:Y:S01]  /*ee20*/  LEA.HI.X.SX32 R4, R4, R0, 0x1, P2 ;  /* 0x0000000004047211 */ /* 0x000fe200010f0eff */
[----:B------:R1:W-:Y:S01]  /*ee30*/  STL [R1+0x478], R152 ;  /* 0x0004789801007387 */ /* 0x0003e20000100800 */
[----:B------:R-:W-:-:S03]  /*ee40*/  PRMT R8, RZ, 0x7610, R8 ;  /* 0x00007610ff087816 */ /* 0x000fc60000000008 */
[----:B------:R-:W-:Y:S01]  /*ee50*/  STL [R1+0x474], R156 ;  /* 0x0004749c01007387 */ /* 0x000fe20000100800 */
[----:B------:R-:W-:Y:S01]  /*ee60*/  VIADD R69, R6, 0xffffffff ;  /* 0xffffffff06457836 */ /* 0x000fe20000000000 */
[----:B0-----:R-:W0:Y:S02]  /*ee70*/  LDC R132, c[0x0][0x3a8] ;  /* 0x0000ea00ff847b82 */ /* 0x001e240000000800 */
[----:B------:R-:W-:Y:S01]  /*ee80*/  STL [R1+0x46c], R131 ;  /* 0x00046c8301007387 */ /* 0x000fe20000100800 */
[----:B-1----:R-:W-:Y:S02]  /*ee90*/  LEA.HI.X.SX32 R152, R3, R0, 0x1, P0 ;  /* 0x0000000003987211 */ /* 0x002fe400000f0eff */
[----:B------:R-:W-:Y:S01]  /*eea0*/  ISETP.GE.U32.AND P0, PT, R5, 0x7ffffee0, PT ;  /* 0x7ffffee00500780c */ /* 0x000fe20003f06070 */
[----:B------:R1:W-:Y:S01]  /*eeb0*/  STL [R1+0x470], R4 ;  /* 0x0004700401007387 */ /* 0x0003e20000100800 */
[----:B------:R-:W-:Y:S02]  /*eec0*/  @!P5 IMAD.MOV.U32 R5, RZ, RZ, R4 ;  /* 0x000000ffff05d224 */ /* 0x000fe400078e0004 */
[----:B-1----:R-:W-:Y:S01]  /*eed0*/  @!P5 IMAD.MOV.U32 R4, RZ, RZ, R156 ;  /* 0x000000ffff04d224 */ /* 0x002fe200078e009c */
[----:B------:R1:W-:Y:S01]  /*eee0*/  STL [R1+0x468], R152 ;  /* 0x0004689801007387 */ /* 0x0003e20000100800 */
[----:B------:R-:W-:Y:S01]  /*eef0*/  ISETP.GE.U32.AND P2, PT, R69, 0x7fffff00, PT ;  /* 0x7fffff004500780c */ /* 0x000fe20003f46070 */
[----:B------:R-:W3:Y:S02]  /*ef00*/  LDC R156, c[0x0][0x3a8] ;  /* 0x0000ea00ff9c7b82 */ /* 0x000ee40000000800 */
[----:B------:R4:W5:Y:S01]  /*ef10*/  @!P5 LDG.E.U16 R8, desc[UR24][R4.64] ;  /* 0x000000180408d981 */ /* 0x000962000c1e1500 */
[----:B--2---:R-:W-:Y:S01]  /*ef20*/  LEA R6, P5, R130, R2, 0x8 ;  /* 0x0000000282067211 */ /* 0x004fe200078a40ff */
[----:B------:R-:W-:-:S02]  /*ef30*/  @!P6 IMAD.MOV.U32 R130, RZ, RZ, R131 ;  /* 0x000000ffff82e224 */ /* 0x000fc400078e0083 */
[----:B------:R-:W-:Y:S02]  /*ef40*/  @!P6 IMAD.MOV.U32 R131, RZ, RZ, R152 ;  /* 0x000000ffff83e224 */ /* 0x000fe400078e0098 */
[----:B-1----:R-:W1:Y:S01]  /*ef50*/  S2R R152, SR_TID.X ;  /* 0x0000000000987919 */ /* 0x002e620000002100 */
[----:B----4-:R-:W-:Y:S01]  /*ef60*/  PRMT R5, RZ, 0x7610, R5 ;  /* 0x00007610ff057816 */ /* 0x010fe20000000005 */
[----:B------:R-:W-:-:S05]  /*ef70*/  IMAD.SHL.U32 R4, R3, 0x80, RZ ;  /* 0x0000008003047824 */ /* 0x000fca00078e00ff */
[----:B------:R2:W5:Y:S01]  /*ef80*/  @!P6 LDG.E.U16 R5, desc[UR24][R130.64] ;  /* 0x000000188205e981 */ /* 0x000562000c1e1500 */
[----:B------:R-:W-:Y:S02]  /*ef90*/  PRMT R69, RZ, 0x7610, R69 ;  /* 0x00007610ff457816 */ /* 0x000fe40000000045 */
[----:B--2---:R-:W-:Y:S01]  /*efa0*/  LEA.HI.X.SX32 R131, R4, R0, 0x1, P5 ;  /* 0x0000000004837211 */ /* 0x004fe200028f0eff */
[----:B------:R-:W-:Y:S01]  /*efb0*/  IMAD.SHL.U32 R130, R3, 0x40, RZ ;  /* 0x0000004003827824 */ /* 0x000fe200078e00ff */
[----:B-1----:R-:W-:Y:S02]  /*efc0*/  LOP3.LUT R4, R152, 0x7f, RZ, 0xc0, !PT ;  /* 0x0000007f98047812 */ /* 0x002fe400078ec0ff */
[----:B0-----:R-:W-:-:S03]  /*efd0*/  LEA R152, P5, R132, R2, 0x7 ;  /* 0x0000000284987211 */ /* 0x001fc600078a38ff */
[----:B------:R-:W-:Y:S01]  /*efe0*/  IMAD R132, R4, R57, RZ ;  /* 0x0000003904847224 */ /* 0x000fe200078e02ff */
[----:B------:R-:W-:Y:S01]  /*eff0*/  LEA.HI.X.SX32 R4, R130, R0, 0x1, P5 ;  /* 0x0000000082047211 */ /* 0x000fe200028f0eff */
[----:B------:R-:W-:Y:S01]  /*f000*/  @!P3 IMAD.MOV.U32 R130, RZ, RZ, R6 ;  /* 0x000000ffff82b224 */ /* 0x000fe200078e0006 */
[----:B------:R0:W-:Y:S01]  /*f010*/  STL [R1+0x864], R6 ;  /* 0x0008640601007387 */ /* 0x0001e20000100800 */
[----:B------:R-:W-:-:S03]  /*f020*/  PRMT R57, RZ, 0x7610, R57 ;  /* 0x00007610ff397816 */ /* 0x000fc60000000039 */
[----:B------:R1:W-:Y:S04]  /*f030*/  STL [R1+0x860], R131 ;  /* 0x0008608301007387 */ /* 0x0003e80000100800 */
[----:B------:R2:W5:Y:S01]  /*f040*/  @!P3 LDG.E.U16 R69, desc[UR24][R130.64] ;  /* 0x000000188245b981 */ /* 0x000562000c1e1500 */
[----:B0-----:R-:W0:Y:S03]  /*f050*/  LDC R6, c[0x0][0x3a0] ;  /* 0x0000e800ff067b82 */ /* 0x001e260000000800 */
[----:B------:R-:W-:Y:S01]  /*f060*/  STL [R1+0x664], R152 ;  /* 0x0006649801007387 */ /* 0x000fe20000100800 */
[----:B--2---:R-:W-:Y:S02]  /*f070*/  @!P4 IMAD.MOV.U32 R130, RZ, RZ, R152 ;  /* 0x000000ffff82c224 */ /* 0x004fe400078e0098 */
[----:B-1----:R-:W-:Y:S01]  /*f080*/  @!P4 IMAD.MOV.U32 R131, RZ, RZ, R4 ;  /* 0x000000ffff83c224 */ /* 0x002fe200078e0004 */
[----:B------:R1:W-:Y:S04]  /*f090*/  STL [R1+0x660], R4 ;  /* 0x0006600401007387 */ /* 0x0003e80000100800 */
[----:B------:R3:W5:Y:S04]  /*f0a0*/  @!P4 LDG.E.U16 R57, desc[UR24][R130.64] ;  /* 0x000000188239c981 */ /* 0x000768000c1e1500 */
[----:B------:R-:W2:Y:S01]  /*f0b0*/  LDL R130, [R1+0x84] ;  /* 0x0000840001827983 */ /* 0x000ea20000100800 */
[----:B-1----:R-:W-:Y:S01]  /*f0c0*/  IMAD.SHL.U32 R4, R3, 0x20, RZ ;  /* 0x0000002003047824 */ /* 0x002fe200078e00ff */
[----:B---3--:R-:W-:-:S05]  /*f0d0*/  LEA R131, P3, R156, R2, 0x6 ;  /* 0x000000029c837211 */ /* 0x008fca00078630ff */
[----:B------:R1:W-:Y:S01]  /*f0e0*/  STL [R1+0x564], R131 ;  /* 0x0005648301007387 */ /* 0x0003e20000100800 */
[----:B------:R-:W-:Y:S01]  /*f0f0*/  PRMT R3, RZ, 0x7610, R3 ;  /* 0x00007610ff037816 */ /* 0x000fe20000000003 */
[----:B0-----:R-:W-:-:S05]  /*f100*/  VIADD R6, R6, 0xff ;  /* 0x000000ff06067836 */ /* 0x001fca0000000000 */
[----:B------:R-:W-:Y:S02]  /*f110*/  ISETP.GT.AND P5, PT, R6, 0xff, PT ;  /* 0x000000ff0600780c */ /* 0x000fe40003fa4270 */
[----:B------:R-:W0:Y:S01]  /*f120*/  LDC R6, c[0x0][0x3a0] ;  /* 0x0000e800ff067b82 */ /* 0x000e220000000800 */
[----:B------:R-:W-:-:S04]  /*f130*/  @!UP1 UIADD3 UR28, UPT, UPT, -UR28, 0x100000, URZ ;  /* 0x001000001c1c9890 */ /* 0x000fc8000fffe1ff */
[----:B------:R-:W-:Y:S02]  /*f140*/  @!UP1 USHF.L.U32 UR29, UR28, 0xb, URZ ;  /* 0x0000000b1c1d9899 */ /* 0x000fe400080006ff */
[----:B------:R-:W-:Y:S01]  /*f150*/  @!UP1 USHF.L.U32 UR28, UR28, 0x1, URZ ;  /* 0x000000011c1c9899 */ /* 0x000fe200080006ff */
[----:B------:R-:W-:Y:S01]  /*f160*/  VOTEU.ALL UP1, P1 ;  /* 0x0000000000ff7886 */ /* 0x000fe20000820000 */
[----:B------:R-:W-:Y:S01]  /*f170*/  LEA R152, P4, R132, UR22, 0x1 ;  /* 0x0000001684987c11 */ /* 0x000fe2000f8808ff */
[----:B------:R-:W3:Y:S09]  /*f180*/  LDCU UR22, c[0x0][0x3b0] ;  /* 0x00007600ff1677ac */ /* 0x000ef20008000800 */
[----:B------:R4:W0:Y:S01]  /*f190*/  @!UP1 SYNCS.EXCH.64 URZ, [UR19+0x8008], UR28 ;  /* 0x0080081c13ff95b2 */ /* 0x0008220008000100 */
[----:B--2---:R-:W-:Y:S01]  /*f1a0*/  IMAD R156, R130, 0x80, R132 ;  /* 0x00000080829c7824 */ /* 0x004fe200078e0284 */
[----:B------:R-:W-:-:S04]  /*f1b0*/  LEA.HI.X.SX32 R130, R4, R0, 0x1, P3 ;  /* 0x0000000004827211 */ /* 0x000fc800018f0eff */
[-C--:B-1----:R-:W-:Y:S01]  /*f1c0*/  @!P0 LOP3.LUT R131, R131, R130.reuse, RZ, 0x3c, !PT ;  /* 0x0000008283838212 */ /* 0x082fe200078e3cff */
[----:B------:R-:W-:Y:S04]  /*f1d0*/  STL [R1+0xf4], R156 ;  /* 0x0000f49c01007387 */ /* 0x000fe80000100800 */
[----:B------:R1:W-:Y:S02]  /*f1e0*/  STL [R1+0x560], R130 ;  /* 0x0005608201007387 */ /* 0x0003e40000100800 */
[----:B-1----:R-:W-:-:S04]  /*f1f0*/  @!P0 LOP3.LUT R130, R131, R130, RZ, 0x3c, !PT ;  /* 0x0000008283828212 */ /* 0x002fc800078e3cff */
[----:B------:R-:W-:-:S05]  /*f200*/  @!P0 LOP3.LUT R131, R131, R130, RZ, 0x3c, !PT ;  /* 0x0000008283838212 */ /* 0x000fca00078e3cff */
[----:B------:R1:W5:Y:S02]  /*f210*/  @!P0 LDG.E.U16 R3, desc[UR24][R130.64] ;  /* 0x0000001882038981 */ /* 0x000364000c1e1500 */
[----:B-1----:R-:W1:Y:S01]  /*f220*/  S2R R131, SR_TID.X ;  /* 0x0000000000837919 */ /* 0x002e620000002100 */
[----:B------:R-:W-:Y:S02]  /*f230*/  PRMT R4, RZ, 0x7610, R4 ;  /* 0x00007610ff047816 */ /* 0x000fe40000000004 */
[----:B------:R-:W-:Y:S02]  /*f240*/  LEA R156, P3, R156, UR26, 0x1 ;  /* 0x0000001a9c9c7c11 */ /* 0x000fe4000f8608ff */
[----:B-1----:R-:W-:-:S04]  /*f250*/  LOP3.LUT R130, R131, 0x7f, RZ, 0xc0, !PT ;  /* 0x0000007f83827812 */ /* 0x002fc800078ec0ff */
[C---:B------:R-:W-:Y:S02]  /*f260*/  LOP3.LUT R131, R130.reuse, 0x80, RZ, 0xfc, !PT ;  /* 0x0000008082837812 */ /* 0x040fe400078efcff */
[-C--:B0-----:R-:W-:Y:S01]  /*f270*/  ISETP.LT.AND P0, PT, R130, R6.reuse, P5 ;  /* 0x000000068200720c */ /* 0x081fe20002f01270 */
[----:B------:R-:W-:Y:S01]  /*f280*/  @!P2 IMAD.MOV.U32 R130, RZ, RZ, R2 ;  /* 0x000000ffff82a224 */ /* 0x000fe200078e0002 */
[----:B------:R-:W-:Y:S01]  /*f290*/  ISETP.LT.AND P6, PT, R131, R6, P5 ;  /* 0x000000068300720c */ /* 0x000fe20002fc1270 */
[----:B------:R-:W-:-:S05]  /*f2a0*/  @!P2 IMAD.MOV.U32 R131, RZ, RZ, R0 ;  /* 0x000000ffff83a224 */ /* 0x000fca00078e0000 */
[----:B------:R4:W5:Y:S01]  /*f2b0*/  @!P2 LDG.E.U16 R4, desc[UR24][R130.64] ;  /* 0x000000188204a981 */ /* 0x000962000c1e1500 */
[----:B---3--:R-:W-:Y:S06]  /*f2c0*/  @!P5 BRA `(.L_x_6) ;  /* 0x0000000c0098d947 */ /* 0x008fec0003800000 */
[----:B-----5:R-:W-:Y:S01]  /*f2d0*/  PRMT R4, R4, 0x5410, R5 ;  /* 0x0000541004047816 */ /* 0x020fe20000000005 */
[----:B----4-:R-:W2:Y:S01]  /*f2e0*/  LDL.LU R130, [R1+0x94] ;  /* 0x0000940001827983 */ /* 0x010ea20000300800 */
[----:B------:R-:W-:Y:S02]  /*f2f0*/  PRMT R5, R8, 0x5410, R7 ;  /* 0x0000541008057816 */ /* 0x000fe40000000007 */
[----:B------:R-:W-:Y:S01]  /*f300*/  PRMT R7, R12, 0x5410, R11 ;  /* 0x000054100c077816 */ /* 0x000fe2000000000b */
[----:B------:R-:W2:Y:S01]  /*f310*/  LDL.LU R131, [R1+0x90] ;  /* 0x0000900001837983 */ /* 0x000ea20000300800 */
[----:B------:R-:W-:Y:S02]  /*f320*/  PRMT R11, R20, 0x5410, R19 ;  /* 0x00005410140b7816 */ /* 0x000fe40000000013 */
[----:B------:R-:W-:Y:S01]  /*f330*/  PRMT R12, R22, 0x5410, R21 ;  /* 0x00005410160c7816 */ /* 0x000fe20000000015 */
[----:B------:R0:W-:Y:S01]  /*f340*/  STL [R1+0xcac], R0 ;  /* 0x000cac0001007387 */ /* 0x0001e20000100800 */
[----:B------:R-:W-:-:S02]  /*f350*/  PRMT R20, R3, 0x5410, R37 ;  /* 0x0000541003147816 */ /* 0x000fc40000000025 */
[----:B------:R-:W-:Y:S02]  /*f360*/  PRMT R21, R39, 0x5410, R38 ;  /* 0x0000541027157816 */ /* 0x000fe40000000026 */
[----:B------:R-:W-:Y:S02]  /*f370*/  PRMT R39, R82, 0x5410, R83 ;  /* 0x0000541052277816 */ /* 0x000fe40000000053 */
[----:B------:R-:W-:Y:S01]  /*f380*/  PRMT R22, R41, 0x5410, R40 ;  /* 0x0000541029167816 */ /* 0x000fe20000000028 */
[----:B0-----:R-:W3:Y:S01]  /*f390*/  LDL.LU R0, [R1+0x88] ;  /* 0x0000880001007983 */ /* 0x001ee20000300800 */
[----:B------:R-:W-:Y:S02]  /*f3a0*/  PRMT R40, R84, 0x5410, R85 ;  /* 0x0000541054287816 */ /* 0x000fe40000000055 */
[----:B------:R-:W-:Y:S01]  /*f3b0*/  PRMT R8, R14, 0x5410, R13 ;  /* 0x000054100e087816 */ /* 0x000fe2000000000d */
[----:B------:R-:W3:Y:S01]  /*f3c0*/  LDL.LU R3, [R1+0x8c] ;  /* 0x00008c0001037983 */ /* 0x000ee20000300800 */
[----:B------:R-:W-:-:S02]  /*f3d0*/  PRMT R13, R24, 0x5410, R23 ;  /* 0x00005410180d7816 */ /* 0x000fc40000000017 */
[----:B------:R-:W-:Y:S01]  /*f3e0*/  PRMT R41, R86, 0x5410, R87 ;  /* 0x0000541056297816 */ /* 0x000fe20000000057 */
[----:B------:R-:W4:Y:S01]  /*f3f0*/  LDL.LU R82, [R1] ;  /* 0x0000000001527983 */ /* 0x000f220000300800 */
[----:B------:R-:W-:Y:S02]  /*f400*/  PRMT R23, R43, 0x5410, R42 ;  /* 0x000054102b177816 */ /* 0x000fe4000000002a */
[----:B------:R-:W-:Y:S01]  /*f410*/  PRMT R14, R26, 0x5410, R25 ;  /* 0x000054101a0e7816 */ /* 0x000fe20000000019 */
[----:B------:R-:W2:Y:S01]  /*f420*/  LDL.LU R83, [R1+0x4] ;  /* 0x0000040001537983 */ /* 0x000ea20000300800 */
[----:B------:R-:W-:Y:S02]  /*f430*/  PRMT R42, R88, 0x5410, R89 ;  /* 0x00005410582a7816 */ /* 0x000fe40000000059 */
[----:B------:R-:W-:Y:S01]  /*f440*/  PRMT R6, R10, 0x5410, R9 ;  /* 0x000054100a067816 */ /* 0x000fe20000000009 */
[----:B------:R-:W2:Y:S01]  /*f450*/  LDL.LU R84, [R1+0xc] ;  /* 0x00000c0001547983 */ /* 0x000ea20000300800 */
[----:B------:R-:W-:-:S02]  /*f460*/  PRMT R43, R90, 0x5410, R91 ;  /* 0x000054105a2b7816 */ /* 0x000fc4000000005b */
[----:B------:R-:W-:Y:S01]  /*f470*/  PRMT R24, R45, 0x5410, R44 ;  /* 0x000054102d187816 */ /* 0x000fe2000000002c */
[----:B------:R-:W2:Y:S01]  /*f480*/  LDL.LU R85, [R1+0x14] ;  /* 0x0000140001557983 */ /* 0x000ea20000300800 */
        /* <DEDUP_REMOVED lines=42> */
[----:B------:R-:W-:-:S03]  /*f730*/  PRMT R18, R34, 0x5410, R33 ;  /* 0x0000541022127816 */ /* 0x000fc60000000021 */
[----:B------:R-:W4:Y:S04]  /*f740*/  LDL.LU R100, [R1+0x70] ;  /* 0x0000700001647983 */ /* 0x000f280000300800 */
[----:B------:R-:W4:Y:S01]  /*f750*/  LDL.LU R101, [R1+0x78] ;  /* 0x0000780001657983 */ /* 0x000f220000300800 */
        /* <DEDUP_REMOVED lines=14> */
[----:B------:R-:W4:Y:S04]  /*f840*/  LDL.LU R111, [R1+0x28] ;  /* 0x00002800016f7983 */ /* 0x000f280000300800 */
[----:B------:R-:W4:Y:S01]  /*f850*/  LDL.LU R112, [R1+0x10] ;  /* 0x0000100001707983 */ /* 0x000f220000300800 */
[----:B------:R-:W-:-:S03]  /*f860*/  PRMT R55, R114, 0x5410, R115 ;  /* 0x0000541072377816 */ /* 0x000fc60000000073 */
[----:B------:R-:W4:Y:S04]  /*f870*/  LDL.LU R113, [R1+0x18] ;  /* 0x0000180001717983 */ /* 0x000f280000300800 */
[----:B------:R-:W4:Y:S01]  /*f880*/  LDL.LU R115, [R1+0x8] ;  /* 0x0000080001737983 */ /* 0x000f220000300800 */
[----:B------:R-:W-:Y:S02]  /*f890*/  PRMT R77, R154, 0x5410, R155 ;  /* 0x000054109a4d7816 */ /* 0x000fe4000000009b */
[----:B------:R-:W-:Y:S02]  /*f8a0*/  PRMT R76, R151, 0x5410, R153 ;  /* 0x00005410974c7816 */ /* 0x000fe40000000099 */
[----:B--2---:R-:W-:Y:S02]  /*f8b0*/  PRMT R98, R99, 0x5410, R98 ;  /* 0x0000541063627816 */ /* 0x004fe40000000062 */
[----:B---3--:R-:W-:-:S02]  /*f8c0*/  PRMT R99, R0, 0x5410, R3 ;  /* 0x0000541000637816 */ /* 0x008fc40000000003 */
[----:B------:R-:W2:Y:S01]  /*f8d0*/  LDL.LU R0, [R1+0x9c] ;  /* 0x00009c0001007983 */ /* 0x000ea20000300800 */
[----:B----4-:R-:W-:-:S03]  /*f8e0*/  PRMT R97, R97, 0x5410, R101 ;  /* 0x0000541061617816 */ /* 0x010fc60000000065 */
[----:B------:R-:W2:Y:S01]  /*f8f0*/  LDL.LU R101, [R1+0x98] ;  /* 0x0000980001657983 */ /* 0x000ea20000300800 */
[----:B------:R-:W-:Y:S02]  /*f900*/  PRMT R82, R165, 0x5410, R82 ;  /* 0x00005410a5527816 */ /* 0x000fe40000000052 */
[----:B------:R-:W-:Y:S01]  /*f910*/  PRMT R94, R94, 0x5410, R102 ;  /* 0x000054105e5e7816 */ /* 0x000fe20000000066 */
[----:B------:R-:W3:Y:S01]  /*f920*/  LDL.LU R165, [R1+0xa4] ;  /* 0x0000a40001a57983 */ /* 0x000ee20000300800 */
[----:B------:R-:W-:-:S03]  /*f930*/  PRMT R95, R95, 0x5410, R103 ;  /* 0x000054105f5f7816 */ /* 0x000fc60000000067 */
[----:B------:R-:W3:Y:S01]  /*f940*/  LDL.LU R102, [R1+0xa0] ;  /* 0x0000a00001667983 */ /* 0x000ee20000300800 */
[----:B------:R-:W-:-:S03]  /*f950*/  PRMT R92, R92, 0x5410, R104 ;  /* 0x000054105c5c7816 */ /* 0x000fc60000000068 */
[----:B------:R-:W4:Y:S04]  /*f960*/  LDL.LU R163, [R1+0xac] ;  /* 0x0000ac0001a37983 */ /* 0x000f280000300800 */
[----:B------:R-:W4:Y:S01]  /*f970*/  LDL.LU R103, [R1+0xa8] ;  /* 0x0000a80001677983 */ /* 0x000f220000300800 */
[----:B------:R-:W-:-:S03]  /*f980*/  PRMT R93, R93, 0x5410, R105 ;  /* 0x000054105d5d7816 */ /* 0x000fc60000000069 */
        /* <DEDUP_REMOVED lines=20> */
[----:B------:R-:W4:Y:S01]  /*fad0*/  LDL.LU R110, [R1+0xe0] ;  /* 0x0000e000016e7983 */ /* 0x000f220000300800 */
[----:B------:R-:W-:-:S03]  /*fae0*/  PRMT R84, R84, 0x5410, R112 ;  /* 0x0000541054547816 */ /* 0x000fc60000000070 */
[----:B------:R-:W4:Y:S01]  /*faf0*/  LDL.LU R155, [R1+0xec] ;  /* 0x0000ec00019b7983 */ /* 0x000f220000300800 */
[----:B------:R-:W-:-:S03]  /*fb00*/  PRMT R75, R149, 0x5410, R150 ;  /* 0x00005410954b7816 */ /* 0x000fc60000000096 */
[----:B------:R-:W4:Y:S01]  /*fb10*/  LDL.LU R111, [R1+0xe8] ;  /* 0x0000e800016f7983 */ /* 0x000f220000300800 */
        /* <DEDUP_REMOVED lines=59> */
[----:B------:R-:W4:Y:S04]  /*fed0*/  LDL.LU R129, [R1+0x180] ;  /* 0x0001800001817983 */ /* 0x000f280000300800 */
[----:B------:R-:W4:Y:S04]  /*fee0*/  LDL.LU R134, [R1+0x184] ;  /* 0x0001840001867983 */ /* 0x000f280000300800 */
[----:B------:R-:W4:Y:S04]  /*fef0*/  LDL.LU R130, [R1+0x188] ;  /* 0x0001880001827983 */ /* 0x000f280000300800 */
[----:B------:R-:W4:Y:S04]  /*ff00*/  LDL.LU R3, [R1+0x18c] ;  /* 0x00018c0001037983 */ /* 0x000f280000300800 */
[----:B------:R-:W4:Y:S01]  /*ff10*/  LDL.LU R131, [R1+0x190] ;  /* 0x0001900001837983 */ /* 0x000f220000300800 */
[----:B--2---:R-:W-:-:S03]  /*ff20*/  PRMT R101, R101, 0x5410, R0 ;  /* 0x0000541065657816 */ /* 0x004fc60000000000 */
[----:B------:R0:W5:Y:S01]  /*ff30*/  LDL.LU R0, [R1+0xcac] ;  /* 0x000cac0001007983 */ /* 0x0001620000300800 */
[----:B---3--:R-:W-:Y:S02]  /*ff40*/  PRMT R102, R102, 0x5410, R165 ;  /* 0x0000541066667816 */ /* 0x008fe400000000a5 */
[----:B----4-:R-:W-:Y:S02]  /*ff50*/  PRMT R103, R103, 0x5410, R163 ;  /* 0x0000541067677816 */ /* 0x010fe400000000a3 */
[----:B------:R-:W-:Y:S02]  /*ff60*/  PRMT R104, R104, 0x5410, R164 ;  /* 0x0000541068687816 */ /* 0x000fe400000000a4 */
[----:B------:R-:W-:Y:S02]  /*ff70*/  PRMT R105, R105, 0x5410, R161 ;  /* 0x0000541069697816 */ /* 0x000fe400000000a1 */
[----:B------:R-:W-:Y:S02]  /*ff80*/  PRMT R106, R106, 0x5410, R162 ;  /* 0x000054106a6a7816 */ /* 0x000fe400000000a2 */
[----:B------:R-:W-:-:S02]  /*ff90*/  PRMT R107, R107, 0x5410, R159 ;  /* 0x000054106b6b7816 */ /* 0x000fc4000000009f */
[----:B------:R-:W-:Y:S02]  /*ffa0*/  PRMT R108, R108, 0x5410, R160 ;  /* 0x000054106c6c7816 */ /* 0x000fe400000000a0 */
[----:B------:R-:W-:Y:S02]  /*ffb0*/  PRMT R109, R109, 0x5410, R158 ;  /* 0x000054106d6d7816 */ /* 0x000fe4000000009e */
        /* <DEDUP_REMOVED lines=21> */
[----:B------:R-:W-:-:S04]  /*10110*/  PRMT R131, R131, 0x5410, R3 ;  /* 0x0000541083837816 */ /* 0x000fc80000000003 */
[----:B------:R0:W-:Y:S03]  /*10120*/  STTM.x128 tmem[UR21+0x20], R4 ;  /* 0x00002004000079ed */ /* 0x0001e600083c0015 */
.L_x_6:
[----:B-----5:R-:W2:Y:S01]  /*10130*/  LDL.LU R3, [R1+0xf4] ;  /* 0x0000f40001037983 */ /* 0x020ea20000300800 */
[----:B0-----:R-:W-:Y:S02]  /*10140*/  PRMT R39, RZ, 0x7610, R39 ;  /* 0x00007610ff277816 */ /* 0x001fe40000000027 */
[----:B------:R-:W-:Y:S01]  /*10150*/  PRMT R38, RZ, 0x7610, R38 ;  /* 0x00007610ff267816 */ /* 0x000fe20000000026 */
[----:B------:R-:W-:Y:S01]  /*10160*/  STL [R1+0xcb0], R2 ;  /* 0x000cb00201007387 */ /* 0x000fe20000100800 */
[----:B------:R-:W-:Y:S02]  /*10170*/  PRMT R27, RZ, 0x7610, R27 ;  /* 0x00007610ff1b7816 */ /* 0x000fe4000000001b */
[----:B------:R-:W-:Y:S01]  /*10180*/  PRMT R26, RZ, 0x7610, R26 ;  /* 0x00007610ff1a7816 */ /* 0x000fe2000000001a */
[----:B------:R-:W-:Y:S01]  /*10190*/  STL [R1+0xcac], R0 ;  /* 0x000cac0001007387 */ /* 0x000fe20000100800 */
[----:B------:R-:W-:Y:S02]  /*101a0*/  PRMT R35, RZ, 0x7610, R35 ;  /* 0x00007610ff237816 */ /* 0x000fe40000000023 */
[----:B------:R-:W-:Y:S01]  /*101b0*/  PRMT R34, RZ, 0x7610, R34 ;  /* 0x00007610ff227816 */ /* 0x000fe20000000022 */
[----:B------:R-:W0:Y:S01]  /*101c0*/  FENCE.VIEW.ASYNC.T ;  /* 0x00000000000073c6 */ /* 0x000e220000000200 */
        /* <DEDUP_REMOVED lines=8> */
[----:B------:R-:W-:Y:S01]  /*10250*/  LEA.HI.X.SX32 R153, R132, UR23, 0x1, P4 ;  /* 0x0000001784997c11 */ /* 0x000fe2000a0f0eff */
[----:B------:R-:W1:Y:S01]  /*10260*/  LDCU UR23, c[0x0][0x3b0] ;  /* 0x00007600ff1777ac */ /* 0x000e620008000800 */
[----:B------:R-:W-:Y:S02]  /*10270*/  PRMT R51, RZ, 0x7610, R51 ;  /* 0x00007610ff337816 */ /* 0x000fe40000000033 */
[----:B------:R-:W-:Y:S01]  /*10280*/  PRMT R50, RZ, 0x7610, R50 ;  /* 0x00007610ff327816 */ /* 0x000fe20000000032 */
[----:B0-----:R-:W-:Y:S01]  /*10290*/  BAR.SYNC.DEFER_BLOCKING 0x0 ;  /* 0x0000000000007b1d */ /* 0x001fe20000010000 */
[----:B--2---:R-:W-:-:S05]  /*102a0*/  LEA.HI.X.SX32 R157, R3, UR27, 0x1, P3 ;  /* 0x0000001b039d7c11 */ /* 0x004fca00098f0eff */
[----:B------:R-:W2:Y:S01]  /*102b0*/  LDL.LU R3, [R1+0x194] ;  /* 0x0001940001037983 */ /* 0x000ea20000300800 */
[----:B------:R-:W-:Y:S02]  /*102c0*/  PRMT R49, RZ, 0x7610, R49 ;  /* 0x00007610ff317816 */ /* 0x000fe40000000031 */
[----:B------:R-:W-:Y:S01]  /*102d0*/  PRMT R47, RZ, 0x7610, R47 ;  /* 0x00007610ff2f7816 */ /* 0x000fe2000000002f */
[----:B------:R-:W-:Y:S01]  /*102e0*/  STL.64 [R1+0xcf8], R38 ;  /* 0x000cf82601007387 */ /* 0x000fe20000100a00 */
[----:B------:R-:W-:Y:S02]  /*102f0*/  PRMT R46, RZ, 0x7610, R46 ;  /* 0x00007610ff2e7816 */ /* 0x000fe4000000002e */
[----:B------:R-:W-:Y:S01]  /*10300*/  PRMT R16, RZ, 0x7610, R16 ;  /* 0x00007610ff107816 */ /* 0x000fe20000000010 */
[----:B------:R0:W-:Y:S01]  /*10310*/  STL.64 [R1+0xd00], R26 ;  /* 0x000d001a01007387 */ /* 0x0001e20000100a00 */
[----:B------:R-:W-:Y:S02]  /*10320*/  PRMT R149, RZ, 0x7610, R149 ;  /* 0x00007610ff957816 */ /* 0x000fe40000000095 */
[----:B------:R-:W-:Y:S01]  /*10330*/  PRMT R17, RZ, 0x7610, R17 ;  /* 0x00007610ff117816 */ /* 0x000fe20000000011 */
[----:B------:R3:W-:Y:S01]  /*10340*/  STL.64 [R1+0xcf0], R34 ;  /* 0x000cf02201007387 */ /* 0x0007e20000100a00 */
[----:B------:R-:W-:-:S02]  /*10350*/  PRMT R48, RZ, 0x7610, R48 ;  /* 0x00007610ff307816 */ /* 0x000fc40000000030 */
[----:B------:R-:W-:Y:S01]  /*10360*/  PRMT R37, RZ, 0x7610, R37 ;  /* 0x00007610ff257816 */ /* 0x000fe20000000025 */
[----:B------:R4:W-:Y:S01]  /*10370*/  STL.64 [R1+0xce0], R32 ;  /* 0x000ce02001007387 */ /* 0x0009e20000100a00 */
[----:B------:R-:W-:Y:S02]  /*10380*/  PRMT R36, RZ, 0x7610, R36 ;  /* 0x00007610ff247816 */ /* 0x000fe40000000024 */
[----:B------:R-:W-:Y:S01]  /*10390*/  PRMT R25, RZ, 0x7610, R25 ;  /* 0x00007610ff197816 */ /* 0x000fe20000000019 */
[----:B------:R1:W-:Y:S01]  /*103a0*/  STL.64 [R1+0xce8], R20 ;  /* 0x000ce81401007387 */ /* 0x0003e20000100a00 */
[----:B0-----:R-:W-:Y:S02]  /*103b0*/  PRMT R27, RZ, 0x7610, R27 ;  /* 0x00007610ff1b7816 */ /* 0x001fe4000000001b */
[----:B------:R-:W-:Y:S02]  /*103c0*/  PRMT R26, RZ, 0x7610, R26 ;  /* 0x00007610ff1a7816 */ /* 0x000fe4000000001a */
[----:B---3--:R-:W-:-:S02]  /*103d0*/  PRMT R35, RZ, 0x7610, R35 ;  /* 0x00007610ff237816 */ /* 0x008fc40000000023 */
[----:B------:R-:W-:Y:S02]  /*103e0*/  PRMT R34, RZ, 0x7610, R34 ;  /* 0x00007610ff227816 */ /* 0x000fe40000000022 */
[----:B----4-:R-:W-:Y:S01]  /*103f0*/  PRMT R33, RZ, 0x7610, R33 ;  /* 0x00007610ff217816 */ /* 0x010fe20000000021 */
[----:B------:R-:W-:Y:S01]  /*10400*/  STL.S16 [R1+0x50], R35 ;  /* 0x0000502301007387 */ /* 0x000fe20000100600 */
[----:B------:R-:W-:Y:S02]  /*10410*/  PRMT R32, RZ, 0x7610, R32 ;  /* 0x00007610ff207816 */ /* 0x000fe40000000020 */
[----:B-1----:R-:W-:Y:S01]  /*10420*/  PRMT R21, RZ, 0x7610, R21 ;  /* 0x00007610ff157816 */ /* 0x002fe20000000015 */
[----:B------:R-:W-:Y:S01]  /*10430*/  STL.S16 [R1+0x4c], R34 ;  /* 0x00004c2201007387 */ /* 0x000fe20000100600 */
[----:B------:R-:W-:Y:S02]  /*10440*/  PRMT R20, RZ, 0x7610, R20 ;  /* 0x00007610ff147816 */ /* 0x000fe40000000014 */
[----:B------:R-:W-:Y:S01]  /*10450*/  PRMT R24, RZ, 0x7610, R24 ;  /* 0x00007610ff187816 */ /* 0x000fe20000000018 */
[----:B------:R-:W-:Y:S01]  /*10460*/  STL.S16 [R1+0x48], R33 ;  /* 0x0000482101007387 */ /* 0x000fe20000100600 */
[----:B------:R-:W-:-:S02]  /*10470*/  PRMT R15, RZ, 0x7610, R15 ;  /* 0x00007610ff0f7816 */ /* 0x000fc4000000000f */
[----:B------:R-:W-:Y:S01]  /*10480*/  PRMT R14, RZ, 0x7610, R14 ;  /* 0x00007610ff0e7816 */ /* 0x000fe2000000000e */
[----:B------:R-:W-:Y:S01]  /*10490*/  STL.S16 [R1+0x70], R32 ;  /* 0x0000702001007387 */ /* 0x000fe20000100600 */
[----:B------:R-:W-:Y:S02]  /*104a0*/  PRMT R23, RZ, 0x7610, R23 ;  /* 0x00007610ff177816 */ /* 0x000fe40000000017 */
[----:B------:R-:W-:Y:S01]  /*104b0*/  PRMT R22, RZ, 0x7610, R22 ;  /* 0x00007610ff167816 */ /* 0x000fe20000000016 */
        /* <DEDUP_REMOVED lines=21> */
[----:B------:R0:W-:Y:S01]  /*10610*/  STL.S16 [R1+0x68], R4 ;  /* 0x0000680401007387 */ /* 0x0001e20000100600 */
[----:B------:R-:W-:-:S02]  /*10620*/  PRMT R133, RZ, 0x7610, R133 ;  /* 0x00007610ff857816 */ /* 0x000fc40000000085 */
[----:B------:R-:W-:Y:S02]  /*10630*/  PRMT R0, RZ, 0x7610, R0 ;  /* 0x00007610ff007816 */ /* 0x000fe40000000000 */
[----:B------:R-:W-:Y:S02]  /*10640*/  PRMT R30, RZ, 0x7610, R30 ;  /* 0x00007610ff1e7816 */ /* 0x000fe4000000001e */
[----:B------:R-:W-:Y:S02]  /*10650*/  PRMT R18, RZ, 0x7610, R18 ;  /* 0x00007610ff127816 */ /* 0x000fe40000000012 */
[----:B------:R-:W-:Y:S01]  /*10660*/  PRMT R8, RZ, 0x7610, R8 ;  /* 0x00007610ff087816 */ /* 0x000fe20000000008 */
[----:B0-----:R-:W3:Y:S01]  /*10670*/  LDL.LU R4, [R1+0x198] ;  /* 0x0001980001047983 */ /* 0x001ee20000300800 */
[----:B------:R-:W-:Y:S02]  /*10680*/  PRMT R40, RZ, 0x7610, R40 ;  /* 0x00007610ff287816 */ /* 0x000fe40000000028 */
[----:B------:R-:W-:Y:S01]  /*10690*/  PRMT R28, RZ, 0x7610, R28 ;  /* 0x00007610ff1c7816 */ /* 0x000fe2000000001c */
[----:B------:R-:W4:Y:S01]  /*106a0*/  LDL.LU R5, [R1+0x19c] ;  /* 0x00019c0001057983 */ /* 0x000f220000300800 */
[----:B------:R-:W-:-:S02]  /*106b0*/  PRMT R134, RZ, 0x7610, R134 ;  /* 0x00007610ff867816 */ /* 0x000fc40000000086 */
[----:B------:R-:W-:Y:S01]  /*106c0*/  PRMT R132, RZ, 0x7610, R132 ;  /* 0x00007610ff847816 */ /* 0x000fe20000000084 */
[----:B------:R-:W4:Y:S01]  /*106d0*/  LDL.LU R6, [R1+0x1a0] ;  /* 0x0001a00001067983 */ /* 0x000f220000300800 */
[----:B------:R-:W-:-:S03]  /*106e0*/  PRMT R2, RZ, 0x7610, R2 ;  /* 0x00007610ff027816 */ /* 0x000fc60000000002 */
[----:B------:R-:W4:Y:S04]  /*106f0*/  LDL.LU R78, [R1+0x1a4] ;  /* 0x0001a400014e7983 */ /* 0x000f280000300800 */
        /* <DEDUP_REMOVED lines=26> */
[----:B------:R-:W4:Y:S01]  /*108a0*/  LDL.LU R7, [R1+0x210] ;  /* 0x0002100001077983 */ /* 0x000f220000300800 */
[----:B--2---:R-:W-:-:S04]  /*108b0*/  IMAD R3, R3, UR58, RZ ;  /* 0x0000003a03037c24 */ /* 0x004fc8000f8e02ff */
[----:B------:R-:W-:-:S04]  /*108c0*/  IMAD.WIDE R26, R3, 0x2, R152 ;  /* 0x00000002031a7825 */ /* 0x000fc800078e0298 */
[----:B------:R-:W-:Y:S01]  /*108d0*/  IMAD.WIDE R38, R3, 0x2, R156 ;  /* 0x0000000203267825 */ /* 0x000fe200078e029c */
[----:B------:R0:W-:Y:S04]  /*108e0*/  STL.64 [R1+0x40], R26 ;  /* 0x0000401a01007387 */ /* 0x0001e80000100a00 */
[----:B------:R1:W-:Y:S04]  /*108f0*/  STL.64 [R1+0x38], R38 ;  /* 0x0000382601007387 */ /* 0x0003e80000100a00 */
[----:B------:R-:W2:Y:S04]  /*10900*/  @P0 LDG.E.U16 R51, desc[UR24][R26.64] ;  /* 0x000000181a330981 */ /* 0x000ea8000c1e1500 */
[----:B------:R-:W2:Y:S01]  /*10910*/  @P6 LDG.E.U16 R50, desc[UR24][R38.64] ;  /* 0x0000001826326981 */ /* 0x000ea2000c1e1500 */
[----:B---3--:R-:W-:-:S02]  /*10920*/  IMAD R4, R4, UR57, RZ ;  /* 0x0000003904047c24 */ /* 0x008fc4000f8e02ff */
[----:B----4-:R-:W-:Y:S02]  /*10930*/  IMAD R5, R5, UR56, RZ ;  /* 0x0000003805057c24 */ /* 0x010fe4000f8e02ff */
[----:B------:R-:W-:-:S04]  /*10940*/  IMAD.WIDE R34, R4, 0x2, R152 ;  /* 0x0000000204227825 */ /* 0x000fc800078e0298 */
[----:B------:R-:W-:Y:S02]  /*10950*/  IMAD R6, R6, UR55, RZ ;  /* 0x0000003706067c24 */ /* 0x000fe4000f8e02ff */
[----:B------:R-:W-:Y:S01]  /*10960*/  IMAD.WIDE R138, R4, 0x2, R156 ;  /* 0x00000002048a7825 */ /* 0x000fe200078e029c */
[----:B------:R3:W-:Y:S03]  /*10970*/  STL.64 [R1+0x30], R34 ;  /* 0x0000302201007387 */ /* 0x0007e60000100a00 */
[----:B------:R-:W-:Y:S01]  /*10980*/  IMAD R164, R78, UR54, RZ ;  /* 0x000000364ea47c24 */ /* 0x000fe2000f8e02ff */
[----:B------:R-:W4:Y:S01]  /*10990*/  @P0 LDG.E.U16 R49, desc[UR24][R34.64] ;  /* 0x0000001822310981 */ /* 0x000f22000c1e1500 */
[----:B------:R-:W-:-:S04]  /*109a0*/  IMAD.WIDE R20, R5, 0x2, R152 ;  /* 0x0000000205147825 */ /* 0x000fc800078e0298 */
[----:B------:R-:W-:Y:S01]  /*109b0*/  IMAD.WIDE R32, R5, 0x2, R156 ;  /* 0x0000000205207825 */ /* 0x000fe200078e029c */
[----:B------:R-:W-:Y:S03]  /*109c0*/  STL.64 [R1+0x28], R138 ;  /* 0x0000288a01007387 */ /* 0x000fe60000100a00 */
[C---:B------:R-:W-:Y:S01]  /*109d0*/  IMAD.WIDE R150, R6.reuse, 0x2, R152 ;  /* 0x0000000206967825 */ /* 0x040fe200078e0298 */
[----:B------:R0:W-:Y:S03]  /*109e0*/  STL.64 [R1+0x20], R20 ;  /* 0x0000201401007387 */ /* 0x0001e60000100a00 */
[----:B------:R-:W-:Y:S01]  /*109f0*/  IMAD.WIDE R142, R6, 0x2, R156 ;  /* 0x00000002068e7825 */ /* 0x000fe200078e029c */
[----:B------:R0:W-:Y:S03]  /*10a00*/  STL.64 [R1+0x18], R32 ;  /* 0x0000182001007387 */ /* 0x0001e60000100a00 */
[----:B------:R-:W-:Y:S01]  /*10a10*/  IMAD.WIDE R146, R164, 0x2, R152 ;  /* 0x00000002a4927825 */ /* 0x000fe200078e0298 */
[----:B------:R-:W-:Y:S04]  /*10a20*/  STL.64 [R1+0x10], R150 ;  /* 0x0000109601007387 */ /* 0x000fe80000100a00 */
[----:B------:R-:W-:Y:S04]  /*10a30*/  STL.64 [R1+0x8], R142 ;  /* 0x0000088e01007387 */ /* 0x000fe80000100a00 */
[----:B------:R-:W-:Y:S04]  /*10a40*/  STL.64 [R1], R146 ;  /* 0x0000009201007387 */ /* 0x000fe80000100a00 */
[----:B0-----:R-:W2:Y:S04]  /*10a50*/  LDL.LU.64 R26, [R1+0xd00] ;  /* 0x000d0000011a7983 */ /* 0x001ea80000300a00 */
[----:B-1----:R-:W4:Y:S01]  /*10a60*/  LDL.LU.64 R38, [R1+0xcf8] ;  /* 0x000cf80001267983 */ /* 0x002f220000300a00 */
[----:B------:R-:W-:-:S02]  /*10a70*/  IMAD R60, R60, UR50, RZ ;  /* 0x000000323c3c7c24 */ /* 0x000fc4000f8e02ff */
[----:B------:R-:W-:Y:S01]  /*10a80*/  IMAD R52, R52, UR52, RZ ;  /* 0x0000003434347c24 */ /* 0x000fe2000f8e02ff */
[----:B------:R-:W4:Y:S01]  /*10a90*/  @P0 LDG.E.U16 R47, desc[UR24][R20.64] ;  /* 0x00000018142f0981 */ /* 0x000f22000c1e1500 */
[----:B------:R-:W-:-:S03]  /*10aa0*/  IMAD R88, R71, UR42, RZ ;  /* 0x0000002a47587c24 */ /* 0x000fc6000f8e02ff */
[----:B------:R-:W4:Y:S01]  /*10ab0*/  @P6 LDG.E.U16 R46, desc[UR24][R32.64] ;  /* 0x00000018202e6981 */ /* 0x000f22000c1e1500 */
[----:B------:R-:W-:-:S03]  /*10ac0*/  IMAD.WIDE R86, R88, 0x2, R152 ;  /* 0x0000000258567825 */ /* 0x000fc600078e0298 */
[----:B------:R0:W4:Y:S01]  /*10ad0*/  @P6 LDG.E.U16 R48, desc[UR24][R138.64] ;  /* 0x000000188a306981 */ /* 0x000122000c1e1500 */
[----:B------:R-:W-:-:S04]  /*10ae0*/  IMAD.WIDE R88, R88, 0x2, R156 ;  /* 0x0000000258587825 */ /* 0x000fc800078e029c */
[----:B------:R-:W-:Y:S02]  /*10af0*/  IMAD R116, R61, UR34, RZ ;  /* 0x000000223d747c24 */ /* 0x000fe4000f8e02ff */
[----:B------:R-:W-:Y:S02]  /*10b00*/  IMAD R120, R59, UR33, RZ ;  /* 0x000000213b787c24 */ /* 0x000fe4000f8e02ff */
[----:B------:R-:W-:Y:S02]  /*10b10*/  IMAD R124, R58, UR32, RZ ;  /* 0x000000203a7c7c24 */ /* 0x000fe4000f8e02ff */
[----:B------:R-:W-:Y:S02]  /*10b20*/  IMAD R64, R64, UR49, RZ ;  /* 0x0000003140407c24 */ /* 0x000fe4000f8e02ff */
[----:B------:R-:W-:Y:S02]  /*10b30*/  IMAD R92, R70, UR41, RZ ;  /* 0x00000029465c7c24 */ /* 0x000fe4000f8e02ff */
[----:B------:R-:W-:-:S02]  /*10b40*/  IMAD R112, R63, UR36, RZ ;  /* 0x000000243f707c24 */ /* 0x000fc4000f8e02ff */
[----:B------:R-:W-:Y:S02]  /*10b50*/  IMAD R154, R62, UR35, RZ ;  /* 0x000000233e9a7c24 */ /* 0x000fe4000f8e02ff */
[----:B------:R-:W-:Y:S01]  /*10b60*/  IMAD R108, R65, UR37, RZ ;  /* 0x00000025416c7c24 */ /* 0x000fe2000f8e02ff */
[----:B------:R-:W1:Y:S01]  /*10b70*/  S2R R5, SR_TID.X ;  /* 0x0000000000057919 */ /* 0x000e620000002100 */
[C---:B------:R-:W-:Y:S01]  /*10b80*/  IMAD.WIDE R58, R60.reuse, 0x2, R152 ;  /* 0x000000023c3a7825 */ /* 0x040fe200078e0298 */
[----:B------:R-:W4:Y:S03]  /*10b90*/  @P0 LDG.E.U16 R45, desc[UR24][R150.64] ;  /* 0x00000018962d0981 */ /* 0x000f26000c1e1500 */
[----:B------:R-:W-:Y:S01]  /*10ba0*/  IMAD.WIDE R60, R60, 0x2, R156 ;  /* 0x000000023c3c7825 */ /* 0x000fe200078e029c */
[----:B------:R-:W-:Y:S03]  /*10bb0*/  STL [R1+0xcb8], R58 ;  /* 0x000cb83a01007387 */ /* 0x000fe60000100800 */
[C---:B------:R-:W-:Y:S01]  /*10bc0*/  IMAD.WIDE R114, R116.reuse, 0x2, R152 ;  /* 0x0000000274727825 */ /* 0x040fe200078e0298 */
[----:B------:R-:W-:Y:S03]  /*10bd0*/  STL [R1+0xcb4], R59 ;  /* 0x000cb43b01007387 */ /* 0x000fe60000100800 */
[----:B------:R-:W-:Y:S01]  /*10be0*/  IMAD.WIDE R116, R116, 0x2, R156 ;  /* 0x0000000274747825 */ /* 0x000fe200078e029c */
[----:B------:R-:W-:Y:S04]  /*10bf0*/  STL [R1+0xcc0], R60 ;  /* 0x000cc03c01007387 */ /* 0x000fe80000100800 */
[----:B------:R-:W-:Y:S04]  /*10c00*/  STL [R1+0xcbc], R61 ;  /* 0x000cbc3d01007387 */ /* 0x000fe80000100800 */
[----:B------:R-:W-:Y:S04]  /*10c10*/  STL [R1+0xcc8], R86 ;  /* 0x000cc85601007387 */ /* 0x000fe80000100800 */
[----:B------:R-:W-:Y:S04]  /*10c20*/  STL [R1+0xcc4], R87 ;  /* 0x000cc45701007387 */ /* 0x000fe80000100800 */
[----:B------:R-:W-:Y:S01]  /*10c30*/  STL [R1+0xcd0], R88 ;  /* 0x000cd05801007387 */ /* 0x000fe20000100800 */
[----:B------:R-:W-:-:S03]  /*10c40*/  IMAD.WIDE R158, R52, 0x2, R152 ;  /* 0x00000002349e7825 */ /* 0x000fc600078e0298 */
[----:B------:R-:W-:Y:S04]  /*10c50*/  STL [R1+0xccc], R89 ;  /* 0x000ccc5901007387 */ /* 0x000fe80000100800 */
[----:B------:R-:W-:Y:S04]  /*10c60*/  STL [R1+0xcd8], R114 ;  /* 0x000cd87201007387 */ /* 0x000fe80000100800 */
[----:B------:R-:W-:Y:S04]  /*10c70*/  STL [R1+0xcd4], R115 ;  /* 0x000cd47301007387 */ /* 0x000fe80000100800 */
[----:B------:R0:W-:Y:S04]  /*10c80*/  STL [R1+0xcdc], R117 ;  /* 0x000cdc7501007387 */ /* 0x0001e80000100800 */
[----:B---3--:R-:W3:Y:S04]  /*10c90*/  LDL.LU.64 R34, [R1+0xcf0] ;  /* 0x000cf00001227983 */ /* 0x008ee80000300a00 */
[----:B------:R-:W3:Y:S04]  /*10ca0*/  LDL.LU.64 R20, [R1+0xce8] ;  /* 0x000ce80001147983 */ /* 0x000ee80000300a00 */
[----:B------:R-:W3:Y:S04]  /*10cb0*/  LDL.LU.64 R32, [R1+0xce0] ;  /* 0x000ce00001207983 */ /* 0x000ee80000300a00 */
[----:B------:R-:W3:Y:S04]  /*10cc0*/  @P6 LDG.E.U16 R16, desc[UR24][R116.64] ;  /* 0x0000001874106981 */ /* 0x000ee8000c1e1500 */
[----:B------:R-:W3:Y:S04]  /*10cd0*/  LDL.LU R6, [R1+0x50] ;  /* 0x0000500001067983 */ /* 0x000ee80000300800 */
[----:B------:R-:W3:Y:S04]  /*10ce0*/  @P0 LDG.E.U16 R149, desc[UR24][R158.64] ;  /* 0x000000189e950981 */ /* 0x000ee8000c1e1500 */
[----:B------:R-:W3:Y:S04]  /*10cf0*/  @P0 LDG.E.U16 R17, desc[UR24][R114.64] ;  /* 0x0000001872110981 */ /* 0x000ee8000c1e1500 */
[----:B0-----:R-:W3:Y:S01]  /*10d00*/  LDL.LU R117, [R1+0x4c] ;  /* 0x00004c0001757983 */ /* 0x001ee20000300800 */
[----:B------:R-:W-:-:S02]  /*10d10*/  IMAD R68, R68, UR48, RZ ;  /* 0x0000003044447c24 */ /* 0x000fc4000f8e02ff */
[----:B------:R-:W-:Y:S01]  /*10d20*/  IMAD R96, R69, UR40, RZ ;  /* 0x0000002845607c24 */ /* 0x000fe2000f8e02ff */
[----:B------:R0:W3:Y:S04]  /*10d30*/  @P6 LDG.E.U16 R44, desc[UR24][R142.64] ;  /* 0x000000188e2c6981 */ /* 0x0000e8000c1e1500 */
[----:B------:R-:W3:Y:S04]  /*10d40*/  LDL.LU R114, [R1+0x48] ;  /* 0x0000480001727983 */ /* 0x000ee80000300800 */
[----:B------:R-:W3:Y:S01]  /*10d50*/  LDL.LU R115, [R1+0x70] ;  /* 0x0000700001737983 */ /* 0x000ee20000300800 */
[----:B------:R-:W-:-:S03]  /*10d60*/  IMAD.WIDE R62, R64, 0x2, R152 ;  /* 0x00000002403e7825 */ /* 0x000fc600078e0298 */
[----:B------:R0:W3:Y:S01]  /*10d70*/  @P0 LDG.E.U16 R43, desc[UR24][R146.64] ;  /* 0x00000018922b0981 */ /* 0x0000e2000c1e1500 */
[----:B------:R-:W-:-:S03]  /*10d80*/  IMAD.WIDE R64, R64, 0x2, R156 ;  /* 0x0000000240407825 */ /* 0x000fc600078e029c */
[----:B------:R-:W3:Y:S01]  /*10d90*/  @P0 LDG.E.U16 R37, desc[UR24][R62.64] ;  /* 0x000000183e250981 */ /* 0x000ee2000c1e1500 */
[----:B------:R-:W-:-:S03]  /*10da0*/  IMAD.WIDE R90, R92, 0x2, R152 ;  /* 0x000000025c5a7825 */ /* 0x000fc600078e0298 */
[----:B------:R-:W3:Y:S01]  /*10db0*/  @P6 LDG.E.U16 R36, desc[UR24][R64.64] ;  /* 0x0000001840246981 */ /* 0x000ee2000c1e1500 */
[----:B------:R-:W-:-:S03]  /*10dc0*/  IMAD.WIDE R92, R92, 0x2, R156 ;  /* 0x000000025c5c7825 */ /* 0x000fc600078e029c */
[----:B------:R-:W3:Y:S01]  /*10dd0*/  @P0 LDG.E.U16 R25, desc[UR24][R90.64] ;  /* 0x000000185a190981 */ /* 0x000ee2000c1e1500 */
[----:B------:R-:W-:-:S03]  /*10de0*/  IMAD.WIDE R118, R120, 0x2, R152 ;  /* 0x0000000278767825 */ /* 0x000fc600078e0298 */
[----:B------:R-:W3:Y:S01]  /*10df0*/  @P6 LDG.E.U16 R24, desc[UR24][R92.64] ;  /* 0x000000185c186981 */ /* 0x000ee2000c1e1500 */
[----:B------:R-:W-:-:S03]  /*10e00*/  IMAD.WIDE R120, R120, 0x2, R156 ;  /* 0x0000000278787825 */ /* 0x000fc600078e029c */
[----:B------:R-:W3:Y:S04]  /*10e10*/  @P0 LDG.E.U16 R15, desc[UR24][R118.64] ;  /* 0x00000018760f0981 */ /* 0x000ee8000c1e1500 */
[----:B------:R-:W3:Y:S04]  /*10e20*/  @P6 LDG.E.U16 R14, desc[UR24][R120.64] ;  /* 0x00000018780e6981 */ /* 0x000ee8000c1e1500 */
[----:B--2---:R-:W2:Y:S04]  /*10e30*/  @P6 LDG.E.U16 R26, desc[UR24][R88.64] ;  /* 0x00000018581a6981 */ /* 0x004ea8000c1e1500 */
[----:B------:R-:W2:Y:S04]  /*10e40*/  @P0 LDG.E.U16 R27, desc[UR24][R86.64] ;  /* 0x00000018561b0981 */ /* 0x000ea8000c1e1500 */
[----:B----4-:R-:W4:Y:S04]  /*10e50*/  @P6 LDG.E.U16 R38, desc[UR24][R60.64] ;  /* 0x000000183c266981 */ /* 0x010f28000c1e1500 */
[----:B------:R0:W4:Y:S04]  /*10e60*/  LDL.LU R88, [R1+0x6c] ;  /* 0x00006c0001587983 */ /* 0x0001280000300800 */
[----:B------:R0:W4:Y:S04]  /*10e70*/  LDL.LU R89, [R1+0x60] ;  /* 0x0000600001597983 */ /* 0x0001280000300800 */
[----:B------:R0:W4:Y:S04]  /*10e80*/  LDL.LU R86, [R1+0x5c] ;  /* 0x00005c0001567983 */ /* 0x0001280000300800 */
[----:B------:R0:W4:Y:S04]  /*10e90*/  LDL.LU R87, [R1+0x80] ;  /* 0x0000800001577983 */ /* 0x0001280000300800 */
[----:B------:R0:W4:Y:S04]  /*10ea0*/  LDL.LU R60, [R1+0x7c] ;  /* 0x00007c00013c7983 */ /* 0x0001280000300800 */
[----:B------:R-:W4:Y:S04]  /*10eb0*/  @P0 LDG.E.U16 R39, desc[UR24][R58.64] ;  /* 0x000000183a270981 */ /* 0x000f28000c1e1500 */
[----:B------:R0:W4:Y:S04]  /*10ec0*/  LDL.LU R61, [R1+0x78] ;  /* 0x00007800013d7983 */ /* 0x0001280000300800 */
[----:B------:R0:W4:Y:S04]  /*10ed0*/  LDL.LU R58, [R1+0x74] ;  /* 0x00007400013a7983 */ /* 0x0001280000300800 */
[----:B------:R0:W4:Y:S01]  /*10ee0*/  LDL.LU R59, [R1+0x68] ;  /* 0x00006800013b7983 */ /* 0x0001220000300800 */
[----:B------:R-:W-:-:S02]  /*10ef0*/  IMAD R100, R67, UR39, RZ ;  /* 0x0000002743647c24 */ /* 0x000fc4000f8e02ff */
[----:B------:R-:W-:Y:S02]  /*10f00*/  IMAD R104, R66, UR38, RZ ;  /* 0x0000002642687c24 */ /* 0x000fe4000f8e02ff */
[----:B------:R-:W-:-:S04]  /*10f10*/  IMAD.WIDE R66, R68, 0x2, R152 ;  /* 0x0000000244427825 */ /* 0x000fc800078e0298 */
[----:B------:R-:W-:-:S04]  /*10f20*/  IMAD.WIDE R68, R68, 0x2, R156 ;  /* 0x0000000244447825 */ /* 0x000fc800078e029c */
[----:B------:R-:W-:-:S04]  /*10f30*/  IMAD.WIDE R94, R96, 0x2, R152 ;  /* 0x00000002605e7825 */ /* 0x000fc800078e0298 */
[----:B------:R-:W-:Y:S01]  /*10f40*/  IMAD.WIDE R96, R96, 0x2, R156 ;  /* 0x0000000260607825 */ /* 0x000fe200078e029c */
[----:B------:R-:W4:Y:S03]  /*10f50*/  @P0 LDG.E.U16 R23, desc[UR24][R94.64] ;  /* 0x000000185e170981 */ /* 0x000f26000c1e1500 */
[----:B------:R-:W-:Y:S01]  /*10f60*/  IMAD R72, R72, UR47, RZ ;  /* 0x0000002f48487c24 */ /* 0x000fe2000f8e02ff */
[----:B------:R-:W4:Y:S01]  /*10f70*/  @P6 LDG.E.U16 R22, desc[UR24][R96.64] ;  /* 0x0000001860166981 */ /* 0x000f22000c1e1500 */
[----:B------:R-:W-:-:S04]  /*10f80*/  IMAD.WIDE R122, R124, 0x2, R152 ;  /* 0x000000027c7a7825 */ /* 0x000fc800078e0298 */
[----:B------:R-:W-:Y:S01]  /*10f90*/  IMAD R160, R77, UR53, RZ ;  /* 0x000000354da07c24 */ /* 0x000fe2000f8e02ff */
[----:B------:R-:W4:Y:S01]  /*10fa0*/  @P0 LDG.E.U16 R13, desc[UR24][R122.64] ;  /* 0x000000187a0d0981 */ /* 0x000f22000c1e1500 */
[----:B------:R-:W-:Y:S02]  /*10fb0*/  IMAD R56, R56, UR51, RZ ;  /* 0x0000003338387c24 */ /* 0x000fe4000f8e02ff */
[----:B------:R-:W-:Y:S02]  /*10fc0*/  IMAD R76, R76, UR46, RZ ;  /* 0x0000002e4c4c7c24 */ /* 0x000fe4000f8e02ff */
[----:B------:R-:W-:Y:S02]  /*10fd0*/  IMAD R80, R75, UR45, RZ ;  /* 0x0000002d4b507c24 */ /* 0x000fe4000f8e02ff */
[----:B------:R-:W-:Y:S02]  /*10fe0*/  IMAD R84, R74, UR44, RZ ;  /* 0x0000002c4a547c24 */ /* 0x000fe4000f8e02ff */
[----:B------:R-:W-:-:S02]  /*10ff0*/  IMAD R148, R73, UR43, RZ ;  /* 0x0000002b49947c24 */ /* 0x000fc4000f8e02ff */
[----:B------:R-:W-:Y:S02]  /*11000*/  IMAD R128, R57, UR31, RZ ;  /* 0x0000001f39807c24 */ /* 0x000fe4000f8e02ff */
[----:B------:R-:W-:Y:S02]  /*11010*/  IMAD R136, R55, UR30, RZ ;  /* 0x0000001e37887c24 */ /* 0x000fe4000f8e02ff */
[----:B------:R-:W-:Y:S02]  /*11020*/  IMAD R140, R54, UR7, RZ ;  /* 0x00000007368c7c24 */ /* 0x000fe4000f8e02ff */
[----:B------:R-:W-:Y:S02]  /*11030*/  IMAD R144, R53, UR22, RZ ;  /* 0x0000001635907c24 */ /* 0x000fe4000f8e02ff */
[----:B------:R-:W-:-:S04]  /*11040*/  IMAD.WIDE R124, R124, 0x2, R156 ;  /* 0x000000027c7c7825 */ /* 0x000fc800078e029c */
[----:B------:R-:W-:Y:S01]  /*11050*/  IMAD R7, R7, UR23, RZ ;  /* 0x0000001707077c24 */ /* 0x000fe2000f8e02ff */
[----:B------:R-:W4:Y:S01]  /*11060*/  @P6 LDG.E.U16 R12, desc[UR24][R124.64] ;  /* 0x000000187c0c6981 */ /* 0x000f22000c1e1500 */
[----:B------:R-:W-:-:S04]  /*11070*/  IMAD.WIDE R70, R72, 0x2, R152 ;  /* 0x0000000248467825 */ /* 0x000fc800078e0298 */
[----:B------:R-:W-:-:S04]  /*11080*/  IMAD.WIDE R162, R160, 0x2, R152 ;  /* 0x00000002a0a27825 */ /* 0x000fc800078e0298 */
[----:B------:R-:W-:Y:S01]  /*11090*/  IMAD.WIDE R54, R56, 0x2, R152 ;  /* 0x0000000238367825 */ /* 0x000fe200078e0298 */
[----:B------:R-:W4:Y:S03]  /*110a0*/  @P0 LDG.E.U16 R41, desc[UR24][R162.64] ;  /* 0x00000018a2290981 */ /* 0x000f26000c1e1500 */
[----:B------:R-:W-:Y:S01]  /*110b0*/  IMAD.WIDE R72, R72, 0x2, R156 ;  /* 0x0000000248487825 */ /* 0x000fe200078e029c */
[----:B---3--:R-:W3:Y:S03]  /*110c0*/  @P0 LDG.E.U16 R35, desc[UR24][R66.64] ;  /* 0x0000001842230981 */ /* 0x008ee6000c1e1500 */
[--C-:B------:R-:W-:Y:S01]  /*110d0*/  IMAD.WIDE R74, R76, 0x2, R152.reuse ;  /* 0x000000024c4a7825 */ /* 0x100fe200078e0298 */
[----:B------:R-:W3:Y:S03]  /*110e0*/  @P6 LDG.E.U16 R34, desc[UR24][R68.64] ;  /* 0x0000001844226981 */ /* 0x000ee6000c1e1500 */
[--C-:B------:R-:W-:Y:S01]  /*110f0*/  IMAD.WIDE R78, R80, 0x2, R152.reuse ;  /* 0x00000002504e7825 */ /* 0x100fe200078e0298 */
[----:B------:R-:W3:Y:S03]  /*11100*/  @P0 LDG.E.U16 R33, desc[UR24][R70.64] ;  /* 0x0000001846210981 */ /* 0x000ee6000c1e1500 */
[--C-:B------:R-:W-:Y:S01]  /*11110*/  IMAD.WIDE R82, R84, 0x2, R152.reuse ;  /* 0x0000000254527825 */ /* 0x100fe200078e0298 */
[----:B------:R-:W3:Y:S03]  /*11120*/  @P6 LDG.E.U16 R32, desc[UR24][R72.64] ;  /* 0x0000001848206981 */ /* 0x000ee6000c1e1500 */
[--C-:B------:R-:W-:Y:S01]  /*11130*/  IMAD.WIDE R98, R100, 0x2, R152.reuse ;  /* 0x0000000264627825 */ /* 0x100fe200078e0298 */
[----:B------:R-:W3:Y:S03]  /*11140*/  @P0 LDG.E.U16 R31, desc[UR24][R74.64] ;  /* 0x000000184a1f0981 */ /* 0x000ee6000c1e1500 */
[--C-:B------:R-:W-:Y:S01]  /*11150*/  IMAD.WIDE R102, R104, 0x2, R152.reuse ;  /* 0x0000000268667825 */ /* 0x100fe200078e0298 */
[----:B------:R0:W-:Y:S03]  /*11160*/  STL [R1+0x54], R149 ;  /* 0x0000549501007387 */ /* 0x0001e60000100800 */
        /* <DEDUP_REMOVED lines=10> */
[--C-:B0-----:R-:W-:Y:S01]  /*11210*/  IMAD.WIDE R142, R144, 0x2, R152.reuse ;  /* 0x00000002908e7825 */ /* 0x101fe200078e0298 */
[----:B------:R-:W3:Y:S03]  /*11220*/  @P0 LDG.E.U16 R135, desc[UR24][R106.64] ;  /* 0x000000186a870981 */ /* 0x000ee6000c1e1500 */
[--C-:B------:R-:W-:Y:S01]  /*11230*/  IMAD.WIDE R146, R148, 0x2, R152.reuse ;  /* 0x0000000294927825 */ /* 0x100fe200078e0298 */
[----:B------:R-:W3:Y:S03]  /*11240*/  @P0 LDG.E.U16 R133, desc[UR24][R138.64] ;  /* 0x000000188a850981 */ /* 0x000ee6000c1e1500 */
[----:B------:R-:W-:Y:S01]  /*11250*/  IMAD.WIDE R150, R154, 0x2, R152 ;  /* 0x000000029a967825 */ /* 0x000fe200078e0298 */
[----:B------:R-:W3:Y:S03]  /*11260*/  @P0 LDG.E.U16 R117, desc[UR24][R82.64] ;  /* 0x0000001852750981 */ /* 0x000ee6000c1e1500 */
[----:B-1----:R-:W-:-:S02]  /*11270*/  IMAD.SHL.U32 R3, R5, 0x40, RZ ;  /* 0x0000004005037824 */ /* 0x002fc400078e00ff */
[--C-:B------:R-:W-:Y:S01]  /*11280*/  IMAD.WIDE R164, R164, 0x2, R156.reuse ;  /* 0x00000002a4a47825 */ /* 0x100fe200078e029c */
[----:B------:R-:W3:Y:S03]  /*11290*/  @P0 LDG.E.U16 R115, desc[UR24][R110.64] ;  /* 0x000000186e730981 */ /* 0x000ee6000c1e1500 */
[----:B------:R-:W-:-:S04]  /*112a0*/  IMAD.WIDE R160, R160, 0x2, R156 ;  /* 0x00000002a0a07825 */ /* 0x000fc800078e029c */
        /* <DEDUP_REMOVED lines=14> */
[----:B------:R-:W-:Y:S01]  /*11390*/  IMAD.WIDE R154, R154, 0x2, R156 ;  /* 0x000000029a9a7825 */ /* 0x000fe200078e029c */
[----:B------:R-:W-:Y:S01]  /*113a0*/  LOP3.LUT R3, R3, 0x1000, RZ, 0xc0, !PT ;  /* 0x0000100003037812 */ /* 0x000fe200078ec0ff */
[----:B------:R-:W3:Y:S02]  /*113b0*/  @P6 LDG.E.U16 R20, desc[UR24][R100.64] ;  /* 0x0000001864146981 */ /* 0x000ee4000c1e1500 */
[C---:B------:R-:W-:Y:S02]  /*113c0*/  IMAD.WIDE R152, R7.reuse, 0x2, R152 ;  /* 0x0000000207987825 */ /* 0x040fe400078e0298 */
[----:B------:R-:W3:Y:S02]  /*113d0*/  @P6 LDG.E.U16 R10, desc[UR24][R128.64] ;  /* 0x00000018800a6981 */ /* 0x000ee4000c1e1500 */
[----:B------:R-:W-:Y:S01]  /*113e0*/  IMAD.WIDE R156, R7, 0x2, R156 ;  /* 0x00000002079c7825 */ /* 0x000fe200078e029c */
[----:B------:R-:W-:Y:S01]  /*113f0*/  SHF.R.U32.HI R7, RZ, 0x5, R5 ;  /* 0x00000005ff077819 */ /* 0x000fe20000011605 */
[----:B------:R-:W3:Y:S02]  /*11400*/  @P6 LDG.E.U16 R42, desc[UR24][R164.64] ;  /* 0x00000018a42a6981 */ /* 0x000ee4000c1e1500 */
[----:B------:R-:W-:-:S02]  /*11410*/  IMAD.SHL.U32 R5, R5, 0x2, RZ ;  /* 0x0000000205057824 */ /* 0x000fc400078e00ff */
[----:B------:R-:W3:Y:S03]  /*11420*/  @P0 LDG.E.U16 R0, desc[UR24][R152.64] ;  /* 0x0000001898000981 */ /* 0x000ee6000c1e1500 */
[----:B------:R-:W-:Y:S01]  /*11430*/  LOP3.LUT R3, R3, 0x7e, R5, 0xf8, !PT ;  /* 0x0000007e03037812 */ /* 0x000fe200078ef805 */
[----:B------:R-:W3:Y:S04]  /*11440*/  @P6 LDG.E.U16 R30, desc[UR24][R76.64] ;  /* 0x000000184c1e6981 */ /* 0x000ee8000c1e1500 */
[----:B------:R-:W3:Y:S04]  /*11450*/  @P6 LDG.E.U16 R18, desc[UR24][R104.64] ;  /* 0x0000001868126981 */ /* 0x000ee8000c1e1500 */
[----:B------:R-:W3:Y:S04]  /*11460*/  @P6 LDG.E.U16 R8, desc[UR24][R136.64] ;  /* 0x0000001888086981 */ /* 0x000ee8000c1e1500 */
[----:B------:R-:W-:Y:S04]  /*11470*/  STS.U16 [R3+UR19], R51 ;  /* 0x0000003303007988 */ /* 0x000fe80008000413 */
[----:B------:R-:W-:Y:S04]  /*11480*/  STS.U16 [R3+UR19+0x2000], R50 ;  /* 0x0020003203007988 */ /* 0x000fe80008000413 */
[----:B------:R-:W-:Y:S04]  /*11490*/  STS.U16 [R3+UR19+0xc00], R17 ;  /* 0x000c001103007988 */ /* 0x000fe80008000413 */
[----:B------:R-:W-:Y:S04]  /*114a0*/  STS.U16 [R3+UR19+0x2c00], R16 ;  /* 0x002c001003007988 */ /* 0x000fe80008000413 */
[----:B------:R-:W3:Y:S04]  /*114b0*/  @P6 LDG.E.U16 R40, desc[UR24][R160.64] ;  /* 0x00000018a0286981 */ /* 0x000ee8000c1e1500 */
[----:B------:R-:W3:Y:S04]  /*114c0*/  @P6 LDG.E.U16 R28, desc[UR24][R80.64] ;  /* 0x00000018501c6981 */ /* 0x000ee8000c1e1500 */
[----:B------:R-:W3:Y:S04]  /*114d0*/  @P6 LDG.E.U16 R134, desc[UR24][R108.64] ;  /* 0x000000186c866981 */ /* 0x000ee8000c1e1500 */
[----:B------:R-:W3:Y:S04]  /*114e0*/  @P6 LDG.E.U16 R132, desc[UR24][R140.64] ;  /* 0x000000188c846981 */ /* 0x000ee8000c1e1500 */
[----:B------:R-:W3:Y:S04]  /*114f0*/  @P6 LDG.E.U16 R6, desc[UR24][R52.64] ;  /* 0x0000001834066981 */ /* 0x000ee8000c1e1500 */
[----:B--2---:R-:W-:Y:S04]  /*11500*/  STS.U16 [R3+UR19+0x2800], R26 ;  /* 0x0028001a03007988 */ /* 0x004fe80008000413 */
[----:B------:R-:W-:Y:S04]  /*11510*/  STS.U16 [R3+UR19+0x800], R27 ;  /* 0x0008001b03007988 */ /* 0x000fe80008000413 */
[----:B----4-:R-:W-:Y:S04]  /*11520*/  STS.U16 [R3+UR19+0x2400], R38 ;  /* 0x0024002603007988 */ /* 0x010fe80008000413 */
[----:B------:R-:W2:Y:S04]  /*11530*/  @P6 LDG.E.U16 R114, desc[UR24][R84.64] ;  /* 0x0000001854726981 */ /* 0x000ea8000c1e1500 */
[----:B------:R-:W4:Y:S04]  /*11540*/  @P0 LDG.E.U16 R89, desc[UR24][R142.64] ;  /* 0x000000188e590981 */ /* 0x000f28000c1e1500 */
[----:B------:R-:W2:Y:S04]  /*11550*/  @P6 LDG.E.U16 R88, desc[UR24][R112.64] ;  /* 0x0000001870586981 */ /* 0x000ea8000c1e1500 */
[----:B------:R-:W2:Y:S04]  /*11560*/  @P0 LDG.E.U16 R87, desc[UR24][R54.64] ;  /* 0x0000001836570981 */ /* 0x000ea8000c1e1500 */
[----:B------:R-:W2:Y:S04]  /*11570*/  @P6 LDG.E.U16 R86, desc[UR24][R144.64] ;  /* 0x0000001890566981 */ /* 0x000ea8000c1e1500 */
[----:B------:R-:W2:Y:S04]  /*11580*/  @P0 LDG.E.U16 R61, desc[UR24][R146.64] ;  /* 0x00000018923d0981 */ /* 0x000ea8000c1e1500 */
[----:B------:R-:W-:Y:S04]  /*11590*/  STS.U16 [R3+UR19+0x400], R39 ;  /* 0x0004002703007988 */ /* 0x000fe80008000413 */
[----:B------:R-:W2:Y:S01]  /*115a0*/  @P0 LDG.E.U16 R59, desc[UR24][R150.64] ;  /* 0x00000018963b0981 */ /* 0x000ea2000c1e1500 */
[----:B------:R-:W-:-:S02]  /*115b0*/  ISETP.NE.U32.AND P0, PT, R7, RZ, PT ;  /* 0x000000ff0700720c */ /* 0x000fc40003f05070 */
[----:B------:R-:W-:Y:S01]  /*115c0*/  LOP3.LUT R7, R3, 0x10, RZ, 0x3c, !PT ;  /* 0x0000001003077812 */ /* 0x000fe200078e3cff */
[----:B------:R-:W2:Y:S04]  /*115d0*/  @P6 LDG.E.U16 R60, desc[UR24][R56.64] ;  /* 0x00000018383c6981 */ /* 0x000ea8000c1e1500 */
[----:B------:R-:W-:Y:S04]  /*115e0*/  STS.U16 [R7+UR19+0x80], R49 ;  /* 0x0000803107007988 */ /* 0x000fe80008000413 */
[----:B------:R-:W-:Y:S04]  /*115f0*/  STS.U16 [R7+UR19+0x2080], R48 ;  /* 0x0020803007007988 */ /* 0x000fe80008000413 */
[----:B------:R-:W-:Y:S04]  /*11600*/  STS.U16 [R7+UR19+0x480], R37 ;  /* 0x0004802507007988 */ /* 0x000fe80008000413 */
[----:B------:R-:W-:Y:S04]  /*11610*/  STS.U16 [R7+UR19+0x2480], R36 ;  /* 0x0024802407007988 */ /* 0x000fe80008000413 */
[----:B------:R-:W-:Y:S04]  /*11620*/  STS.U16 [R7+UR19+0x880], R25 ;  /* 0x0008801907007988 */ /* 0x000fe80008000413 */
[----:B------:R-:W-:Y:S04]  /*11630*/  STS.U16 [R7+UR19+0x2880], R24 ;  /* 0x0028801807007988 */ /* 0x000fe80008000413 */
[----:B------:R-:W-:Y:S04]  /*11640*/  STS.U16 [R7+UR19+0xc80], R15 ;  /* 0x000c800f07007988 */ /* 0x000fe80008000413 */
[----:B------:R0:W-:Y:S01]  /*11650*/  STS.U16 [R7+UR19+0x2c80], R14 ;  /* 0x002c800e07007988 */ /* 0x0001e20008000413 */
[----:B------:R-:W-:-:S02]  /*11660*/  PRMT R4, RZ, 0x7610, R4 ;  /* 0x00007610ff047816 */ /* 0x000fc40000000004 */
[C---:B------:R-:W-:Y:S01]  /*11670*/  LOP3.LUT R5, R3.reuse, 0x20, RZ, 0x3c, !PT ;  /* 0x0000002003057812 */ /* 0x040fe200078e3cff */
[----:B------:R-:W2:Y:S04]  /*11680*/  @P6 LDG.E.U16 R58, desc[UR24][R148.64] ;  /* 0x00000018943a6981 */ /* 0x000ea8000c1e1500 */
[----:B------:R-:W2:Y:S04]  /*11690*/  @P6 LDG.E.U16 R2, desc[UR24][R154.64] ;  /* 0x000000189a026981 */ /* 0x000ea8000c1e1500 */
[----:B0-----:R-:W2:Y:S01]  /*116a0*/  LDL.LU R7, [R1+0x54] ;  /* 0x0000540001077983 */ /* 0x001ea20000300800 */
[----:B------:R-:W-:-:S03]  /*116b0*/  LOP3.LUT R15, R3, 0x30, RZ, 0x3c, !PT ;  /* 0x00000030030f7812 */ /* 0x000fc600078e3cff */
[----:B------:R-:W-:Y:S04]  /*116c0*/  STS.U16 [R5+UR19+0x100], R47 ;  /* 0x0001002f05007988 */ /* 0x000fe80008000413 */
[----:B------:R-:W-:Y:S04]  /*116d0*/  STS.U16 [R5+UR19+0x2100], R46 ;  /* 0x0021002e05007988 */ /* 0x000fe80008000413 */
[----:B------:R-:W4:Y:S04]  /*116e0*/  @P6 LDG.E.U16 R4, desc[UR24][R156.64] ;  /* 0x000000189c046981 */ /* 0x000f28000c1e1500 */
[----:B---3--:R-:W-:Y:S04]  /*116f0*/  STS.U16 [R5+UR19+0x500], R35 ;  /* 0x0005002305007988 */ /* 0x008fe80008000413 */
[----:B------:R-:W-:Y:S04]  /*11700*/  STS.U16 [R5+UR19+0x2500], R34 ;  /* 0x0025002205007988 */ /* 0x000fe80008000413 */
[----:B------:R-:W-:Y:S04]  /*11710*/  STS.U16 [R5+UR19+0x900], R23 ;  /* 0x0009001705007988 */ /* 0x000fe80008000413 */
[----:B------:R-:W-:Y:S04]  /*11720*/  STS.U16 [R5+UR19+0x2900], R22 ;  /* 0x0029001605007988 */ /* 0x000fe80008000413 */
[----:B------:R-:W-:Y:S04]  /*11730*/  STS.U16 [R5+UR19+0xd00], R13 ;  /* 0x000d000d05007988 */ /* 0x000fe80008000413 */
[----:B------:R0:W-:Y:S04]  /*11740*/  STS.U16 [R5+UR19+0x2d00], R12 ;  /* 0x002d000c05007988 */ /* 0x0001e80008000413 */
[----:B------:R-:W-:Y:S04]  /*11750*/  STS.U16 [R15+UR19+0x180], R45 ;  /* 0x0001802d0f007988 */ /* 0x000fe80008000413 */
[----:B------:R-:W-:Y:S01]  /*11760*/  STS.U16 [R15+UR19+0x2180], R44 ;  /* 0x0021802c0f007988 */ /* 0x000fe20008000413 */
[----:B0-----:R-:W-:-:S03]  /*11770*/  LOP3.LUT R5, R3, 0x40, RZ, 0x3c, !PT ;  /* 0x0000004003057812 */ /* 0x001fc600078e3cff */
        /* <DEDUP_REMOVED lines=24> */
[----:B--2---:R0:W-:Y:S04]  /*11900*/  STS.U16 [R5+UR19+0x300], R7 ;  /* 0x0003000705007988 */ /* 0x0041e80008000413 */
[----:B------:R1:W-:Y:S01]  /*11910*/  STS.U16 [R5+UR19+0x2300], R6 ;  /* 0x0023000605007988 */ /* 0x0003e20008000413 */
[----:B0-----:R-:W0:Y:S03]  /*11920*/  LDC R7, c[0x0][0x3a0] ;  /* 0x0000e800ff077b82 */ /* 0x001e260000000800 */
[----:B-1----:R-:W2:Y:S04]  /*11930*/  LDL.LU R6, [R1+0x84] ;  /* 0x0000840001067983 */ /* 0x002ea80000300800 */
[----:B------:R1:W-:Y:S04]  /*11940*/  STS.U16 [R5+UR19+0x700], R117 ;  /* 0x0007007505007988 */ /* 0x0003e80008000413 */
[----:B------:R-:W-:Y:S04]  /*11950*/  STS.U16 [R5+UR19+0x2700], R114 ;  /* 0x0027007205007988 */ /* 0x000fe80008000413 */
[----:B------:R-:W-:Y:S04]  /*11960*/  STS.U16 [R5+UR19+0xb00], R115 ;  /* 0x000b007305007988 */ /* 0x000fe80008000413 */
[----:B------:R-:W-:Y:S01]  /*11970*/  STS.U16 [R5+UR19+0x2b00], R88 ;  /* 0x002b005805007988 */ /* 0x000fe20008000413 */
[----:B0-----:R-:W-:-:S03]  /*11980*/  VIADD R7, R7, 0xff ;  /* 0x000000ff07077836 */ /* 0x001fc60000000000 */
[----:B----4-:R-:W-:Y:S01]  /*11990*/  STS.U16 [R5+UR19+0xf00], R89 ;  /* 0x000f005905007988 */ /* 0x010fe20008000413 */
[----:B------:R-:W-:-:S03]  /*119a0*/  LOP3.LUT R8, R3, 0x70, RZ, 0x3c, !PT ;  /* 0x0000007003087812 */ /* 0x000fc600078e3cff */
[----:B------:R0:W-:Y:S04]  /*119b0*/  STS.U16 [R5+UR19+0x2f00], R86 ;  /* 0x002f005605007988 */ /* 0x0001e80008000413 */
[----:B-1----:R1:W5:Y:S01]  /*119c0*/  LDL.LU R117, [R1+0xcdc] ;  /* 0x000cdc0001757983 */ /* 0x0023620000300800 */
[----:B0-----:R-:W-:-:S03]  /*119d0*/  SHF.R.S32.HI R5, RZ, 0x1f, R7 ;  /* 0x0000001fff057819 */ /* 0x001fc60000011407 */
[----:B------:R0:W-:Y:S01]  /*119e0*/  STS.U16 [R8+UR19+0x380], R87 ;  /* 0x0003805708007988 */ /* 0x0001e20008000413 */
[----:B------:R-:W-:-:S03]  /*119f0*/  LEA.HI R5, R5, R7, RZ, 0x8 ;  /* 0x0000000705057211 */ /* 0x000fc600078f40ff */
[----:B------:R3:W-:Y:S01]  /*11a00*/  STS.U16 [R8+UR19+0x2380], R60 ;  /* 0x0023803c08007988 */ /* 0x0007e20008000413 */
[----:B------:R-:W-:-:S03]  /*11a10*/  SHF.R.S32.HI R5, RZ, 0x8, R5 ;  /* 0x00000008ff057819 */ /* 0x000fc60000011405 */
[----:B------:R4:W-:Y:S04]  /*11a20*/  STS.U16 [R8+UR19+0x780], R61 ;  /* 0x0007803d08007988 */ /* 0x0009e80008000413 */
[----:B------:R1:W5:Y:S01]  /*11a30*/  LDL.LU R114, [R1+0xcd8] ;  /* 0x000cd80001727983 */ /* 0x0003620000300800 */
[----:B------:R-:W-:-:S03]  /*11a40*/  VIMNMX R5, PT, PT, R5, 0x1, !PT ;  /* 0x0000000105057848 */ /* 0x000fc60007fe0100 */
[----:B------:R0:W-:Y:S04]  /*11a50*/  STS.U16 [R8+UR19+0x2780], R58 ;  /* 0x0027803a08007988 */ /* 0x0001e80008000413 */
[----:B------:R1:W5:Y:S04]  /*11a60*/  LDL.LU R115, [R1+0xcd4] ;  /* 0x000cd40001737983 */ /* 0x0003680000300800 */
[----:B------:R0:W-:Y:S04]  /*11a70*/  STS.U16 [R8+UR19+0xb80], R59 ;  /* 0x000b803b08007988 */ /* 0x0001e80008000413 */
[----:B------:R1:W5:Y:S04]  /*11a80*/  LDL.LU R88, [R1+0xcd0] ;  /* 0x000cd00001587983 */ /* 0x0003680000300800 */
[----:B------:R0:W-:Y:S04]  /*11a90*/  STS.U16 [R8+UR19+0x2b80], R2 ;  /* 0x002b800208007988 */ /* 0x0001e80008000413 */
[----:B------:R1:W5:Y:S04]  /*11aa0*/  LDL.LU R89, [R1+0xccc] ;  /* 0x000ccc0001597983 */ /* 0x0003680000300800 */
[----:B------:R0:W-:Y:S01]  /*11ab0*/  STS.U16 [R8+UR19+0xf80], R0 ;  /* 0x000f800008007988 */ /* 0x0001e20008000413 */
[----:B------:R-:W-:-:S03]  /*11ac0*/  VIADD R5, R5, 0xffffffff ;  /* 0xffffffff05057836 */ /* 0x000fc60000000000 */
[----:B------:R1:W5:Y:S04]  /*11ad0*/  LDL.LU R86, [R1+0xcc8] ;  /* 0x000cc80001567983 */ /* 0x0003680000300800 */
[----:B------:R1:W-:Y:S04]  /*11ae0*/  STS.U16 [R8+UR19+0x2f80], R4 ;  /* 0x002f800408007988 */ /* 0x0003e80008000413 */
[----:B0-----:R1:W5:Y:S01]  /*11af0*/  LDL.LU R87, [R1+0xcc4] ;  /* 0x000cc40001577983 */ /* 0x0013620000300800 */
[----:B------:R0:W-:Y:S06]  /*11b00*/  MEMBAR.ALL.CTA ;  /* 0x0000000000007992 */ /* 0x0001ec0000008000 */
[----:B0-----:R-:W0:Y:S04]  /*11b10*/  FENCE.VIEW.ASYNC.S ;  /* 0x00000000000073c6 */ /* 0x001e280000000000 */
[----:B---3--:R1:W5:Y:S04]  /*11b20*/  LDL.LU R60, [R1+0xcc0] ;  /* 0x000cc000013c7983 */ /* 0x0083680000300800 */
[----:B----4-:R1:W5:Y:S04]  /*11b30*/  LDL.LU R61, [R1+0xcbc] ;  /* 0x000cbc00013d7983 */ /* 0x0103680000300800 */
[----:B------:R1:W5:Y:S04]  /*11b40*/  LDL.LU R58, [R1+0xcb8] ;  /* 0x000cb800013a7983 */ /* 0x0003680000300800 */
[----:B------:R1:W5:Y:S01]  /*11b50*/  LDL.LU R59, [R1+0xcb4] ;  /* 0x000cb400013b7983 */ /* 0x0003620000300800 */
[----:B------:R-:W-:-:S03]  /*11b60*/  UIADD3 UR7, UPT, UPT, UR19, 0x4000, URZ ;  /* 0x0000400013077890 */ /* 0x000fc6000fffe0ff */
[----:B------:R1:W5:Y:S04]  /*11b70*/  LDL.LU R2, [R1+0xcb0] ;  /* 0x000cb00001027983 */ /* 0x0003680000300800 */
[----:B------:R1:W5:Y:S04]  /*11b80*/  LDL.LU R0, [R1+0xcac] ;  /* 0x000cac0001007983 */ /* 0x0003680000300800 */
[----:B------:R1:W-:Y:S01]  /*11b90*/  STL [R1+0xc60], R5 ;  /* 0x000c600501007387 */ /* 0x0003e20000100800 */
[----:B------:R-:W-:Y:S01]  /*11ba0*/  USHF.R.U32.HI UR7, URZ, 0x4, UR7 ;  /* 0x00000004ff077899 */ /* 0x000fe20008011607 */
[----:B0-----:R-:W-:Y:S01]  /*11bb0*/  BAR.SYNC.DEFER_BLOCKING 0x0 ;  /* 0x0000000000007b1d */ /* 0x001fe20000010000 */
[----:B------:R-:W-:-:S02]  /*11bc0*/  ISETP.LT.OR P2, PT, R7, 0x100, P0 ;  /* 0x000001000700780c */ /* 0x000fc40000741670 */
[----:B------:R-:W-:-:S04]  /*11bd0*/  USGXT.U32 UR22, UR7, 0xe ;  /* 0x0000000e0716789a */ /* 0x000fc80008000000 */
[----:B------:R-:W-:Y:S01]  /*11be0*/  UIADD3 UR45, UP1, UPT, UR22, 0x2, URZ ;  /* 0x00000002162d7890 */ /* 0x000fe2000ff3e0ff */
[----:B------:R-:W-:Y:S01]  /*11bf0*/  UMOV UR44, URZ ;  /* 0x000000ff002c7c82 */ /* 0x000fe20008000000 */
[----:B------:R-:W-:Y:S02]  /*11c00*/  UIADD3 UR23, UPT, UPT, UR20, 0x20, URZ ;  /* 0x0000002014177890 */ /* 0x000fe4000fffe0ff */
[----:B------:R-:W-:Y:S01]  /*11c10*/  UIADD3.X UR44, UPT, UPT, UR44, 0x40004040, URZ, UP1, !UPT ;  /* 0x400040402c2c7890 */ /* 0x000fe20008ffe4ff */
[----:B------:R-:W-:Y:S01]  /*11c20*/  ISETP.NE.U32.AND P3, PT, R5, RZ, PT ;  /* 0x000000ff0500720c */ /* 0x000fe20003f65070 */
[----:B--2---:R-:W-:Y:S01]  /*11c30*/  IMAD.SHL.U32 R133, R6, 0x100, RZ ;  /* 0x0000010006857824 */ /* 0x004fe200078e00ff */
[----:B-1----:R-:W-:Y:S11]  /*11c40*/  @P2 BRA `(.L_x_7) ;  /* 0x0000000400302947 */ /* 0x002ff60003800000 */
[----:B------:R-:W-:Y:S01]  /*11c50*/  USHF.R.U32.HI UR34, URZ, 0x4, UR19 ;  /* 0x00000004ff227899 */ /* 0x000fe20008011613 */
[----:B------:R-:W-:Y:S01]  /*11c60*/  UMOV UR7, URZ ;  /* 0x000000ff00077c82 */ /* 0x000fe20008000000 */
[----:B------:R-:W-:Y:S02]  /*11c70*/  UIADD3 UR49, UPT, UPT, UR20, 0x28, URZ ;  /* 0x0000002814317890 */ /* 0x000fe4000fffe0ff */
[----:B------:R-:W-:Y:S02]  /*11c80*/  USGXT.U32 UR34, UR34, 0xe ;  /* 0x0000000e2222789a */ /* 0x000fe40008000000 */
[----:B------:R-:W-:Y:S02]  /*11c90*/  UIADD3 UR51, UPT, UPT, UR20, 0x30, URZ ;  /* 0x0000003014337890 */ /* 0x000fe4000fffe0ff */
[----:B------:R-:W-:Y:S02]  /*11ca0*/  UIADD3 UR38, UP1, UPT, UR34, 0x2, URZ ;  /* 0x0000000222267890 */ /* 0x000fe4000ff3e0ff */
[----:B------:R-:W-:-:S02]  /*11cb0*/  UIADD3 UR53, UPT, UPT, UR20, 0x38, URZ ;  /* 0x0000003814357890 */ /* 0x000fc4000fffe0ff */
[----:B------:R-:W-:Y:S02]  /*11cc0*/  UIADD3.X UR39, UPT, UPT, UR7, 0x40004040, URZ, UP1, !UPT ;  /* 0x4000404007277890 */ /* 0x000fe40008ffe4ff */
[----:B------:R-:W-:Y:S02]  /*11cd0*/  UIADD3 UR55, UPT, UPT, UR20, 0x40, URZ ;  /* 0x0000004014377890 */ /* 0x000fe4000fffe0ff */
[----:B------:R-:W-:Y:S02]  /*11ce0*/  UIADD3.64 UR32, UPT, UPT, UR38, 0x2, URZ ;  /* 0x0000000226207897 */ /* 0x000fe4000fffe0ff */
[----:B------:R-:W-:Y:S02]  /*11cf0*/  UIADD3.64 UR30, UPT, UPT, UR38, 0x4, URZ ;  /* 0x00000004261e7897 */ /* 0x000fe4000fffe0ff */
[----:B------:R-:W-:Y:S01]  /*11d00*/  UIADD3.64 UR26, UPT, UPT, UR38, 0xfe, URZ ;  /* 0x000000fe261a7897 */ /* 0x000fe2000fffe0ff */
[----:B------:R-:W-:Y:S01]  /*11d10*/  UMOV UR36, 0x0 ;  /* 0x0000000000247882 */ /* 0x000fe20000000000 */
[----:B------:R-:W-:Y:S01]  /*11d20*/  UMOV UR37, 0x8080490 ;  /* 0x0808049000257882 */ /* 0x000fe20000000000 */
[----:B------:R-:W-:Y:S01]  /*11d30*/  UMOV UR35, 0x40004040 ;  /* 0x4000404000237882 */ /* 0x000fe20000000000 */
[----:B------:R-:W-:Y:S01]  /*11d40*/  UMOV UR40, 0x0 ;  /* 0x0000000000287882 */ /* 0x000fe20000000000 */
[----:B------:R-:W-:Y:S01]  /*11d50*/  UMOV UR41, 0x8080490 ;  /* 0x0808049000297882 */ /* 0x000fe20000000000 */
[----:B------:R-:W-:Y:S01]  /*11d60*/  UMOV UR42, 0x0 ;  /* 0x00000000002a7882 */ /* 0x000fe20000000000 */
[----:B------:R-:W-:Y:S01]  /*11d70*/  UMOV UR43, 0x8080490 ;  /* 0x08080490002b7882 */ /* 0x000fe20000000000 */
[----:B------:R0:W-:Y:S01]  /*11d80*/  UTCHMMA tmem[UR23], gdesc[UR34], tmem[UR20], tmem[UR36], idesc[UR37], !UPT ;  /* 0x00ff2422170079ea */ /* 0x0001e2000f800014 */
[----:B------:R-:W-:-:S02]  /*11d90*/  UIADD3 UR54, UPT, UPT, UR20, 0x48, URZ ;  /* 0x0000004814367890 */ /* 0x000fc4000fffe0ff */
[----:B------:R-:W-:Y:S01]  /*11da0*/  UTCHMMA tmem[UR49], gdesc[UR38], tmem[UR20], tmem[UR40], idesc[UR41], UPT ;  /* 0x00ff2826310079ea */ /* 0x000fe2000b800014 */
[----:B------:R-:W-:Y:S01]  /*11db0*/  UIADD3.64 UR28, UPT, UPT, UR38, 0x100, URZ ;  /* 0x00000100261c7897 */ /* 0x000fe2000fffe0ff */
[----:B------:R1:W-:Y:S01]  /*11dc0*/  UTCHMMA tmem[UR51], gdesc[UR32], tmem[UR20], tmem[UR42], idesc[UR43], UPT ;  /* 0x00ff2a20330079ea */ /* 0x0003e2000b800014 */
[----:B------:R-:W-:Y:S01]  /*11dd0*/  UMOV UR56, 0x0 ;  /* 0x0000000000387882 */ /* 0x000fe20000000000 */
[----:B------:R-:W-:Y:S01]  /*11de0*/  UMOV UR57, 0x8080490 ;  /* 0x0808049000397882 */ /* 0x000fe20000000000 */
[----:B------:R-:W-:Y:S02]  /*11df0*/  UIADD3 UR52, UPT, UPT, UR20, 0x50, URZ ;  /* 0x0000005014347890 */ /* 0x000fe4000fffe0ff */
[----:B------:R-:W-:Y:S01]  /*11e00*/  UTCHMMA tmem[UR53], gdesc[UR30], tmem[UR20], tmem[UR56], idesc[UR57], UPT ;  /* 0x00ff381e350079ea */ /* 0x000fe2000b800014 */
[----:B------:R-:W-:Y:S01]  /*11e10*/  UMOV UR58, 0x0 ;  /* 0x00000000003a7882 */ /* 0x000fe20000000000 */
[----:B0-----:R-:W-:Y:S01]  /*11e20*/  UIADD3.64 UR34, UPT, UPT, UR38, 0x102, URZ ;  /* 0x0000010226227897 */ /* 0x001fe2000fffe0ff */
[----:B------:R-:W-:Y:S01]  /*11e30*/  UMOV UR59, 0x8080490 ;  /* 0x08080490003b7882 */ /* 0x000fe20000000000 */
[----:B------:R-:W-:-:S02]  /*11e40*/  UIADD3 UR50, UPT, UPT, UR20, 0x58, URZ ;  /* 0x0000005814327890 */ /* 0x000fc4000fffe0ff */
[----:B------:R0:W-:Y:S01]  /*11e50*/  UTCHMMA tmem[UR55], gdesc[UR26], tmem[UR20], tmem[UR58], idesc[UR59], UPT ;  /* 0x00ff3a1a370079ea */ /* 0x0001e2000b800014 */
[----:B-1----:R-:W-:Y:S02]  /*11e60*/  UIADD3.64 UR42, UPT, UPT, UR38, 0x104, URZ ;  /* 0x00000104262a7897 */ /* 0x002fe4000fffe0ff */
[----:B------:R-:W-:Y:S02]  /*11e70*/  UIADD3 UR48, UPT, UPT, UR20, 0x60, URZ ;  /* 0x0000006014307890 */ /* 0x000fe4000fffe0ff */
[----:B------:R-:W-:Y:S02]  /*11e80*/  UIADD3.64 UR40, UPT, UPT, UR38, 0x1fe, URZ ;  /* 0x000001fe26287897 */ /* 0x000fe4000fffe0ff */
[----:B------:R-:W-:Y:S01]  /*11e90*/  UIADD3 UR46, UPT, UPT, UR20, 0x68, URZ ;  /* 0x00000068142e7890 */ /* 0x000fe2000fffe0ff */
[----:B------:R-:W-:Y:S01]  /*11ea0*/  UMOV UR64, 0x0 ;  /* 0x0000000000407882 */ /* 0x000fe20000000000 */
[----:B0-----:R-:W-:Y:S01]  /*11eb0*/  UIADD3.64 UR26, UPT, UPT, UR38, 0x200, URZ ;  /* 0x00000200261a7897 */ /* 0x001fe2000fffe0ff */
[----:B------:R-:W-:Y:S01]  /*11ec0*/  UMOV UR65, 0x8080490 ;  /* 0x0808049000417882 */ /* 0x000fe20000000000 */
[----:B------:R-:W-:Y:S01]  /*11ed0*/  UMOV UR62, 0x0 ;  /* 0x00000000003e7882 */ /* 0x000fe20000000000 */
[----:B------:R-:W-:Y:S01]  /*11ee0*/  UMOV UR63, 0x8080490 ;  /* 0x08080490003f7882 */ /* 0x000fe20000000000 */
[----:B------:R0:W-:Y:S01]  /*11ef0*/  UTCHMMA tmem[UR54], gdesc[UR28], tmem[UR20], tmem[UR64], idesc[UR65], UPT ;  /* 0x00ff401c360079ea */ /* 0x0001e2000b800014 */
[----:B------:R-:W-:Y:S01]  /*11f00*/  UMOV UR32, 0x0 ;  /* 0x0000000000207882 */ /* 0x000fe20000000000 */
[----:B------:R-:W-:Y:S01]  /*11f10*/  UMOV UR33, 0x8080490 ;  /* 0x0808049000217882 */ /* 0x000fe20000000000 */
[----:B------:R1:W-:Y:S01]  /*11f20*/  UTCHMMA tmem[UR52], gdesc[UR34], tmem[UR20], tmem[UR62], idesc[UR63], UPT ;  /* 0x00ff3e22340079ea */ /* 0x0003e2000b800014 */
[----:B------:R-:W-:-:S02]  /*11f30*/  UIADD3 UR7, UPT, UPT, UR20, 0x70, URZ ;  /* 0x0000007014077890 */ /* 0x000fc4000fffe0ff */
[----:B------:R-:W-:Y:S01]  /*11f40*/  UTCHMMA tmem[UR50], gdesc[UR42], tmem[UR20], tmem[UR32], idesc[UR33], UPT ;  /* 0x00ff202a320079ea */ /* 0x000fe2000b800014 */
[----:B------:R-:W-:Y:S02]  /*11f50*/  UIADD3 UR47, UPT, UPT, UR20, 0x78, URZ ;  /* 0x00000078142f7890 */ /* 0x000fe4000fffe0ff */
[----:B------:R2:W-:Y:S01]  /*11f60*/  UTCHMMA tmem[UR48], gdesc[UR40], tmem[UR20], tmem[UR32], idesc[UR33], UPT ;  /* 0x00ff2028300079ea */ /* 0x0005e2000b800014 */
[----:B------:R-:W-:Y:S01]  /*11f70*/  UIADD3.64 UR30, UPT, UPT, UR38, 0x204, URZ ;  /* 0x00000204261e7897 */ /* 0x000fe2000fffe0ff */
[----:B------:R3:W-:Y:S01]  /*11f80*/  UTCHMMA tmem[UR46], gdesc[UR26], tmem[UR20], tmem[UR36], idesc[UR37], UPT ;  /* 0x00ff241a2e0079ea */ /* 0x0007e2000b800014 */
[----:B0-----:R-:W-:Y:S02]  /*11f90*/  UIADD3.64 UR28, UPT, UPT, UR38, 0x202, URZ ;  /* 0x00000202261c7897 */ /* 0x001fe4000fffe0ff */
[----:B------:R-:W-:Y:S02]  /*11fa0*/  UIADD3 UR49, UPT, UPT, UR20, 0x80, URZ ;  /* 0x0000008014317890 */ /* 0x000fe4000fffe0ff */
[----:B------:R-:W-:-:S02]  /*11fb0*/  UIADD3 UR51, UPT, UPT, UR20, 0x88, URZ ;  /* 0x0000008814337890 */ /* 0x000fc4000fffe0ff */
[----:B-1----:R-:W-:Y:S02]  /*11fc0*/  UIADD3.64 UR34, UPT, UPT, UR38, 0x300, URZ ;  /* 0x0000030026227897 */ /* 0x002fe4000fffe0ff */
[----:B--2---:R-:W-:Y:S01]  /*11fd0*/  UIADD3.64 UR32, UPT, UPT, UR38, 0x2fe, URZ ;  /* 0x000002fe26207897 */ /* 0x004fe2000fffe0ff */
[----:B------:R0:W-:Y:S01]  /*11fe0*/  UTCHMMA tmem[UR7], gdesc[UR28], tmem[UR20], tmem[UR64], idesc[UR65], UPT ;  /* 0x00ff401c070079ea */ /* 0x0001e2000b800014 */
[----:B------:R-:W-:Y:S02]  /*11ff0*/  UIADD3 UR53, UPT, UPT, UR20, 0x90, URZ ;  /* 0x0000009014357890 */ /* 0x000fe4000fffe0ff */
[----:B------:R0:W-:Y:S01]  /*12000*/  UTCHMMA tmem[UR47], gdesc[UR30], tmem[UR20], tmem[UR58], idesc[UR59], UPT ;  /* 0x00ff3a1e2f0079ea */ /* 0x0001e2000b800014 */
[----:B---3--:R-:W-:Y:S02]  /*12010*/  UIADD3.64 UR36, UPT, UPT, UR38, 0x302, URZ ;  /* 0x0000030226247897 */ /* 0x008fe4000fffe0ff */
[----:B------:R-:W-:Y:S02]  /*12020*/  UIADD3 UR55, UPT, UPT, UR20, 0x98, URZ ;  /* 0x0000009814377890 */ /* 0x000fe4000fffe0ff */
[----:B------:R-:W-:Y:S01]  /*12030*/  UIADD3.64 UR38, UPT, UPT, UR38, 0x304, URZ ;  /* 0x0000030426267897 */ /* 0x000fe2000fffe0ff */
[----:B------:R-:W-:Y:S01]  /*12040*/  UMOV UR66, 0x0 ;  /* 0x0000000000427882 */ /* 0x000fe20000000000 */
[----:B------:R-:W-:Y:S01]  /*12050*/  UMOV UR67, 0x8080490 ;  /* 0x0808049000437882 */ /* 0x000fe20000000000 */
[----:B------:R-:W-:Y:S01]  /*12060*/  UMOV UR26, UR4 ;  /* 0x00000004001a7c82 */ /* 0x000fe20008000000 */
[----:B------:R-:W-:Y:S01]  /*12070*/  UMOV UR27, URZ ;  /* 0x000000ff001b7c82 */ /* 0x000fe20008000000 */
[----:B------:R0:W-:Y:S01]  /*12080*/  UTCHMMA tmem[UR49], gdesc[UR32], tmem[UR20], tmem[UR66], idesc[UR67], UPT ;  /* 0x00ff4220310079ea */ /* 0x0001e2000b800014 */
[----:B------:R-:W-:Y:S01]  /*12090*/  UMOV UR42, 0x0 ;  /* 0x00000000002a7882 */ /* 0x000fe20000000000 */
[----:B------:R-:W-:Y:S01]  /*120a0*/  UMOV UR43, 0x8080490 ;  /* 0x08080490002b7882 */ /* 0x000fe20000000000 */
[----:B------:R0:W-:Y:S01]  /*120b0*/  UTCHMMA tmem[UR51], gdesc[UR34], tmem[UR20], tmem[UR62], idesc[UR63], UPT ;  /* 0x00ff3e22330079ea */ /* 0x0001e2000b800014 */
[----:B------:R-:W-:Y:S01]  /*120c0*/  UMOV UR4, UR26 ;  /* 0x0000001a00047c82 */ /* 0x000fe20008000000 */
[----:B------:R0:W-:Y:S01]  /*120d0*/  UTCHMMA tmem[UR53], gdesc[UR36], tmem[UR20], tmem[UR56], idesc[UR57], UPT ;  /* 0x00ff3824350079ea */ /* 0x0001e2000b800014 */
[----:B------:R0:W-:Y:S01]  /*120e0*/  UTCHMMA tmem[UR55], gdesc[UR38], tmem[UR20], tmem[UR42], idesc[UR43], UPT ;  /* 0x00ff2a26370079ea */ /* 0x0001e2000b800014 */
[----:B------:R0:W-:Y:S01]  /*120f0*/  UTCBAR [UR4], URZ ;  /* 0x000000ff040073e9 */ /* 0x0001e200080000ff */
[----:B------:R-:W-:Y:S01]  /*12100*/  NOP ;  /* 0x0000000000007918 */ /* 0x000fe20000000000 */
.L_x_7:
[----:B------:R-:W1:Y:S01]  /*12110*/  LDC R4, c[0x0][0x3a8] ;  /* 0x0000ea00ff047b82 */ /* 0x000e620000000800 */
[----:B------:R2:W-:Y:S01]  /*12120*/  STL [R1+0x88], RZ ;  /* 0x000088ff01007387 */ /* 0x0005e20000100800 */
[----:B0-----:R-:W-:Y:S01]  /*12130*/  UMOV UR7, URZ ;  /* 0x000000ff00077c82 */ /* 0x001fe20008000000 */
[----:B------:R-:W-:Y:S01]  /*12140*/  UMOV UR26, UR45 ;  /* 0x0000002d001a7c82 */ /* 0x000fe20008000000 */
[----:B------:R-:W-:Y:S01]  /*12150*/  UMOV UR27, UR44 ;  /* 0x0000002c001b7c82 */ /* 0x000fe20008000000 */
[----:B-1----:R-:W-:Y:S01]  /*12160*/  IMAD.SHL.U32 R135, R4, 0x100, RZ ;  /* 0x0000010004877824 */ /* 0x002fe200078e00ff */
[----:B--2---:R-:W-:Y:S06]  /*12170*/  @!P3 BRA `(.L_x_8) ;  /* 0x0000015000a0b947 */ /* 0x004fec0003800000 */
[----:B------:R-:W-:Y:S01]  /*12180*/  SHF.R.S32.HI R132, RZ, 0x1f, R133 ;  /* 0x0000001fff847819 */ /* 0x000fe20000011485 */
[----:B------:R-:W-:Y:S01]  /*12190*/  UIADD3.64 UR28, UPT, UPT, UR26, 0x2, URZ ;  /* 0x000000021a1c7897 */ /* 0x000fe2000fffe0ff */
[----:B------:R-:W-:Y:S01]  /*121a0*/  SHF.R.S32.HI R134, RZ, 0x1f, R135 ;  /* 0x0000001fff867819 */ /* 0x000fe20000011487 */
[----:B------:R-:W-:Y:S01]  /*121b0*/  UIADD3.64 UR30, UPT, UPT, UR26, 0x4, URZ ;  /* 0x000000041a1e7897 */ /* 0x000fe2000fffe0ff */
[C---:B------:R-:W-:Y:S01]  /*121c0*/  SHF.L.U64.HI R132, R133.reuse, 0x1, R132 ;  /* 0x0000000185847819 */ /* 0x040fe20000010284 */
[----:B------:R-:W-:Y:S01]  /*121d0*/  IMAD.SHL.U32 R133, R133, 0x2, RZ ;  /* 0x0000000285857824 */ /* 0x000fe200078e00ff */
[C---:B------:R-:W-:Y:S01]  /*121e0*/  SHF.L.U64.HI R134, R135.reuse, 0x1, R134 ;  /* 0x0000000187867819 */ /* 0x040fe20000010286 */
[----:B------:R-:W-:Y:S01]  /*121f0*/  IMAD.SHL.U32 R135, R135, 0x2, RZ ;  /* 0x0000000287877824 */ /* 0x000fe200078e00ff */
[----:B------:R-:W-:Y:S02]  /*12200*/  UIADD3.64 UR32, UPT, UPT, UR26, 0xfe, URZ ;  /* 0x000000fe1a207897 */ /* 0x000fe4000fffe0ff */
[----:B------:R-:W-:-:S02]  /*12210*/  UIADD3.64 UR34, UPT, UPT, UR26, 0x100, URZ ;  /* 0x000001001a227897 */ /* 0x000fc4000fffe0ff */
[----:B------:R-:W-:Y:S02]  /*12220*/  UIADD3.64 UR36, UPT, UPT, UR26, 0x102, URZ ;  /* 0x000001021a247897 */ /* 0x000fe4000fffe0ff */
[----:B------:R-:W-:Y:S02]  /*12230*/  UIADD3.64 UR38, UPT, UPT, UR26, 0x104, URZ ;  /* 0x000001041a267897 */ /* 0x000fe4000fffe0ff */
[----:B------:R-:W-:Y:S02]  /*12240*/  UIADD3.64 UR40, UPT, UPT, UR26, 0x1fe, URZ ;  /* 0x000001fe1a287897 */ /* 0x000fe4000fffe0ff */
[----:B------:R-:W-:Y:S02]  /*12250*/  UIADD3.64 UR42, UPT, UPT, UR26, 0x200, URZ ;  /* 0x000002001a2a7897 */ /* 0x000fe4000fffe0ff */
[----:B------:R-:W-:Y:S02]  /*12260*/  UIADD3.64 UR44, UPT, UPT, UR26, 0x202, URZ ;  /* 0x000002021a2c7897 */ /* 0x000fe4000fffe0ff */
[----:B------:R-:W-:-:S02]  /*12270*/  UIADD3.64 UR46, UPT, UPT, UR26, 0x204, URZ ;  /* 0x000002041a2e7897 */ /* 0x000fc4000fffe0ff */
[----:B------:R-:W-:Y:S02]  /*12280*/  UIADD3.64 UR48, UPT, UPT, UR26, 0x2fe, URZ ;  /* 0x000002fe1a307897 */ /* 0x000fe4000fffe0ff */
[----:B------:R-:W-:Y:S02]  /*12290*/  UIADD3.64 UR50, UPT, UPT, UR26, 0x300, URZ ;  /* 0x000003001a327897 */ /* 0x000fe4000fffe0ff */
[----:B------:R-:W-:Y:S02]  /*122a0*/  UIADD3.64 UR52, UPT, UPT, UR26, 0x302, URZ ;  /* 0x000003021a347897 */ /* 0x000fe4000fffe0ff */
[----:B------:R-:W-:Y:S01]  /*122b0*/  UIADD3.64 UR54, UPT, UPT, UR26, 0x304, URZ ;  /* 0x000003041a367897 */ /* 0x000fe2000fffe0ff */
[----:B------:R-:W-:Y:S01]  /*122c0*/  UMOV UR60, 0x1 ;  /* 0x00000001003c7882 */ /* 0x000fe20000000000 */
[----:B------:R-:W-:-:S10]  /*122d0*/  UMOV UR4, URZ ;  /* 0x000000ff00047c82 */ /* 0x000fd40008000000 */
.L_x_11:
[----:B------:R-:W2:Y:S01]  /*122e0*/  LDL.LU R4, [R1+0x88] ;  /* 0x0000880001047983 */ /* 0x000ea20000300800 */
[----:B------:R-:W0:Y:S03]  /*122f0*/  LDC R14, c[0x0][0x3a0] ;  /* 0x0000e800ff0e7b82 */ /* 0x000e260000000800 */
[----:B------:R-:W-:Y:S04]  /*12300*/  STL [R1+0xeac], R36 ;  /* 0x000eac2401007387 */ /* 0x000fe80000100800 */
[----:B------:R1:W-:Y:S04]  /*12310*/  STL [R1+0xea8], R37 ;  /* 0x000ea82501007387 */ /* 0x0003e80000100800 */
[----:B-1----:R-:W3:Y:S04]  /*12320*/  LDL.LU R37, [R1+0x474] ;  /* 0x0004740001257983 */ /* 0x002ee80000300800 */
[----:B------:R-:W-:Y:S04]  /*12330*/  STL [R1+0xea4], R38 ;  /* 0x000ea42601007387 */ /* 0x000fe80000100800 */
[----:B------:R-:W-:Y:S04]  /*12340*/  STL [R1+0xea0], R39 ;  /* 0x000ea02701007387 */ /* 0x000fe80000100800 */
[----:B------:R-:W-:Y:S04]  /*12350*/  STL [R1+0xe9c], R40 ;  /* 0x000e9c2801007387 */ /* 0x000fe80000100800 */
[----:B------:R-:W-:Y:S04]  /*12360*/  STL [R1+0xe98], R41 ;  /* 0x000e982901007387 */ /* 0x000fe80000100800 */
[----:B------:R1:W-:Y:S04]  /*12370*/  STL [R1+0xe94], R42 ;  /* 0x000e942a01007387 */ /* 0x0003e80000100800 */
[----:B-1----:R-:W4:Y:S04]  /*12380*/  LDL.LU R42, [R1+0x46c] ;  /* 0x00046c00012a7983 */ /* 0x002f280000300800 */
[----:B------:R-:W-:Y:S04]  /*12390*/  STL [R1+0xe90], R43 ;  /* 0x000e902b01007387 */ /* 0x000fe80000100800 */
[----:B------:R1:W-:Y:S04]  /*123a0*/  STL [R1+0xe8c], R44 ;  /* 0x000e8c2c01007387 */ /* 0x0003e80000100800 */
[----:B-1----:R-:W3:Y:S04]  /*123b0*/  LDL.LU R44, [R1+0x468] ;  /* 0x00046800012c7983 */ /* 0x002ee80000300800 */
[----:B------:R-:W-:Y:S04]  /*123c0*/  STL [R1+0xe88], R45 ;  /* 0x000e882d01007387 */ /* 0x000fe80000100800 */
        /* <DEDUP_REMOVED lines=36> */
[----:B-----5:R-:W-:Y:S04]  /*12610*/  STL [R1+0xdf4], R133 ;  /* 0x000df48501007387 */ /* 0x020fe80000100800 */
        /* <DEDUP_REMOVED lines=19> */
[----:B------:R-:W-:Y:S01]  /*12750*/  STL [R1+0xda4], R113 ;  /* 0x000da47101007387 */ /* 0x000fe20000100800 */
[----:B--2---:R-:W-:-:S03]  /*12760*/  VIADD R4, R4, 0x1 ;  /* 0x0000000104047836 */ /* 0x004fc60000000000 */
[----:B------:R-:W-:Y:S01]  /*12770*/  STL [R1+0xda0], R112 ;  /* 0x000da07001007387 */ /* 0x000fe20000100800 */
[----:B0-----:R-:W-:-:S03]  /*12780*/  IMAD R14, R4, -0x100, R14 ;  /* 0xffffff00040e7824 */ /* 0x001fc600078e020e */
        /* <DEDUP_REMOVED lines=61> */
[----:B------:R0:W-:Y:S04]  /*12b60*/  STL [R1+0x88], R4 ;  /* 0x0000880401007387 */ /* 0x0001e80000100800 */
[----:B------:R-:W2:Y:S04]  /*12b70*/  LDL.LU R40, [R1+0x470] ;  /* 0x0004700001287983 */ /* 0x000ea80000300800 */
[----:B------:R-:W2:Y:S04]  /*12b80*/  LDL.LU R36, [R1+0x47c] ;  /* 0x00047c0001247983 */ /* 0x000ea80000300800 */
[----:B------:R-:W2:Y:S01]  /*12b90*/  LDL.LU R38, [R1+0x484] ;  /* 0x0004840001267983 */ /* 0x000ea20000300800 */
[----:B------:R-:W-:-:S02]  /*12ba0*/  ISETP.GT.AND P4, PT, R14, RZ, PT ;  /* 0x000000ff0e00720c */ /* 0x000fc40003f84270 */
[-C--:B------:R-:W-:Y:S02]  /*12bb0*/  IADD3 R2, P5, PT, R2, R135.reuse, RZ ;  /* 0x0000008702027210 */ /* 0x080fe40007fbe0ff */
[----:B------:R-:W-:Y:S02]  /*12bc0*/  ISETP.GT.AND P2, PT, R14, 0x1, PT ;  /* 0x000000010e00780c */ /* 0x000fe40003f44270 */
[-C--:B----4-:R-:W-:Y:S01]  /*12bd0*/  IADD3 R42, P3, PT, R42, R135.reuse, RZ ;  /* 0x000000872a2a7210 */ /* 0x090fe20007f7e0ff */
[----:B------:R-:W-:Y:S01]  /*12be0*/  IMAD.X R0, R0, 0x1, R134, P5 ;  /* 0x0000000100007824 */ /* 0x000fe200028e0686 */
[----:B------:R-:W-:Y:S02]  /*12bf0*/  PRMT R13, RZ, 0x7610, R13 ;  /* 0x00007610ff0d7816 */ /* 0x000fe4000000000d */
[----:B------:R-:W-:Y:S01]  /*12c00*/  PRMT R12, RZ, 0x7610, R12 ;  /* 0x00007610ff0c7816 */ /* 0x000fe2000000000c */
[----:B---3--:R-:W-:Y:S01]  /*12c10*/  IMAD.X R44, R44, 0x1, R134, P3 ;  /* 0x000000012c2c7824 */ /* 0x008fe200018e0686 */
[----:B------:R-:W-:Y:S01]  /*12c20*/  ISETP.GT.AND P3, PT, R14, 0x2, PT ;  /* 0x000000020e00780c */ /* 0x000fe20003f64270 */
[----:B0-----:R-:W-:Y:S01]  /*12c30*/  @P4 IMAD.MOV.U32 R4, RZ, RZ, R2 ;  /* 0x000000ffff044224 */ /* 0x001fe200078e0002 */
[----:B------:R0:W-:Y:S01]  /*12c40*/  STL [R1+0x46c], R42 ;  /* 0x00046c2a01007387 */ /* 0x0001e20000100800 */
[----:B------:R-:W-:Y:S01]  /*12c50*/  @P4 IMAD.MOV.U32 R5, RZ, RZ, R0 ;  /* 0x000000ffff054224 */ /* 0x000fe200078e0000 */
[----:B------:R-:W-:-:S02]  /*12c60*/  IADD3 R37, P5, PT, R37, R135, RZ ;  /* 0x0000008725257210 */ /* 0x000fc40007fbe0ff */
[----:B------:R1:W-:Y:S04]  /*12c70*/  STL [R1+0x468], R44 ;  /* 0x0004682c01007387 */ /* 0x0003e80000100800 */
[----:B------:R3:W5:Y:S01]  /*12c80*/  @P4 LDG.E.U16 R13, desc[UR24][R4.64] ;  /* 0x00000018040d4981 */ /* 0x000762000c1e1500 */
[----:B------:R-:W-:-:S03]  /*12c90*/  PRMT R10, RZ, 0x7610, R10 ;  /* 0x00007610ff0a7816 */ /* 0x000fc6000000000a */
[----:B------:R-:W4:Y:S01]  /*12ca0*/  LDL.LU R165, [R1+0x480] ;  /* 0x0004800001a57983 */ /* 0x000f220000300800 */
[----:B---3--:R-:W-:Y:S02]  /*12cb0*/  @P2 IMAD.MOV.U32 R4, RZ, RZ, R42 ;  /* 0x000000ffff042224 */ /* 0x008fe400078e002a */
[----:B------:R-:W-:Y:S01]  /*12cc0*/  @P2 IMAD.MOV.U32 R5, RZ, RZ, R44 ;  /* 0x000000ffff052224 */ /* 0x000fe200078e002c */
[----:B0-----:R-:W3:Y:S04]  /*12cd0*/  LDL.LU R42, [R1+0x48c] ;  /* 0x00048c00012a7983 */ /* 0x001ee80000300800 */
[----:B------:R0:W5:Y:S04]  /*12ce0*/  @P2 LDG.E.U16 R12, desc[UR24][R4.64] ;  /* 0x00000018040c2981 */ /* 0x000168000c1e1500 */
[----:B------:R1:W-:Y:S01]  /*12cf0*/  STL [R1+0x474], R37 ;  /* 0x0004742501007387 */ /* 0x0003e20000100800 */
[----:B0-----:R-:W-:-:S02]  /*12d00*/  @P3 IMAD.MOV.U32 R4, RZ, RZ, R37 ;  /* 0x000000ffff043224 */ /* 0x001fc400078e0025 */
[----:B--2---:R-:W-:Y:S01]  /*12d10*/  IMAD.X R40, R40, 0x1, R134, P5 ;  /* 0x0000000128287824 */ /* 0x004fe200028e0686 */
[----:B------:R-:W-:-:S03]  /*12d20*/  IADD3 R36, P6, PT, R36, R135, RZ ;  /* 0x0000008724247210 */ /* 0x000fc60007fde0ff */
[----:B------:R-:W-:Y:S01]  /*12d30*/  @P3 IMAD.MOV.U32 R5, RZ, RZ, R40 ;  /* 0x000000ffff053224 */ /* 0x000fe200078e0028 */
[----:B------:R0:W-:Y:S01]  /*12d40*/  STL [R1+0x470], R40 ;  /* 0x0004702801007387 */ /* 0x0001e20000100800 */
[----:B------:R-:W-:-:S03]  /*12d50*/  IADD3 R38, P5, PT, R38, R135, RZ ;  /* 0x0000008726267210 */ /* 0x000fc60007fbe0ff */
[----:B-1----:R-:W2:Y:S04]  /*12d60*/  LDL.LU R44, [R1+0x488] ;  /* 0x00048800012c7983 */ /* 0x002ea80000300800 */
[----:B------:R1:W-:Y:S04]  /*12d70*/  STL [R1+0x47c], R36 ;  /* 0x00047c2401007387 */ /* 0x0003e80000100800 */
[----:B------:R-:W2:Y:S04]  /*12d80*/  LDL.LU R37, [R1+0x494] ;  /* 0x0004940001257983 */ /* 0x000ea80000300800 */
[----:B------:R-:W-:Y:S04]  /*12d90*/  STL [R1+0x484], R38 ;  /* 0x0004842601007387 */ /* 0x000fe80000100800 */
[----:B------:R1:W5:Y:S04]  /*12da0*/  @P3 LDG.E.U16 R10, desc[UR24][R4.64] ;  /* 0x00000018040a3981 */ /* 0x000368000c1e1500 */
[----:B0-----:R-:W2:Y:S01]  /*12db0*/  LDL.LU R40, [R1+0x49c] ;  /* 0x00049c0001287983 */ /* 0x001ea20000300800 */
[----:B-1----:R-:W-:-:S03]  /*12dc0*/  IMAD.MOV.U32 R5, RZ, RZ, R36 ;  /* 0x000000ffff057224 */ /* 0x002fc600078e0024 */
[----:B------:R-:W2:Y:S04]  /*12dd0*/  LDL.LU R36, [R1+0xeac] ;  /* 0x000eac0001247983 */ /* 0x000ea80000300800 */
[----:B------:R-:W2:Y:S01]  /*12de0*/  LDL.LU R4, [R1+0x478] ;  /* 0x0004780001047983 */ /* 0x000ea20000300800 */
[C---:B------:R-:W-:Y:S02]  /*12df0*/  ISETP.GT.AND P4, PT, R14.reuse, 0x3, PT ;  /* 0x000000030e00780c */ /* 0x040fe40003f84270 */
[C---:B------:R-:W-:Y:S02]  /*12e00*/  ISETP.GT.AND P2, PT, R14.reuse, 0x4, PT ;  /* 0x000000040e00780c */ /* 0x040fe40003f44270 */
[----:B------:R-:W-:Y:S02]  /*12e10*/  PRMT R11, RZ, 0x7610, R11 ;  /* 0x00007610ff0b7816 */ /* 0x000fe4000000000b */
[----:B------:R-:W-:Y:S01]  /*12e20*/  ISETP.GT.AND P3, PT, R14, 0x5, PT ;  /* 0x000000050e00780c */ /* 0x000fe20003f64270 */
[----:B----4-:R-:W-:Y:S01]  /*12e30*/  IMAD.X R165, R165, 0x1, R134, P5 ;  /* 0x00000001a5a57824 */ /* 0x010fe200028e0686 */
[----:B---3--:R-:W-:-:S02]  /*12e40*/  IADD3 R42, P5, PT, R42, R135, RZ ;  /* 0x000000872a2a7210 */ /* 0x008fc40007fbe0ff */
[----:B------:R-:W-:Y:S02]  /*12e50*/  PRMT R6, RZ, 0x7610, R6 ;  /* 0x00007610ff067816 */ /* 0x000fe40000000006 */
[----:B------:R-:W-:Y:S01]  /*12e60*/  PRMT R9, RZ, 0x7610, R9 ;  /* 0x00007610ff097816 */ /* 0x000fe20000000009 */
[--C-:B--2---:R-:W-:Y:S02]  /*12e70*/  IMAD.X R44, R44, 0x1, R134.reuse, P5 ;  /* 0x000000012c2c7824 */ /* 0x104fe400028e0686 */
[----:B------:R-:W-:-:S05]  /*12e80*/  IMAD.X R4, R4, 0x1, R134, P6 ;  /* 0x0000000104047824 */ /* 0x000fca00030e0686 */
[-C--:B------:R-:W-:Y:S01]  /*12e90*/  @P4 LOP3.LUT R5, R5, R4.reuse, RZ, 0x3c, !PT ;  /* 0x0000000405054212 */ /* 0x080fe200078e3cff */
[----:B------:R0:W-:Y:S03]  /*12ea0*/  STL [R1+0x478], R4 ;  /* 0x0004780401007387 */ /* 0x0001e60000100800 */
[----:B0-----:R-:W-:-:S04]  /*12eb0*/  @P4 LOP3.LUT R4, R5, R4, RZ, 0x3c, !PT ;  /* 0x0000000405044212 */ /* 0x001fc800078e3cff */
[----:B------:R-:W-:-:S05]  /*12ec0*/  @P4 LOP3.LUT R5, R5, R4, RZ, 0x3c, !PT ;  /* 0x0000000405054212 */ /* 0x000fca00078e3cff */
[----:B------:R0:W5:Y:S01]  /*12ed0*/  @P4 LDG.E.U16 R11, desc[UR24][R4.64] ;  /* 0x00000018040b4981 */ /* 0x000162000c1e1500 */
[----:B------:R-:W-:-:S03]  /*12ee0*/  IADD3 R37, P6, PT, R37, R135, RZ ;  /* 0x0000008725257210 */ /* 0x000fc60007fde0ff */
[----:B------:R1:W-:Y:S01]  /*12ef0*/  STL [R1+0x480], R165 ;  /* 0x000480a501007387 */ /* 0x0003e20000100800 */
[----:B0-----:R-:W-:Y:S02]  /*12f00*/  @P2 IMAD.MOV.U32 R4, RZ, RZ, R38 ;  /* 0x000000ffff042224 */ /* 0x001fe400078e0026 */
[----:B------:R-:W-:Y:S02]  /*12f10*/  @P2 IMAD.MOV.U32 R5, RZ, RZ, R165 ;  /* 0x000000ffff052224 */ /* 0x000fe400078e00a5 */
[----:B-1----:R-:W2:Y:S01]  /*12f20*/  LDL.LU R165, [R1+0x498] ;  /* 0x0004980001a57983 */ /* 0x002ea20000300800 */
[----:B------:R-:W-:-:S03]  /*12f30*/  IADD3 R40, P5, PT, R40, R135, RZ ;  /* 0x0000008728287210 */ /* 0x000fc60007fbe0ff */
[----:B------:R0:W5:Y:S04]  /*12f40*/  @P2 LDG.E.U16 R6, desc[UR24][R4.64] ;  /* 0x0000001804062981 */ /* 0x000168000c1e1500 */
[----:B------:R-:W3:Y:S04]  /*12f50*/  LDL.LU R38, [R1+0x4a4] ;  /* 0x0004a40001267983 */ /* 0x000ee80000300800 */
[----:B------:R-:W-:Y:S01]  /*12f60*/  STL [R1+0x48c], R42 ;  /* 0x00048c2a01007387 */ /* 0x000fe20000100800 */
[----:B0-----:R-:W-:Y:S02]  /*12f70*/  @P3 IMAD.MOV.U32 R4, RZ, RZ, R42 ;  /* 0x000000ffff043224 */ /* 0x001fe400078e002a */
[----:B------:R-:W-:Y:S01]  /*12f80*/  @P3 IMAD.MOV.U32 R5, RZ, RZ, R44 ;  /* 0x000000ffff053224 */ /* 0x000fe200078e002c */
[----:B------:R0:W-:Y:S04]  /*12f90*/  STL [R1+0x488], R44 ;  /* 0x0004882c01007387 */ /* 0x0001e80000100800 */
[----:B------:R1:W5:Y:S04]  /*12fa0*/  @P3 LDG.E.U16 R9, desc[UR24][R4.64] ;  /* 0x0000001804093981 */ /* 0x000368000c1e1500 */
[----:B0-----:R-:W4:Y:S04]  /*12fb0*/  LDL.LU R44, [R1+0x4ac] ;  /* 0x0004ac00012c7983 */ /* 0x001f280000300800 */
[----:B------:R0:W-:Y:S01]  /*12fc0*/  STL [R1+0x494], R37 ;  /* 0x0004942501007387 */ /* 0x0001e20000100800 */
[----:B-1----:R-:W-:-:S03]  /*12fd0*/  IMAD.MOV.U32 R5, RZ, RZ, R37 ;  /* 0x000000ffff057224 */ /* 0x002fc600078e0025 */
[----:B------:R-:W4:Y:S04]  /*12fe0*/  LDL.LU R42, [R1+0x4b4] ;  /* 0x0004b400012a7983 */ /* 0x000f280000300800 */
[----:B------:R-:W-:Y:S04]  /*12ff0*/  STL [R1+0x49c], R40 ;  /* 0x00049c2801007387 */ /* 0x000fe80000100800 */
[----:B0-----:R-:W4:Y:S04]  /*13000*/  LDL.LU R37, [R1+0xea8] ;  /* 0x000ea80001257983 */ /* 0x001f280000300800 */
[----:B------:R-:W4:Y:S01]  /*13010*/  LDL.LU R4, [R1+0x490] ;  /* 0x0004900001047983 */ /* 0x000f220000300800 */
[----:B------:R-:W-:-:S02]  /*13020*/  ISETP.GT.AND P4, PT, R14, 0x6, PT ;  /* 0x000000060e00780c */ /* 0x000fc40003f84270 */
[----:B------:R-:W-:Y:S02]  /*13030*/  ISETP.GT.AND P2, PT, R14, 0x7, PT ;  /* 0x000000070e00780c */ /* 0x000fe40003f44270 */
[----:B------:R-:W-:Y:S02]  /*13040*/  PRMT R8, RZ, 0x7610, R8 ;  /* 0x00007610ff087816 */ /* 0x000fe40000000008 */
[----:B------:R-:W-:Y:S01]  /*13050*/  PRMT R7, RZ, 0x7610, R7 ;  /* 0x00007610ff077816 */ /* 0x000fe20000000007 */
[--C-:B--2---:R-:W-:Y:S01]  /*13060*/  IMAD.X R165, R165, 0x1, R134.reuse, P5 ;  /* 0x00000001a5a57824 */ /* 0x104fe200028e0686 */
[----:B---3--:R-:W-:Y:S01]  /*13070*/  IADD3 R38, P5, PT, R38, R135, RZ ;  /* 0x0000008726267210 */ /* 0x008fe20007fbe0ff */
[----:B----4-:R-:W-:-:S05]  /*13080*/  IMAD.X R4, R4, 0x1, R134, P6 ;  /* 0x0000000104047824 */ /* 0x010fca00030e0686 */
[-C--:B------:R-:W-:Y:S01]  /*13090*/  @P4 LOP3.LUT R5, R5, R4.reuse, RZ, 0x3c, !PT ;  /* 0x0000000405054212 */ /* 0x080fe200078e3cff */
[----:B------:R0:W-:Y:S03]  /*130a0*/  STL [R1+0x490], R4 ;  /* 0x0004900401007387 */ /* 0x0001e60000100800 */
[----:B0-----:R-:W-:-:S04]  /*130b0*/  @P4 LOP3.LUT R4, R5, R4, RZ, 0x3c, !PT ;  /* 0x0000000405044212 */ /* 0x001fc800078e3cff */
[----:B------:R-:W-:Y:S01]  /*130c0*/  @P4 LOP3.LUT R5, R5, R4, RZ, 0x3c, !PT ;  /* 0x0000000405054212 */ /* 0x000fe200078e3cff */
[----:B------:R0:W-:Y:S04]  /*130d0*/  STL [R1+0x498], R165 ;  /* 0x000498a501007387 */ /* 0x0001e80000100800 */
[----:B------:R1:W5:Y:S02]  /*130e0*/  @P4 LDG.E.U16 R8, desc[UR24][R4.64] ;  /* 0x0000001804084981 */ /* 0x000364000c1e1500 */
[----:B-1----:R-:W-:Y:S02]  /*130f0*/  @P2 IMAD.MOV.U32 R4, RZ, RZ, R40 ;  /* 0x000000ffff042224 */ /* 0x002fe400078e0028 */
[----:B------:R-:W-:Y:S01]  /*13100*/  @P2 IMAD.MOV.U32 R5, RZ, RZ, R165 ;  /* 0x000000ffff052224 */ /* 0x000fe200078e00a5 */
[----:B------:R-:W2:Y:S04]  /*13110*/  LDL.LU R40, [R1+0x4b0] ;  /* 0x0004b00001287983 */ /* 0x000ea80000300800 */
[----:B0-----:R-:W3:Y:S04]  /*13120*/  LDL.LU R165, [R1+0x4bc] ;  /* 0x0004bc0001a57983 */ /* 0x001ee80000300800 */
[----:B------:R0:W5:Y:S04]  /*13130*/  @P2 LDG.E.U16 R7, desc[UR24][R4.64] ;  /* 0x0000001804072981 */ /* 0x000168000c1e1500 */
[----:B------:R1:W-:Y:S01]  /*13140*/  STL [R1+0x4a4], R38 ;  /* 0x0004a42601007387 */ /* 0x0003e20000100800 */
[----:B0-----:R-:W-:-:S03]  /*13150*/  IMAD.MOV.U32 R5, RZ, RZ, R38 ;  /* 0x000000ffff057224 */ /* 0x001fc600078e0026 */
[----:B-1----:R-:W4:Y:S04]  /*13160*/  LDL.LU R38, [R1+0xea4] ;  /* 0x000ea40001267983 */ /* 0x002f280000300800 */
[----:B------:R-:W2:Y:S01]  /*13170*/  LDL.LU R4, [R1+0x4a0] ;  /* 0x0004a00001047983 */ /* 0x000ea20000300800 */
[----:B------:R-:W-:Y:S02]  /*13180*/  ISETP.GT.AND P3, PT, R14, 0x8, PT ;  /* 0x000000080e00780c */ /* 0x000fe40003f64270 */
[----:B------:R-:W-:Y:S02]  /*13190*/  PRMT R45, RZ, 0x7610, R45 ;  /* 0x00007610ff2d7816 */ /* 0x000fe4000000002d */
[----:B------:R-:W-:Y:S01]  /*131a0*/  IADD3 R44, P6, PT, R44, R135, RZ ;  /* 0x000000872c2c7210 */ /* 0x000fe20007fde0ff */
[----:B--2---:R-:W-:-:S08]  /*131b0*/  IMAD.X R4, R4, 0x1, R134, P5 ;  /* 0x0000000104047824 */ /* 0x004fd000028e0686 */
[-C--:B------:R-:W-:Y:S01]  /*131c0*/  @P3 LOP3.LUT R5, R5, R4.reuse, RZ, 0x3c, !PT ;  /* 0x0000000405053212 */ /* 0x080fe200078e3cff */
[----:B------:R0:W-:Y:S03]  /*131d0*/  STL [R1+0x4a0], R4 ;  /* 0x0004a00401007387 */ /* 0x0001e60000100800 */
[----:B0-----:R-:W-:-:S04]  /*131e0*/  @P3 LOP3.LUT R4, R5, R4, RZ, 0x3c, !PT ;  /* 0x0000000405043212 */ /* 0x001fc800078e3cff */
[----:B------:R-:W-:Y:S01]  /*131f0*/  @P3 LOP3.LUT R5, R5, R4, RZ, 0x3c, !PT ;  /* 0x0000000405053212 */ /* 0x000fe200078e3cff */
[----:B------:R-:W-:Y:S04]  /*13200*/  STL [R1+0x4ac], R44 ;  /* 0x0004ac2c01007387 */ /* 0x000fe80000100800 */
[----:B------:R0:W2:Y:S04]  /*13210*/  @P3 LDG.E.U16 R45, desc[UR24][R4.64] ;  /* 0x00000018042d3981 */ /* 0x0000a8000c1e1500 */
[----:B------:R-:W3:Y:S01]  /*13220*/  LDL.LU R4, [R1+0x4a8] ;  /* 0x0004a80001047983 */ /* 0x000ee20000300800 */
[----:B------:R-:W-:Y:S01]  /*13230*/  ISETP.GT.AND P4, PT, R14, 0x9, PT ;  /* 0x000000090e00780c */ /* 0x000fe20003f84270 */
[----:B0-----:R-:W-:Y:S01]  /*13240*/  IMAD.MOV.U32 R5, RZ, RZ, R44 ;  /* 0x000000ffff057224 */ /* 0x001fe200078e002c */
[----:B------:R-:W-:-:S02]  /*13250*/  IADD3 R42, P5, PT, R42, R135, RZ ;  /* 0x000000872a2a7210 */ /* 0x000fc40007fbe0ff */
[----:B------:R-:W-:Y:S01]  /*13260*/  PRMT R135, RZ, 0x7610, R135 ;  /* 0x00007610ff877816 */ /* 0x000fe20000000087 */
[----:B--2---:R0:W-:Y:S01]  /*13270*/  STL [R1+0x394], R45 ;  /* 0x0003942d01007387 */ /* 0x0041e20000100800 */
[----:B---3--:R-:W-:-:S03]  /*13280*/  IMAD.X R4, R4, 0x1, R134, P6 ;  /* 0x0000000104047824 */ /* 0x008fc600030e0686 */
[----:B0-----:R-:W2:Y:S04]  /*13290*/  LDL.LU R45, [R1+0x4c4] ;  /* 0x0004c400012d7983 */ /* 0x001ea80000300800 */
[-C--:B------:R-:W-:Y:S01]  /*132a0*/  @P4 LOP3.LUT R5, R5, R4.reuse, RZ, 0x3c, !PT ;  /* 0x0000000405054212 */ /* 0x080fe200078e3cff */
[----:B------:R-:W-:Y:S04]  /*132b0*/  STL [R1+0x4b4], R42 ;  /* 0x0004b42a01007387 */ /* 0x000fe80000100800 */
[----:B------:R-:W3:Y:S04]  /*132c0*/  LDL.LU R44, [R1+0x4cc] ;  /* 0x0004cc00012c7983 */ /* 0x000ee80000300800 */
[----:B------:R0:W-:Y:S02]  /*132d0*/  STL [R1+0x4a8], R4 ;  /* 0x0004a80401007387 */ /* 0x0001e40000100800 */
[----:B0-----:R-:W-:-:S04]  /*132e0*/  @P4 LOP3.LUT R4, R5, R4, RZ, 0x3c, !PT ;  /* 0x0000000405044212 */ /* 0x001fc800078e3cff */
[----:B------:R-:W-:-:S05]  /*132f0*/  @P4 LOP3.LUT R5, R5, R4, RZ, 0x3c, !PT ;  /* 0x0000000405054212 */ /* 0x000fca00078e3cff */
[----:B------:R-:W2:Y:S01]  /*13300*/  @P4 LDG.E.U16 R135, desc[UR24][R4.64] ;  /* 0x0000001804874981 */ /* 0x000ea2000c1e1500 */
[----:B------:R-:W-:Y:S01]  /*13310*/  PRMT R39, RZ, 0x7610, R39 ;  /* 0x00007610ff277816 */ /* 0x000fe20000000027 */
[----:B------:R-:W-:-:S04]  /*13320*/  IMAD.X R40, R40, 0x1, R134, P5 ;  /* 0x0000000128287824 */ /* 0x000fc800028e0686 */
[----:B------:R0:W-:Y:S04]  /*13330*/  STL.S16 [R1+0x390], R39 ;  /* 0x0003902701007387 */ /* 0x0001e80000100600 */
[----:B0-----:R-:W3:Y:S04]  /*13340*/  LDL.LU R39, [R1+0xea0] ;  /* 0x000ea00001277983 */ /* 0x001ee80000300800 */
[----:B------:R-:W-:Y:S04]  /*13350*/  STL [R1+0x4b0], R40 ;  /* 0x0004b02801007387 */ /* 0x000fe80000100800 */
[----:B--2---:R0:W-:Y:S02]  /*13360*/  STL [R1+0x38c], R135 ;  /* 0x00038c8701007387 */ /* 0x0041e40000100800 */
[----:B0-----:R-:W0:Y:S02]  /*13370*/  LDC R135, c[0x0][0x3a8] ;  /* 0x0000ea00ff877b82 */ /* 0x001e240000000800 */
[----:B0-----:R-:W-:-:S04]  /*13380*/  IMAD.SHL.U32 R135, R135, 0x100, RZ ;  /* 0x0000010087877824 */ /* 0x001fc800078e00ff */
[----:B------:R-:W-:-:S05]  /*13390*/  IMAD.SHL.U32 R135, R135, 0x2, RZ ;  /* 0x0000000287877824 */ /* 0x000fca00078e00ff */
[----:B------:R-:W-:Y:S02]  /*133a0*/  IADD3 R165, P5, PT, R165, R135, RZ ;  /* 0x00000087a5a57210 */ /* 0x000fe40007fbe0ff */
[----:B------:R-:W2:Y:S01]  /*133b0*/  LDL R135, [R1+0x390] ;  /* 0x0003900001877983 */ /* 0x000ea20000100800 */
[----:B------:R-:W-:-:S13]  /*133c0*/  ISETP.GT.AND P2, PT, R14, 0xa, PT ;  /* 0x0000000a0e00780c */ /* 0x000fda0003f44270 */
[----:B------:R-:W-:Y:S02]  /*133d0*/  @P2 IMAD.MOV.U32 R4, RZ, RZ, R42 ;  /* 0x000000ffff042224 */ /* 0x000fe400078e002a */
[----:B------:R-:W-:Y:S02]  /*133e0*/  @P2 IMAD.MOV.U32 R5, RZ, RZ, R40 ;  /* 0x000000ffff052224 */ /* 0x000fe400078e0028 */
[----:B------:R-:W3:Y:S04]  /*133f0*/  LDL.LU R40, [R1+0xe9c] ;  /* 0x000e9c0001287983 */ /* 0x000ee80000300800 */
[----:B------:R-:W3:Y:S04]  /*13400*/  LDL.LU R42, [R1+0x4c8] ;  /* 0x0004c800012a7983 */ /* 0x000ee80000300800 */
[----:B--2---:R-:W2:Y:S01]  /*13410*/  @P2 LDG.E.U16 R135, desc[UR24][R4.64] ;  /* 0x0000001804872981 */ /* 0x004ea2000c1e1500 */
[----:B------:R-:W-:-:S03]  /*13420*/  ISETP.GT.AND P3, PT, R14, 0xb, PT ;  /* 0x0000000b0e00780c */ /* 0x000fc60003f64270 */
[----:B--2---:R0:W-:Y:S04]  /*13430*/  @P2 STL [R1+0x390], R135 ;  /* 0x0003908701002387 */ /* 0x0041e80000100800 */
[----:B------:R1:W-:Y:S04]  /*13440*/  STL [R1+0x4bc], R165 ;  /* 0x0004bca501007387 */ /* 0x0003e80000100800 */
[----:B------:R-:W2:Y:S01]  /*13450*/  LDL.LU R4, [R1+0x4b8] ;  /* 0x0004b80001047983 */ /* 0x000ea20000300800 */
[----:B0-----:R-:W0:Y:S01]  /*13460*/  LDC R135, c[0x0][0x3a8] ;  /* 0x0000ea00ff877b82 */ /* 0x001e220000000800 */
[----:B------:R-:W-:-:S02]  /*13470*/  IMAD.MOV.U32 R5, RZ, RZ, R165 ;  /* 0x000000ffff057224 */ /* 0x000fc400078e00a5 */
[----:B-1----:R-:W3:Y:S01]  /*13480*/  LDL.LU R165, [R1+0x4d4] ;  /* 0x0004d40001a57983 */ /* 0x002ee20000300800 */
[----:B------:R-:W-:Y:S01]  /*13490*/  PRMT R47, RZ, 0x7610, R47 ;  /* 0x00007610ff2f7816 */ /* 0x000fe2000000002f */
[----:B0-----:R-:W-:-:S04]  /*134a0*/  IMAD.SHL.U32 R135, R135, 0x100, RZ ;  /* 0x0000010087877824 */ /* 0x001fc800078e00ff */
[----:B------:R-:W-:-:S05]  /*134b0*/  IMAD.SHL.U32 R135, R135, 0x2, RZ ;  /* 0x0000000287877824 */ /* 0x000fca00078e00ff */
[----:B------:R-:W-:Y:S01]  /*134c0*/  IADD3 R45, P6, PT, R45, R135, RZ ;  /* 0x000000872d2d7210 */ /* 0x000fe20007fde0ff */
[----:B--2---:R-:W-:-:S05]  /*134d0*/  IMAD.X R4, R4, 0x1, R134, P5 ;  /* 0x0000000104047824 */ /* 0x004fca00028e0686 */
[-C--:B------:R-:W-:Y:S01]  /*134e0*/  @P3 LOP3.LUT R5, R5, R4.reuse, RZ, 0x3c, !PT ;  /* 0x0000000405053212 */ /* 0x080fe200078e3cff */
[----:B------:R0:W-:Y:S03]  /*134f0*/  STL [R1+0x4b8], R4 ;  /* 0x0004b80401007387 */ /* 0x0001e60000100800 */
[----:B0-----:R-:W-:-:S04]  /*13500*/  @P3 LOP3.LUT R4, R5, R4, RZ, 0x3c, !PT ;  /* 0x0000000405043212 */ /* 0x001fc800078e3cff */
[----:B------:R-:W-:Y:S01]  /*13510*/  @P3 LOP3.LUT R5, R5, R4, RZ, 0x3c, !PT ;  /* 0x0000000405053212 */ /* 0x000fe200078e3cff */
[----:B------:R-:W-:Y:S04]  /*13520*/  STL [R1+0x4c4], R45 ;  /* 0x0004c42d01007387 */ /* 0x000fe80000100800 */
[----:B------:R0:W2:Y:S04]  /*13530*/  @P3 LDG.E.U16 R47, desc[UR24][R4.64] ;  /* 0x00000018042f3981 */ /* 0x0000a8000c1e1500 */
[----:B------:R-:W4:Y:S01]  /*13540*/  LDL.LU R4, [R1+0x4c0] ;  /* 0x0004c00001047983 */ /* 0x000f220000300800 */
[----:B------:R-:W-:Y:S01]  /*13550*/  ISETP.GT.AND P4, PT, R14, 0xc, PT ;  /* 0x0000000c0e00780c */ /* 0x000fe20003f84270 */
[----:B0-----:R-:W-:Y:S01]  /*13560*/  IMAD.MOV.U32 R5, RZ, RZ, R45 ;  /* 0x000000ffff057224 */ /* 0x001fe200078e002d */
[----:B---3--:R-:W-:-:S02]  /*13570*/  IADD3 R44, P5, PT, R44, R135, RZ ;  /* 0x000000872c2c7210 */ /* 0x008fc40007fbe0ff */
[----:B------:R-:W-:Y:S01]  /*13580*/  PRMT R135, RZ, 0x7610, R135 ;  /* 0x00007610ff877816 */ /* 0x000fe20000000087 */
[----:B--2---:R0:W-:Y:S01]  /*13590*/  STL [R1+0x388], R47 ;  /* 0x0003882f01007387 */ /* 0x0041e20000100800 */
[----:B----4-:R-:W-:-:S03]  /*135a0*/  IMAD.X R4, R4, 0x1, R134, P6 ;  /* 0x0000000104047824 */ /* 0x010fc600030e0686 */
[----:B0-----:R-:W2:Y:S04]  /*135b0*/  LDL.LU R47, [R1+0x4dc] ;  /* 0x0004dc00012f7983 */ /* 0x001ea80000300800 */
[-C--:B------:R-:W-:Y:S01]  /*135c0*/  @P4 LOP3.LUT R5, R5, R4.reuse, RZ, 0x3c, !PT ;  /* 0x0000000405054212 */ /* 0x080fe200078e3cff */
[----:B------:R-:W-:Y:S04]  /*135d0*/  STL [R1+0x4cc], R44 ;  /* 0x0004cc2c01007387 */ /* 0x000fe80000100800 */
[----:B------:R-:W3:Y:S04]  /*135e0*/  LDL.LU R45, [R1+0x4e4] ;  /* 0x0004e400012d7983 */ /* 0x000ee80000300800 */
[----:B------:R0:W-:Y:S02]  /*135f0*/  STL [R1+0x4c0], R4 ;  /* 0x0004c00401007387 */ /* 0x0001e40000100800 */
[----:B0-----:R-:W-:-:S04]  /*13600*/  @P4 LOP3.LUT R4, R5, R4, RZ, 0x3c, !PT ;  /* 0x0000000405044212 */ /* 0x001fc800078e3cff */
[----:B------:R-:W-:-:S05]  /*13610*/  @P4 LOP3.LUT R5, R5, R4, RZ, 0x3c, !PT ;  /* 0x0000000405054212 */ /* 0x000fca00078e3cff */
[----:B------:R-:W4:Y:S01]  /*13620*/  @P4 LDG.E.U16 R135, desc[UR24][R4.64] ;  /* 0x0000001804874981 */ /* 0x000f22000c1e1500 */
[----:B------:R-:W-:Y:S01]  /*13630*/  PRMT R41, RZ, 0x7610, R41 ;  /* 0x00007610ff297816 */ /* 0x000fe20000000029 */
[----:B------:R-:W-:-:S04]  /*13640*/  IMAD.X R42, R42, 0x1, R134, P5 ;  /* 0x000000012a2a7824 */ /* 0x000fc800028e0686 */
[----:B------:R0:W-:Y:S04]  /*13650*/  STL.S16 [R1+0x380], R41 ;  /* 0x0003802901007387 */ /* 0x0001e80000100600 */
[----:B0-----:R-:W2:Y:S04]  /*13660*/  LDL.LU R41, [R1+0xe98] ;  /* 0x000e980001297983 */ /* 0x001ea80000300800 */
[----:B------:R-:W-:Y:S04]  /*13670*/  STL [R1+0x4c8], R42 ;  /* 0x0004c82a01007387 */ /* 0x000fe80000100800 */
[----:B----4-:R0:W-:Y:S02]  /*13680*/  STL [R1+0x384], R135 ;  /* 0x0003848701007387 */ /* 0x0101e40000100800 */
[----:B0-----:R-:W0:Y:S02]  /*13690*/  LDC R135, c[0x0][0x3a8] ;  /* 0x0000ea00ff877b82 */ /* 0x001e240000000800 */
[----:B0-----:R-:W-:-:S04]  /*136a0*/  IMAD.SHL.U32 R135, R135, 0x100, RZ ;  /* 0x0000010087877824 */ /* 0x001fc800078e00ff */
[----:B------:R-:W-:-:S05]  /*136b0*/  IMAD.SHL.U32 R135, R135, 0x2, RZ ;  /* 0x0000000287877824 */ /* 0x000fca00078e00ff */
[----:B------:R-:W-:Y:S02]  /*136c0*/  IADD3 R165, P5, PT, R165, R135, RZ ;  /* 0x00000087a5a57210 */ /* 0x000fe40007fbe0ff */
[----:B------:R-:W4:Y:S01]  /*136d0*/  LDL R135, [R1+0x380] ;  /* 0x0003800001877983 */ /* 0x000f220000100800 */
[----:B------:R-:W-:-:S13]  /*136e0*/  ISETP.GT.AND P2, PT, R14, 0xd, PT ;  /* 0x0000000d0e00780c */ /* 0x000fda0003f44270 */
[----:B------:R-:W-:Y:S02]  /*136f0*/  @P2 IMAD.MOV.U32 R4, RZ, RZ, R44 ;  /* 0x000000ffff042224 */ /* 0x000fe400078e002c */
[----:B------:R-:W-:Y:S02]  /*13700*/  @P2 IMAD.MOV.U32 R5, RZ, RZ, R42 ;  /* 0x000000ffff052224 */ /* 0x000fe400078e002a */
[----:B------:R-:W2:Y:S04]  /*13710*/  LDL.LU R42, [R1+0xe94] ;  /* 0x000e9400012a7983 */ /* 0x000ea80000300800 */
[----:B------:R-:W2:Y:S04]  /*13720*/  LDL.LU R44, [R1+0x4e0] ;  /* 0x0004e000012c7983 */ /* 0x000ea80000300800 */
[----:B----4-:R-:W4:Y:S01]  /*13730*/  @P2 LDG.E.U16 R135, desc[UR24][R4.64] ;  /* 0x0000001804872981 */ /* 0x010f22000c1e1500 */
[----:B------:R-:W-:-:S03]  /*13740*/  ISETP.GT.AND P3, PT, R14, 0xe, PT ;  /* 0x0000000e0e00780c */ /* 0x000fc60003f64270 */
[----:B----4-:R0:W-:Y:S04]  /*13750*/  @P2 STL [R1+0x380], R135 ;  /* 0x0003808701002387 */ /* 0x0101e80000100800 */
[----:B------:R1:W-:Y:S04]  /*13760*/  STL [R1+0x4d4], R165 ;  /* 0x0004d4a501007387 */ /* 0x0003e80000100800 */
[----:B------:R-:W4:Y:S01]  /*13770*/  LDL.LU R4, [R1+0x4d0] ;  /* 0x0004d00001047983 */ /* 0x000f220000300800 */
[----:B0-----:R-:W0:Y:S01]  /*13780*/  LDC R135, c[0x0][0x3a8] ;  /* 0x0000ea00ff877b82 */ /* 0x001e220000000800 */
[----:B------:R-:W-:-:S02]  /*13790*/  IMAD.MOV.U32 R5, RZ, RZ, R165 ;  /* 0x000000ffff057224 */ /* 0x000fc400078e00a5 */
[----:B-1----:R-:W3:Y:S01]  /*137a0*/  LDL.LU R165, [R1+0x4ec] ;  /* 0x0004ec0001a57983 */ /* 0x002ee20000300800 */
[----:B------:R-:W-:Y:S01]  /*137b0*/  PRMT R49, RZ, 0x7610, R49 ;  /* 0x00007610ff317816 */ /* 0x000fe20000000031 */
[----:B0-----:R-:W-:-:S04]  /*137c0*/  IMAD.SHL.U32 R135, R135, 0x100, RZ ;  /* 0x0000010087877824 */ /* 0x001fc800078e00ff */
[----:B------:R-:W-:-:S05]  /*137d0*/  IMAD.SHL.U32 R135, R135, 0x2, RZ ;  /* 0x0000000287877824 */ /* 0x000fca00078e00ff */
[----:B--2---:R-:W-:Y:S01]  /*137e0*/  IADD3 R47, P6, PT, R47, R135, RZ ;  /* 0x000000872f2f7210 */ /* 0x004fe20007fde0ff */
[----:B----4-:R-:W-:-:S05]  /*137f0*/  IMAD.X R4, R4, 0x1, R134, P5 ;  /* 0x0000000104047824 */ /* 0x010fca00028e0686 */
        /* <DEDUP_REMOVED lines=40> */
[----:B------:R-:W4:Y:S01]  /*13a80*/  LDL.LU R4, [R1+0x4e8] ;  /* 0x0004e80001047983 */ /* 0x000f220000300800 */
[----:B0-----:R-:W0:Y:S01]  /*13a90*/  LDC R135, c[0x0][0x3a8] ;  /* 0x0000ea00ff877b82 */ /* 0x001e220000000800 */
[----:B------:R-:W-:Y:S02]  /*13aa0*/  IMAD.MOV.U32 R5, RZ, RZ, R165 ;  /* 0x000000ffff057224 */ /* 0x000fe400078e00a5 */
[----:B------:R1:W-:Y:S01]  /*13ab0*/  STL [R1+0x4ec], R165 ;  /* 0x0004eca501007387 */ /* 0x0003e20000100800 */
[----:B------:R-:W-:-:S03]  /*13ac0*/  PRMT R50, RZ, 0x7610, R50 ;  /* 0x00007610ff327816 */ /* 0x000fc60000000032 */
[----:B-1----:R-:W3:Y:S01]  /*13ad0*/  LDL.LU R165, [R1+0x504] ;  /* 0x0005040001a57983 */ /* 0x002ee20000300800 */
[----:B0-----:R-:W-:-:S04]  /*13ae0*/  IMAD.SHL.U32 R135, R135, 0x100, RZ ;  /* 0x0000010087877824 */ /* 0x001fc800078e00ff */
[----:B------:R-:W-:-:S05]  /*13af0*/  IMAD.SHL.U32 R135, R135, 0x2, RZ ;  /* 0x0000000287877824 */ /* 0x000fca00078e00ff */
[----:B--2---:R-:W-:Y:S01]  /*13b00*/  IADD3 R49, P6, PT, R49, R135, RZ ;  /* 0x0000008731317210 */ /* 0x004fe20007fde0ff */
[----:B----4-:R-:W-:-:S05]  /*13b10*/  IMAD.X R4, R4, 0x1, R134, P5 ;  /* 0x0000000104047824 */ /* 0x010fca00028e0686 */
[----:B------:R-:W-:Y:S01]  /*13b20*/  @P3 LOP3.LUT R5, R5, R4, RZ, 0x3c, !PT ;  /* 0x0000000405053212 */ /* 0x000fe200078e3cff */
[----:B------:R0:W-:Y:S01]  /*13b30*/  STL [R1+0x4e8], R4 ;  /* 0x0004e80401007387 */ /* 0x0001e20000100800 */
[----:B---3--:R-:W-:-:S03]  /*13b40*/  IADD3 R47, P5, PT, R47, R135, RZ ;  /* 0x000000872f2f7210 */ /* 0x008fc60007fbe0ff */
[----:B------:R-:W2:Y:S01]  /*13b50*/  LDL.LU R135, [R1+0x4f8] ;  /* 0x0004f80001877983 */ /* 0x000ea20000300800 */
[----:B0-----:R-:W-:-:S04]  /*13b60*/  @P3 LOP3.LUT R4, R5, R4, RZ, 0x3c, !PT ;  /* 0x0000000405043212 */ /* 0x001fc800078e3cff */
[----:B------:R-:W-:Y:S01]  /*13b70*/  @P3 LOP3.LUT R5, R5, R4, RZ, 0x3c, !PT ;  /* 0x0000000405053212 */ /* 0x000fe200078e3cff */
[----:B------:R-:W-:Y:S04]  /*13b80*/  STL [R1+0x4f4], R49 ;  /* 0x0004f43101007387 */ /* 0x000fe80000100800 */
[----:B------:R0:W3:Y:S04]  /*13b90*/  @P3 LDG.E.U16 R50, desc[UR24][R4.64] ;  /* 0x0000001804323981 */ /* 0x0000e8000c1e1500 */
[----:B------:R-:W4:Y:S01]  /*13ba0*/  LDL.LU R4, [R1+0x4f0] ;  /* 0x0004f00001047983 */ /* 0x000f220000300800 */
[----:B------:R-:W-:Y:S01]  /*13bb0*/  ISETP.GT.AND P4, PT, R14, 0x12, PT ;  /* 0x000000120e00780c */ /* 0x000fe20003f84270 */
[----:B0-----:R-:W-:Y:S01]  /*13bc0*/  IMAD.MOV.U32 R5, RZ, RZ, R49 ;  /* 0x000000ffff057224 */ /* 0x001fe200078e0031 */
[----:B------:R-:W-:Y:S01]  /*13bd0*/  PRMT R46, RZ, 0x7610, R46 ;  /* 0x00007610ff2e7816 */ /* 0x000fe2000000002e */
[----:B---3--:R0:W-:Y:S01]  /*13be0*/  STL [R1+0x370], R50 ;  /* 0x0003703201007387 */ /* 0x0081e20000100800 */
[----:B----4-:R-:W-:-:S03]  /*13bf0*/  IMAD.X R4, R4, 0x1, R134, P6 ;  /* 0x0000000104047824 */ /* 0x010fc600030e0686 */
[----:B0-----:R-:W3:Y:S06]  /*13c00*/  LDL.LU R50, [R1+0x50c] ;  /* 0x00050c0001327983 */ /* 0x001eec0000300800 */
[-C--:B------:R-:W-:Y:S01]  /*13c10*/  @P4 LOP3.LUT R5, R5, R4.reuse, RZ, 0x3c, !PT ;  /* 0x0000000405054212 */ /* 0x080fe200078e3cff */
[----:B------:R-:W-:Y:S04]  /*13c20*/  STL [R1+0x4fc], R47 ;  /* 0x0004fc2f01007387 */ /* 0x000fe80000100800 */
[----:B------:R-:W4:Y:S04]  /*13c30*/  LDL.LU R49, [R1+0x514] ;  /* 0x0005140001317983 */ /* 0x000f280000300800 */
[----:B------:R0:W-:Y:S02]  /*13c40*/  STL [R1+0x4f0], R4 ;  /* 0x0004f00401007387 */ /* 0x0001e40000100800 */
[----:B0-----:R-:W-:-:S04]  /*13c50*/  @P4 LOP3.LUT R4, R5, R4, RZ, 0x3c, !PT ;  /* 0x0000000405044212 */ /* 0x001fc800078e3cff */
[----:B------:R-:W-:-:S05]  /*13c60*/  @P4 LOP3.LUT R5, R5, R4, RZ, 0x3c, !PT ;  /* 0x0000000405054212 */ /* 0x000fca00078e3cff */
[----:B------:R0:W3:Y:S01]  /*13c70*/  @P4 LDG.E.U16 R46, desc[UR24][R4.64] ;  /* 0x00000018042e4981 */ /* 0x0000e2000c1e1500 */
[----:B------:R-:W-:Y:S01]  /*13c80*/  ISETP.GT.AND P2, PT, R14, 0x13, PT ;  /* 0x000000130e00780c */ /* 0x000fe20003f44270 */
[----:B--2---:R-:W-:-:S04]  /*13c90*/  IMAD.X R135, R135, 0x1, R134, P5 ;  /* 0x0000000187877824 */ /* 0x004fc800028e0686 */
[----:B0-----:R-:W-:Y:S02]  /*13ca0*/  IMAD.MOV.U32 R4, RZ, RZ, R135 ;  /* 0x000000ffff047224 */ /* 0x001fe400078e0087 */
[----:B------:R-:W-:-:S06]  /*13cb0*/  IMAD.MOV.U32 R5, RZ, RZ, R47 ;  /* 0x000000ffff057224 */ /* 0x000fcc00078e002f */
[----:B------:R-:W-:-:S04]  /*13cc0*/  @P2 LOP3.LUT R5, R5, R4, RZ, 0x3c, !PT ;  /* 0x0000000405052212 */ /* 0x000fc800078e3cff */
[C---:B------:R-:W-:Y:S02]  /*13cd0*/  @P2 LOP3.LUT R4, R5.reuse, R4, RZ, 0x3c, !PT ;  /* 0x0000000405042212 */ /* 0x040fe400078e3cff */
[----:B------:R-:W-:Y:S02]  /*13ce0*/  PRMT R55, RZ, 0x7610, R55 ;  /* 0x00007610ff377816 */ /* 0x000fe40000000037 */
[----:B------:R-:W-:Y:S01]  /*13cf0*/  @P2 LOP3.LUT R5, R5, R4, RZ, 0x3c, !PT ;  /* 0x0000000405052212 */ /* 0x000fe200078e3cff */
[----:B------:R0:W-:Y:S04]  /*13d00*/  STL [R1+0x4f8], R135 ;  /* 0x0004f88701007387 */ /* 0x0001e80000100800 */
[----:B------:R-:W2:Y:S01]  /*13d10*/  @P2 LDG.E.U16 R55, desc[UR24][R4.64] ;  /* 0x0000001804372981 */ /* 0x000ea2000c1e1500 */
[----:B0-----:R-:W0:Y:S03]  /*13d20*/  LDC R135, c[0x0][0x3a8] ;  /* 0x0000ea00ff877b82 */ /* 0x001e260000000800 */
[----:B---3--:R1:W-:Y:S04]  /*13d30*/  STL [R1+0x36c], R46 ;  /* 0x00036c2e01007387 */ /* 0x0083e80000100800 */
[----:B-1----:R-:W3:Y:S04]  /*13d40*/  LDL.LU R46, [R1+0xe84] ;  /* 0x000e8400012e7983 */ /* 0x002ee80000300800 */
[----:B------:R-:W3:Y:S04]  /*13d50*/  LDL.LU R47, [R1+0xe80] ;  /* 0x000e8000012f7983 */ /* 0x000ee80000300800 */
[----:B------:R-:W3:Y:S01]  /*13d60*/  LDL.LU R5, [R1+0x500] ;  /* 0x0005000001057983 */ /* 0x000ee20000300800 */
[----:B0-----:R-:W-:Y:S01]  /*13d70*/  IMAD.SHL.U32 R135, R135, 0x100, RZ ;  /* 0x0000010087877824 */ /* 0x001fe200078e00ff */
[----:B------:R-:W-:-:S03]  /*13d80*/  ISETP.GT.AND P3, PT, R14, 0x14, PT ;  /* 0x000000140e00780c */ /* 0x000fc60003f64270 */
[----:B------:R-:W-:-:S05]  /*13d90*/  IMAD.SHL.U32 R135, R135, 0x2, RZ ;  /* 0x0000000287877824 */ /* 0x000fca00078e00ff */
[-C--:B------:R-:W-:Y:S02]  /*13da0*/  IADD3 R165, P5, PT, R165, R135.reuse, RZ ;  /* 0x00000087a5a57210 */ /* 0x080fe40007fbe0ff */
[----:B------:R-:W-:Y:S01]  /*13db0*/  PRMT R125, RZ, 0x7610, R125 ;  /* 0x00007610ff7d7816 */ /* 0x000fe2000000007d */
[----:B--2---:R0:W-:Y:S01]  /*13dc0*/  STL [R1+0x368], R55 ;  /* 0x0003683701007387 */ /* 0x0041e20000100800 */
[-C--:B------:R-:W-:Y:S01]  /*13dd0*/  IADD3 R50, P6, PT, R50, R135.reuse, RZ ;  /* 0x0000008732327210 */ /* 0x080fe20007fde0ff */
[----:B------:R-:W-:Y:S02]  /*13de0*/  @P3 IMAD.MOV.U32 R4, RZ, RZ, R165 ;  /* 0x000000ffff043224 */ /* 0x000fe400078e00a5 */
[----:B0-----:R-:W2:Y:S04]  /*13df0*/  LDL.LU R55, [R1+0x51c] ;  /* 0x00051c0001377983 */ /* 0x001ea80000300800 */
[----:B------:R-:W-:Y:S01]  /*13e00*/  STL [R1+0x504], R165 ;  /* 0x000504a501007387 */ /* 0x000fe20000100800 */
[----:B---3--:R-:W-:Y:S01]  /*13e10*/  IMAD.X R5, R5, 0x1, R134, P5 ;  /* 0x0000000105057824 */ /* 0x008fe200028e0686 */
[----:B----4-:R-:W-:-:S04]  /*13e20*/  IADD3 R49, P5, PT, R49, R135, RZ ;  /* 0x0000008731317210 */ /* 0x010fc80007fbe0ff */
[----:B------:R0:W-:Y:S04]  /*13e30*/  STL [R1+0x500], R5 ;  /* 0x0005000501007387 */ /* 0x0001e80000100800 */
[----:B------:R-:W3:Y:S04]  /*13e40*/  LDL.LU R135, [R1+0x510] ;  /* 0x0005100001877983 */ /* 0x000ee80000300800 */
[----:B------:R1:W-:Y:S04]  /*13e50*/  STL [R1+0x50c], R50 ;  /* 0x00050c3201007387 */ /* 0x0003e80000100800 */
[----:B------:R0:W4:Y:S04]  /*13e60*/  @P3 LDG.E.U16 R125, desc[UR24][R4.64] ;  /* 0x00000018047d3981 */ /* 0x000128000c1e1500 */
[----:B------:R-:W2:Y:S01]  /*13e70*/  LDL.LU R4, [R1+0x508] ;  /* 0x0005080001047983 */ /* 0x000ea20000300800 */
[----:B------:R-:W-:Y:S01]  /*13e80*/  ISETP.GT.AND P4, PT, R14, 0x15, PT ;  /* 0x000000150e00780c */ /* 0x000fe20003f84270 */
[----:B0-----:R-:W-:-:S02]  /*13e90*/  IMAD.MOV.U32 R5, RZ, RZ, R50 ;  /* 0x000000ffff057224 */ /* 0x001fc400078e0032 */
[----:B------:R-:W3:Y:S04]  /*13ea0*/  LDL.LU R165, [R1+0x518] ;  /* 0x0005180001a57983 */ /* 0x000ee80000300800 */
[----:B------:R-:W-:Y:S04]  /*13eb0*/  STL [R1+0x514], R49 ;  /* 0x0005143101007387 */ /* 0x000fe80000100800 */
[----:B-1----:R-:W3:Y:S01]  /*13ec0*/  LDL.LU R50, [R1+0x524] ;  /* 0x0005240001327983 */ /* 0x002ee20000300800 */
[----:B------:R-:W-:Y:S02]  /*13ed0*/  ISETP.GT.AND P2, PT, R14, 0x16, PT ;  /* 0x000000160e00780c */ /* 0x000fe40003f44270 */
[----:B------:R-:W-:-:S02]  /*13ee0*/  PRMT R48, RZ, 0x7610, R48 ;  /* 0x00007610ff307816 */ /* 0x000fc40000000030 */
[----:B------:R-:W-:Y:S01]  /*13ef0*/  PRMT R164, RZ, 0x7610, R164 ;  /* 0x00007610ffa47816 */ /* 0x000fe200000000a4 */
[----:B----4-:R0:W-:Y:S01]  /*13f00*/  STL [R1+0x364], R125 ;  /* 0x0003647d01007387 */ /* 0x0101e20000100800 */
[----:B--2---:R-:W-:-:S03]  /*13f10*/  IMAD.X R4, R4, 0x1, R134, P6 ;  /* 0x0000000104047824 */ /* 0x004fc600030e0686 */
[----:B0-----:R-:W2:Y:S02]  /*13f20*/  LDL.LU R125, [R1+0x52c] ;  /* 0x00052c00017d7983 */ /* 0x001ea40000300800 */
[-C--:B------:R-:W-:Y:S02]  /*13f30*/  @P4 LOP3.LUT R5, R5, R4.reuse, RZ, 0x3c, !PT ;  /* 0x0000000405054212 */ /* 0x080fe400078e3cff */
[----:B------:R0:W-:Y:S01]  /*13f40*/  STL [R1+0x508], R4 ;  /* 0x0005080401007387 */ /* 0x0001e20000100800 */
[----:B---3--:R-:W-:Y:S01]  /*13f50*/  IMAD.X R135, R135, 0x1, R134, P5 ;  /* 0x0000000187877824 */ /* 0x008fe200028e0686 */
[----:B0-----:R-:W-:-:S04]  /*13f60*/  @P4 LOP3.LUT R4, R5, R4, RZ, 0x3c, !PT ;  /* 0x0000000405044212 */ /* 0x001fc800078e3cff */
[----:B------:R-:W-:-:S05]  /*13f70*/  @P4 LOP3.LUT R5, R5, R4, RZ, 0x3c, !PT ;  /* 0x0000000405054212 */ /* 0x000fca00078e3cff */
[----:B------:R0:W3:Y:S02]  /*13f80*/  @P4 LDG.E.U16 R48, desc[UR24][R4.64] ;  /* 0x0000001804304981 */ /* 0x0000e4000c1e1500 */
[----:B0-----:R-:W-:Y:S02]  /*13f90*/  IMAD.MOV.U32 R4, RZ, RZ, R135 ;  /* 0x000000ffff047224 */ /* 0x001fe400078e0087 */
[----:B------:R-:W-:-:S05]  /*13fa0*/  IMAD.MOV.U32 R5, RZ, RZ, R49 ;  /* 0x000000ffff057224 */ /* 0x000fca00078e0031 */
[----:B------:R-:W-:-:S04]  /*13fb0*/  @P2 LOP3.LUT R5, R5, R4, RZ, 0x3c, !PT ;  /* 0x0000000405052212 */ /* 0x000fc800078e3cff */
[----:B------:R-:W-:-:S04]  /*13fc0*/  @P2 LOP3.LUT R4, R5, R4, RZ, 0x3c, !PT ;  /* 0x0000000405042212 */ /* 0x000fc800078e3cff */
[----:B------:R-:W-:-:S05]  /*13fd0*/  @P2 LOP3.LUT R5, R5, R4, RZ, 0x3c, !PT ;  /* 0x0000000405052212 */ /* 0x000fca00078e3cff */
[----:B------:R0:W4:Y:S04]  /*13fe0*/  @P2 LDG.E.U16 R164, desc[UR24][R4.64] ;  /* 0x0000001804a42981 */ /* 0x000128000c1e1500 */
[----:B------:R1:W-:Y:S02]  /*13ff0*/  STL [R1+0x510], R135 ;  /* 0x0005108701007387 */ /* 0x0003e40000100800 */
[----:B-1----:R-:W1:Y:S01]  /*14000*/  LDC R135, c[0x0][0x3a8] ;  /* 0x0000ea00ff877b82 */ /* 0x002e620000000800 */
[----:B------:R-:W-:Y:S02]  /*14010*/  ISETP.GT.AND P3, PT, R14, 0x17, PT ;  /* 0x000000170e00780c */ /* 0x000fe40003f64270 */
[----:B------:R-:W-:Y:S01]  /*14020*/  PRMT R15, RZ, 0x7610, R15 ;  /* 0x00007610ff0f7816 */ /* 0x000fe2000000000f */
[----:B-1----:R-:W-:-:S04]  /*14030*/  IMAD.SHL.U32 R135, R135, 0x100, RZ ;  /* 0x0000010087877824 */ /* 0x002fc800078e00ff */
[----:B------:R-:W-:-:S05]  /*14040*/  IMAD.SHL.U32 R135, R135, 0x2, RZ ;  /* 0x0000000287877824 */ /* 0x000fca00078e00ff */
[-C--:B------:R-:W-:Y:S02]  /*14050*/  IADD3 R55, P5, PT, R55, R135.reuse, RZ ;  /* 0x0000008737377210 */ /* 0x080fe40007fbe0ff */
[----:B------:R-:W-:-:S03]  /*14060*/  IADD3 R50, P6, PT, R50, R135, RZ ;  /* 0x0000008732327210 */ /* 0x000fc60007fde0ff */
[----:B------:R-:W-:Y:S02]  /*14070*/  IMAD.X R165, R165, 0x1, R134, P5 ;  /* 0x00000001a5a57824 */ /* 0x000fe400028e0686 */
[----:B0-----:R-:W-:Y:S02]  /*14080*/  @P3 IMAD.MOV.U32 R4, RZ, RZ, R55 ;  /* 0x000000ffff043224 */ /* 0x001fe400078e0037 */
[----:B------:R-:W-:-:S05]  /*14090*/  @P3 IMAD.MOV.U32 R5, RZ, RZ, R165 ;  /* 0x000000ffff053224 */ /* 0x000fca00078e00a5 */
[----:B------:R0:W5:Y:S02]  /*140a0*/  @P3 LDG.E.U16 R15, desc[UR24][R4.64] ;  /* 0x00000018040f3981 */ /* 0x000164000c1e1500 */
[----:B0-----:R-:W-:Y:S01]  /*140b0*/  IMAD.MOV.U32 R5, RZ, RZ, R50 ;  /* 0x000000ffff057224 */ /* 0x001fe200078e0032 */
[----:B--2---:R-:W-:Y:S01]  /*140c0*/  IADD3 R125, P5, PT, R125, R135, RZ ;  /* 0x000000877d7d7210 */ /* 0x004fe20007fbe0ff */
[----:B---3--:R0:W-:Y:S04]  /*140d0*/  STL [R1+0x35c], R48 ;  /* 0x00035c3001007387 */ /* 0x0081e80000100800 */
[----:B0-----:R-:W2:Y:S04]  /*140e0*/  LDL.LU R48, [R1+0xe7c] ;  /* 0x000e7c0001307983 */ /* 0x001ea80000300800 */
[----:B------:R-:W3:Y:S04]  /*140f0*/  LDL.LU R49, [R1+0xe78] ;  /* 0x000e780001317983 */ /* 0x000ee80000300800 */
[----:B----4-:R0:W-:Y:S04]  /*14100*/  STL [R1+0x360], R164 ;  /* 0x000360a401007387 */ /* 0x0101e80000100800 */
[----:B0-----:R-:W4:Y:S04]  /*14110*/  LDL.LU R164, [R1+0x534] ;  /* 0x0005340001a47983 */ /* 0x001f280000300800 */
[----:B------:R0:W-:Y:S04]  /*14120*/  STL [R1+0x51c], R55 ;  /* 0x00051c3701007387 */ /* 0x0001e80000100800 */
[----:B------:R1:W-:Y:S04]  /*14130*/  STL [R1+0x518], R165 ;  /* 0x000518a501007387 */ /* 0x0003e80000100800 */
[----:B------:R-:W2:Y:S04]  /*14140*/  LDL.LU R135, [R1+0x528] ;  /* 0x0005280001877983 */ /* 0x000ea80000300800 */
[----:B------:R1:W-:Y:S04]  /*14150*/  STL [R1+0x524], R50 ;  /* 0x0005243201007387 */ /* 0x0003e80000100800 */
[----:B0-----:R-:W2:Y:S04]  /*14160*/  LDL.LU R55, [R1+0x53c] ;  /* 0x00053c0001377983 */ /* 0x001ea80000300800 */
[----:B-1----:R-:W2:Y:S04]  /*14170*/  LDL.LU R165, [R1+0x544] ;  /* 0x0005440001a57983 */ /* 0x002ea80000300800 */
[----:B------:R-:W-:Y:S04]  /*14180*/  STL [R1+0x52c], R125 ;  /* 0x00052c7d01007387 */ /* 0x000fe80000100800 */
[----:B------:R-:W2:Y:S04]  /*14190*/  LDL.LU R50, [R1+0xe74] ;  /* 0x000e740001327983 */ /* 0x000ea80000300800 */
[----:B------:R-:W2:Y:S01]  /*141a0*/  LDL.LU R4, [R1+0x520] ;  /* 0x0005200001047983 */ /* 0x000ea20000300800 */
[----:B------:R-:W-:-:S02]  /*141b0*/  ISETP.GT.AND P4, PT, R14, 0x18, PT ;  /* 0x000000180e00780c */ /* 0x000fc40003f84270 */
[----:B------:R-:W-:Y:S01]  /*141c0*/  PRMT R51, RZ, 0x7610, R51 ;  /* 0x00007610ff337816 */ /* 0x000fe20000000033 */
[----:B--2---:R-:W-:-:S10]  /*141d0*/  IMAD.X R4, R4, 0x1, R134, P6 ;  /* 0x0000000104047824 */ /* 0x004fd400030e0686 */
[-C--:B------:R-:W-:Y:S01]  /*141e0*/  @P4 LOP3.LUT R5, R5, R4.reuse, RZ, 0x3c, !PT ;  /* 0x0000000405054212 */ /* 0x080fe200078e3cff */
[----:B------:R0:W-:Y:S03]  /*141f0*/  STL [R1+0x520], R4 ;  /* 0x0005200401007387 */ /* 0x0001e60000100800 */
[----:B0-----:R-:W-:-:S04]  /*14200*/  @P4 LOP3.LUT R4, R5, R4, RZ, 0x3c, !PT ;  /* 0x0000000405044212 */ /* 0x001fc800078e3cff */
[----:B------:R-:W-:-:S05]  /*14210*/  @P4 LOP3.LUT R5, R5, R4, RZ, 0x3c, !PT ;  /* 0x0000000405054212 */ /* 0x000fca00078e3cff */
[----:B------:R0:W2:Y:S01]  /*14220*/  @P4 LDG.E.U16 R51, desc[UR24][R4.64] ;  /* 0x0000001804334981 */ /* 0x0000a2000c1e1500 */
[----:B------:R-:W-:Y:S01]  /*14230*/  ISETP.GT.AND P2, PT, R14, 0x19, PT ;  /* 0x000000190e00780c */ /* 0x000fe20003f44270 */
[----:B------:R-:W-:Y:S01]  /*14240*/  IMAD.X R135, R135, 0x1, R134, P5 ;  /* 0x0000000187877824 */ /* 0x000fe200028e0686 */
[----:B------:R-:W-:-:S04]  /*14250*/  PRMT R16, RZ, 0x7610, R16 ;  /* 0x00007610ff107816 */ /* 0x000fc80000000010 */
[----:B------:R1:W-:Y:S01]  /*14260*/  STL [R1+0x528], R135 ;  /* 0x0005288701007387 */ /* 0x0003e20000100800 */
[----:B0-----:R-:W-:-:S06]  /*14270*/  IMAD.MOV.U32 R5, RZ, RZ, R135 ;  /* 0x000000ffff057224 */ /* 0x001fcc00078e0087 */
[----:B------:R-:W-:Y:S01]  /*14280*/  @P2 IMAD.MOV.U32 R4, RZ, RZ, R125 ;  /* 0x000000ffff042224 */ /* 0x000fe200078e007d */
[----:B-1----:R-:W0:Y:S04]  /*14290*/  LDC R135, c[0x0][0x3a8] ;  /* 0x0000ea00ff877b82 */ /* 0x002e280000000800 */
[----:B------:R1:W5:Y:S04]  /*142a0*/  @P2 LDG.E.U16 R16, desc[UR24][R4.64] ;  /* 0x0000001804102981 */ /* 0x000368000c1e1500 */
[----:B--2---:R2:W-:Y:S04]  /*142b0*/  STL [R1+0x358], R51 ;  /* 0x0003583301007387 */ /* 0x0045e80000100800 */
[----:B--2---:R-:W2:Y:S04]  /*142c0*/  LDL.LU R51, [R1+0xe70] ;  /* 0x000e700001337983 */ /* 0x004ea80000300800 */
[----:B------:R-:W2:Y:S04]  /*142d0*/  LDL.LU R125, [R1+0x54c] ;  /* 0x00054c00017d7983 */ /* 0x000ea80000300800 */
[----:B------:R-:W2:Y:S01]  /*142e0*/  LDL.LU R5, [R1+0x530] ;  /* 0x0005300001057983 */ /* 0x000ea20000300800 */
[----:B0-----:R-:W-:Y:S01]  /*142f0*/  IMAD.SHL.U32 R135, R135, 0x100, RZ ;  /* 0x0000010087877824 */ /* 0x001fe200078e00ff */
[----:B------:R-:W-:-:S03]  /*14300*/  ISETP.GT.AND P3, PT, R14, 0x1a, PT ;  /* 0x0000001a0e00780c */ /* 0x000fc60003f64270 */
[----:B------:R-:W-:-:S05]  /*14310*/  IMAD.SHL.U32 R135, R135, 0x2, RZ ;  /* 0x0000000287877824 */ /* 0x000fca00078e00ff */
[-C--:B----4-:R-:W-:Y:S02]  /*14320*/  IADD3 R164, P5, PT, R164, R135.reuse, RZ ;  /* 0x00000087a4a47210 */ /* 0x090fe40007fbe0ff */
[----:B------:R-:W-:Y:S02]  /*14330*/  PRMT R162, RZ, 0x7610, R162 ;  /* 0x00007610ffa27816 */ /* 0x000fe400000000a2 */
[-C--:B------:R-:W-:Y:S01]  /*14340*/  IADD3 R55, P6, PT, R55, R135.reuse, RZ ;  /* 0x0000008737377210 */ /* 0x080fe20007fde0ff */
[----:B-1----:R-:W-:Y:S01]  /*14350*/  @P3 IMAD.MOV.U32 R4, RZ, RZ, R164 ;  /* 0x000000ffff043224 */ /* 0x002fe200078e00a4 */
[----:B------:R-:W-:Y:S01]  /*14360*/  STL [R1+0x534], R164 ;  /* 0x000534a401007387 */ /* 0x000fe20000100800 */
[----:B--2---:R-:W-:Y:S01]  /*14370*/  IMAD.X R5, R5, 0x1, R134, P5 ;  /* 0x0000000105057824 */ /* 0x004fe200028e0686 */
[----:B------:R-:W-:-:S04]  /*14380*/  IADD3 R165, P5, PT, R165, R135, RZ ;  /* 0x00000087a5a57210 */ /* 0x000fc80007fbe0ff */
[----:B------:R0:W-:Y:S04]  /*14390*/  STL [R1+0x530], R5 ;  /* 0x0005300501007387 */ /* 0x0001e80000100800 */
[----:B------:R-:W2:Y:S04]  /*143a0*/  LDL.LU R135, [R1+0x540] ;  /* 0x0005400001877983 */ /* 0x000ea80000300800 */
[----:B------:R-:W-:Y:S04]  /*143b0*/  STL [R1+0x53c], R55 ;  /* 0x00053c3701007387 */ /* 0x000fe80000100800 */
[----:B------:R0:W4:Y:S04]  /*143c0*/  @P3 LDG.E.U16 R162, desc[UR24][R4.64] ;  /* 0x0000001804a23981 */ /* 0x000128000c1e1500 */
[----:B------:R-:W2:Y:S01]  /*143d0*/  LDL.LU R4, [R1+0x538] ;  /* 0x0005380001047983 */ /* 0x000ea20000300800 */
[C---:B------:R-:W-:Y:S01]  /*143e0*/  ISETP.GT.AND P4, PT, R14.reuse, 0x1b, PT ;  /* 0x0000001b0e00780c */ /* 0x040fe20003f84270 */
[----:B0-----:R-:W-:Y:S01]  /*143f0*/  IMAD.MOV.U32 R5, RZ, RZ, R55 ;  /* 0x000000ffff057224 */ /* 0x001fe200078e0037 */
[----:B------:R-:W-:-:S02]  /*14400*/  ISETP.GT.AND P2, PT, R14, 0x1c, PT ;  /* 0x0000001c0e00780c */ /* 0x000fc40003f44270 */
[----:B------:R-:W-:Y:S02]  /*14410*/  PRMT R17, RZ, 0x7610, R17 ;  /* 0x00007610ff117816 */ /* 0x000fe40000000011 */
[----:B------:R-:W-:Y:S01]  /*14420*/  PRMT R161, RZ, 0x7610, R161 ;  /* 0x00007610ffa17816 */ /* 0x000fe200000000a1 */
[----:B----4-:R0:W-:Y:S01]  /*14430*/  STL [R1+0x354], R162 ;  /* 0x000354a201007387 */ /* 0x0101e20000100800 */
[----:B--2---:R-:W-:-:S03]  /*14440*/  IMAD.X R4, R4, 0x1, R134, P6 ;  /* 0x0000000104047824 */ /* 0x004fc600030e0686 */
[----:B0-----:R-:W2:Y:S04]  /*14450*/  LDL.LU R162, [R1+0x548] ;  /* 0x0005480001a27983 */ /* 0x001ea80000300800 */
[----:B------:R-:W-:Y:S01]  /*14460*/  STL [R1+0x544], R165 ;  /* 0x000544a501007387 */ /* 0x000fe20000100800 */
[----:B------:R-:W-:-:S03]  /*14470*/  @P4 LOP3.LUT R5, R5, R4, RZ, 0x3c, !PT ;  /* 0x0000000405054212 */ /* 0x000fc600078e3cff */
[----:B------:R-:W4:Y:S04]  /*14480*/  LDL.LU R164, [R1+0x554] ;  /* 0x0005540001a47983 */ /* 0x000f280000300800 */
[----:B------:R-:W3:Y:S04]  /*14490*/  LDL.LU R55, [R1+0x55c] ;  /* 0x00055c0001377983 */ /* 0x000ee80000300800 */
[----:B------:R0:W-:Y:S01]  /*144a0*/  STL [R1+0x538], R4 ;  /* 0x0005380401007387 */ /* 0x0001e20000100800 */
[----:B------:R-:W-:Y:S01]  /*144b0*/  IMAD.X R135, R135, 0x1, R134, P5 ;  /* 0x0000000187877824 */ /* 0x000fe200028e0686 */
[----:B0-----:R-:W-:-:S04]  /*144c0*/  @P4 LOP3.LUT R4, R5, R4, RZ, 0x3c, !PT ;  /* 0x0000000405044212 */ /* 0x001fc800078e3cff */
[----:B------:R-:W-:-:S05]  /*144d0*/  @P4 LOP3.LUT R5, R5, R4, RZ, 0x3c, !PT ;  /* 0x0000000405054212 */ /* 0x000fca00078e3cff */
[----:B------:R0:W5:Y:S02]  /*144e0*/  @P4 LDG.E.U16 R17, desc[UR24][R4.64] ;  /* 0x0000001804114981 */ /* 0x000164000c1e1500 */
[----:B0-----:R-:W-:Y:S02]  /*144f0*/  IMAD.MOV.U32 R4, RZ, RZ, R135 ;  /* 0x000000ffff047224 */ /* 0x001fe400078e0087 */
[----:B------:R-:W-:-:S05]  /*14500*/  IMAD.MOV.U32 R5, RZ, RZ, R165 ;  /* 0x000000ffff057224 */ /* 0x000fca00078e00a5 */
[----:B------:R-:W-:-:S04]  /*14510*/  @P2 LOP3.LUT R5, R5, R4, RZ, 0x3c, !PT ;  /* 0x0000000405052212 */ /* 0x000fc800078e3cff */
[----:B------:R-:W-:-:S04]  /*14520*/  @P2 LOP3.LUT R4, R5, R4, RZ, 0x3c, !PT ;  /* 0x0000000405042212 */ /* 0x000fc800078e3cff */
[----:B------:R-:W-:-:S05]  /*14530*/  @P2 LOP3.LUT R5, R5, R4, RZ, 0x3c, !PT ;  /* 0x0000000405052212 */ /* 0x000fca00078e3cff */
[----:B------:R0:W3:Y:S04]  /*14540*/  @P2 LDG.E.U16 R161, desc[UR24][R4.64] ;  /* 0x0000001804a12981 */ /* 0x0000e8000c1e1500 */
[----:B------:R1:W-:Y:S01]  /*14550*/  STL [R1+0x540], R135 ;  /* 0x0005408701007387 */ /* 0x0003e20000100800 */
[----:B------:R-:W-:-:S03]  /*14560*/  ISETP.GT.AND P3, PT, R14, 0x1d, PT ;  /* 0x0000001d0e00780c */ /* 0x000fc60003f64270 */
[----:B------:R-:W5:Y:S01]  /*14570*/  LDL.LU R165, [R1+0xe6c] ;  /* 0x000e6c0001a57983 */ /* 0x000f620000300800 */
[----:B-1----:R-:W1:Y:S01]  /*14580*/  LDC R135, c[0x0][0x3a8] ;  /* 0x0000ea00ff877b82 */ /* 0x002e620000000800 */
[----:B------:R-:W-:Y:S01]  /*14590*/  PRMT R18, RZ, 0x7610, R18 ;  /* 0x00007610ff127816 */ /* 0x000fe20000000012 */
[----:B-1----:R-:W-:-:S04]  /*145a0*/  IMAD.SHL.U32 R135, R135, 0x100, RZ ;  /* 0x0000010087877824 */ /* 0x002fc800078e00ff */
[----:B------:R-:W-:-:S05]  /*145b0*/  IMAD.SHL.U32 R135, R135, 0x2, RZ ;  /* 0x0000000287877824 */ /* 0x000fca00078e00ff */
[----:B------:R-:W-:-:S05]  /*145c0*/  IADD3 R125, P5, PT, R125, R135, RZ ;  /* 0x000000877d7d7210 */ /* 0x000fca0007fbe0ff */
[----:B0-----:R-:W-:Y:S02]  /*145d0*/  @P3 IMAD.MOV.U32 R4, RZ, RZ, R125 ;  /* 0x000000ffff043224 */ /* 0x001fe400078e007d */
[----:B--2---:R-:W-:-:S04]  /*145e0*/  IMAD.X R162, R162, 0x1, R134, P5 ;  /* 0x00000001a2a27824 */ /* 0x004fc800028e0686 */
[----:B------:R-:W-:Y:S01]  /*145f0*/  @P3 IMAD.MOV.U32 R5, RZ, RZ, R162 ;  /* 0x000000ffff053224 */ /* 0x000fe200078e00a2 */
[----:B----4-:R-:W-:-:S04]  /*14600*/  IADD3 R164, P6, PT, R164, R135, RZ ;  /* 0x00000087a4a47210 */ /* 0x010fc80007fde0ff */
[----:B------:R0:W5:Y:S01]  /*14610*/  @P3 LDG.E.U16 R18, desc[UR24][R4.64] ;  /* 0x0000001804123981 */ /* 0x000162000c1e1500 */
[----:B---3--:R-:W-:Y:S01]  /*14620*/  IADD3 R55, P5, PT, R55, R135, RZ ;  /* 0x0000008737377210 */ /* 0x008fe20007fbe0ff */
[----:B0-----:R-:W-:Y:S02]  /*14630*/  IMAD.MOV.U32 R5, RZ, RZ, R164 ;  /* 0x000000ffff057224 */ /* 0x001fe400078e00a4 */
[----:B------:R0:W-:Y:S04]  /*14640*/  STL [R1+0x350], R161 ;  /* 0x000350a101007387 */ /* 0x0001e80000100800 */
[----:B0-----:R-:W2:Y:S04]  /*14650*/  LDL.LU R161, [R1+0x564] ;  /* 0x0005640001a17983 */ /* 0x001ea80000300800 */
[----:B------:R0:W-:Y:S04]  /*14660*/  STL [R1+0x54c], R125 ;  /* 0x00054c7d01007387 */ /* 0x0001e80000100800 */
[----:B------:R1:W-:Y:S04]  /*14670*/  STL [R1+0x548], R162 ;  /* 0x000548a201007387 */ /* 0x0003e80000100800 */
[----:B------:R-:W3:Y:S04]  /*14680*/  LDL.LU R135, [R1+0x558] ;  /* 0x0005580001877983 */ /* 0x000ee80000300800 */
[----:B------:R4:W-:Y:S04]  /*14690*/  STL [R1+0x554], R164 ;  /* 0x000554a401007387 */ /* 0x0009e80000100800 */
[----:B0-----:R-:W2:Y:S04]  /*146a0*/  LDL.LU R125, [R1+0x56c] ;  /* 0x00056c00017d7983 */ /* 0x001ea80000300800 */
[----:B-1----:R-:W2:Y:S04]  /*146b0*/  LDL.LU R162, [R1+0x574] ;  /* 0x0005740001a27983 */ /* 0x002ea80000300800 */
[----:B------:R-:W-:Y:S04]  /*146c0*/  STL [R1+0x55c], R55 ;  /* 0x00055c3701007387 */ /* 0x000fe80000100800 */
[----:B----4-:R-:W5:Y:S04]  /*146d0*/  LDL.LU R164, [R1+0xe68] ;  /* 0x000e680001a47983 */ /* 0x010f680000300800 */
[----:B------:R-:W4:Y:S01]  /*146e0*/  LDL.LU R4, [R1+0x550] ;  /* 0x0005500001047983 */ /* 0x000f220000300800 */
[----:B------:R-:W-:-:S02]  /*146f0*/  ISETP.GT.AND P4, PT, R14, 0x1e, PT ;  /* 0x0000001e0e00780c */ /* 0x000fc40003f84270 */
[----:B------:R-:W-:Y:S01]  /*14700*/  PRMT R163, RZ, 0x7610, R163 ;  /* 0x00007610ffa37816 */ /* 0x000fe200000000a3 */
[----:B----4-:R-:W-:-:S10]  /*14710*/  IMAD.X R4, R4, 0x1, R134, P6 ;  /* 0x0000000104047824 */ /* 0x010fd400030e0686 */
[-C--:B------:R-:W-:Y:S01]  /*14720*/  @P4 LOP3.LUT R5, R5, R4.reuse, RZ, 0x3c, !PT ;  /* 0x0000000405054212 */ /* 0x080fe200078e3cff */
[----:B------:R0:W-:Y:S03]  /*14730*/  STL [R1+0x550], R4 ;  /* 0x0005500401007387 */ /* 0x0001e60000100800 */
[----:B0-----:R-:W-:-:S04]  /*14740*/  @P4 LOP3.LUT R4, R5, R4, RZ, 0x3c, !PT ;  /* 0x0000000405044212 */ /* 0x001fc800078e3cff */
[----:B------:R-:W-:-:S05]  /*14750*/  @P4 LOP3.LUT R5, R5, R4, RZ, 0x3c, !PT ;  /* 0x0000000405054212 */ /* 0x000fca00078e3cff */
[----:B------:R0:W4:Y:S01]  /*14760*/  @P4 LDG.E.U16 R163, desc[UR24][R4.64] ;  /* 0x0000001804a34981 */ /* 0x000122000c1e1500 */
[----:B------:R-:W-:Y:S01]  /*14770*/  ISETP.GT.AND P2, PT, R14, 0x1f, PT ;  /* 0x0000001f0e00780c */ /* 0x000fe20003f44270 */
[----:B---3--:R-:W-:Y:S01]  /*14780*/  IMAD.X R135, R135, 0x1, R134, P5 ;  /* 0x0000000187877824 */ /* 0x008fe200028e0686 */
[----:B------:R-:W-:-:S04]  /*14790*/  PRMT R19, RZ, 0x7610, R19 ;  /* 0x00007610ff137816 */ /* 0x000fc80000000013 */
[----:B------:R1:W-:Y:S01]  /*147a0*/  STL [R1+0x558], R135 ;  /* 0x0005588701007387 */ /* 0x0003e20000100800 */
[----:B0-----:R-:W-:-:S06]  /*147b0*/  IMAD.MOV.U32 R5, RZ, RZ, R135 ;  /* 0x000000ffff057224 */ /* 0x001fcc00078e0087 */
[----:B------:R-:W-:Y:S01]  /*147c0*/  @P2 IMAD.MOV.U32 R4, RZ, RZ, R55 ;  /* 0x000000ffff042224 */ /* 0x000fe200078e0037 */
[----:B-1----:R-:W0:Y:S04]  /*147d0*/  LDC R135, c[0x0][0x3a8] ;  /* 0x0000ea00ff877b82 */ /* 0x002e280000000800 */
[----:B------:R1:W5:Y:S04]  /*147e0*/  @P2 LDG.E.U16 R19, desc[UR24][R4.64] ;  /* 0x0000001804132981 */ /* 0x000368000c1e1500 */
[----:B----4-:R3:W-:Y:S04]  /*147f0*/  STL [R1+0x34c], R163 ;  /* 0x00034ca301007387 */ /* 0x0107e80000100800 */
[----:B---3--:R-:W5:Y:S04]  /*14800*/  LDL.LU R163, [R1+0xe64] ;  /* 0x000e640001a37983 */ /* 0x008f680000300800 */
[----:B------:R-:W3:Y:S04]  /*14810*/  LDL.LU R55, [R1+0x57c] ;  /* 0x00057c0001377983 */ /* 0x000ee80000300800 */
[----:B------:R-:W4:Y:S01]  /*14820*/  LDL.LU R5, [R1+0x560] ;  /* 0x0005600001057983 */ /* 0x000f220000300800 */
[----:B0-----:R-:W-:Y:S01]  /*14830*/  IMAD.SHL.U32 R135, R135, 0x100, RZ ;  /* 0x0000010087877824 */ /* 0x001fe200078e00ff */
[----:B------:R-:W-:-:S03]  /*14840*/  ISETP.GT.AND P3, PT, R14, 0x20, PT ;  /* 0x000000200e00780c */ /* 0x000fc60003f64270 */
[----:B------:R-:W-:-:S05]  /*14850*/  IMAD.SHL.U32 R135, R135, 0x2, RZ ;  /* 0x0000000287877824 */ /* 0x000fca00078e00ff */
[-C--:B--2---:R-:W-:Y:S02]  /*14860*/  IADD3 R161, P5, PT, R161, R135.reuse, RZ ;  /* 0x00000087a1a17210 */ /* 0x084fe40007fbe0ff */
[----:B------:R-:W-:Y:S02]  /*14870*/  PRMT R159, RZ, 0x7610, R159 ;  /* 0x00007610ff9f7816 */ /* 0x000fe4000000009f */
[-C--:B------:R-:W-:Y:S01]  /*14880*/  IADD3 R125, P6, PT, R125, R135.reuse, RZ ;  /* 0x000000877d7d7210 */ /* 0x080fe20007fde0ff */
[----:B-1----:R-:W-:Y:S01]  /*14890*/  @P3 IMAD.MOV.U32 R4, RZ, RZ, R161 ;  /* 0x000000ffff043224 */ /* 0x002fe200078e00a1 */
[----:B------:R-:W-:Y:S01]  /*148a0*/  STL [R1+0x564], R161 ;  /* 0x000564a101007387 */ /* 0x000fe20000100800 */
[----:B----4-:R-:W-:Y:S01]  /*148b0*/  IMAD.X R5, R5, 0x1, R134, P5 ;  /* 0x0000000105057824 */ /* 0x010fe200028e0686 */
        /* <DEDUP_REMOVED lines=17> */
[----:B------:R-:W4:Y:S04]  /*149d0*/  LDL.LU R125, [R1+0x58c] ;  /* 0x00058c00017d7983 */ /* 0x000f280000300800 */
        /* <DEDUP_REMOVED lines=10> */
[----:B------:R0:W4:Y:S04]  /*14a80*/  @P2 LDG.E.U16 R158, desc[UR24][R4.64] ;  /* 0x00000018049e2981 */ /* 0x000128000c1e1500 */
[----:B------:R1:W-:Y:S01]  /*14a90*/  STL [R1+0x570], R135 ;  /* 0x0005708701007387 */ /* 0x0003e20000100800 */
[----:B------:R-:W-:-:S03]  /*14aa0*/  ISETP.GT.AND P3, PT, R14, 0x23, PT ;  /* 0x000000230e00780c */ /* 0x000fc60003f64270 */
[----:B------:R-:W5:Y:S01]  /*14ab0*/  LDL.LU R162, [R1+0xe60] ;  /* 0x000e600001a27983 */ /* 0x000f620000300800 */
[----:B-1----:R-:W1:Y:S01]  /*14ac0*/  LDC R135, c[0x0][0x3a8] ;  /* 0x0000ea00ff877b82 */ /* 0x002e620000000800 */
[----:B------:R-:W-:Y:S01]  /*14ad0*/  PRMT R21, RZ, 0x7610, R21 ;  /* 0x00007610ff157816 */ /* 0x000fe20000000015 */
[----:B-1----:R-:W-:-:S04]  /*14ae0*/  IMAD.SHL.U32 R135, R135, 0x100, RZ ;  /* 0x0000010087877824 */ /* 0x002fc800078e00ff */
[----:B------:R-:W-:-:S05]  /*14af0*/  IMAD.SHL.U32 R135, R135, 0x2, RZ ;  /* 0x0000000287877824 */ /* 0x000fca00078e00ff */
[----:B---3--:R-:W-:-:S05]  /*14b00*/  IADD3 R55, P5, PT, R55, R135, RZ ;  /* 0x0000008737377210 */ /* 0x008fca0007fbe0ff */
[----:B0-----:R-:W-:Y:S02]  /*14b10*/  @P3 IMAD.MOV.U32 R4, RZ, RZ, R55 ;  /* 0x000000ffff043224 */ /* 0x001fe400078e0037 */
[----:B--2---:R-:W-:-:S04]  /*14b20*/  IMAD.X R159, R159, 0x1, R134, P5 ;  /* 0x000000019f9f7824 */ /* 0x004fc800028e0686 */
[----:B------:R-:W-:Y:S01]  /*14b30*/  @P3 IMAD.MOV.U32 R5, RZ, RZ, R159 ;  /* 0x000000ffff053224 */ /* 0x000fe200078e009f */
[----:B----4-:R-:W-:-:S04]  /*14b40*/  IADD3 R161, P6, PT, R161, R135, RZ ;  /* 0x00000087a1a17210 */ /* 0x010fc80007fde0ff */
[----:B------:R0:W5:Y:S01]  /*14b50*/  @P3 LDG.E.U16 R21, desc[UR24][R4.64] ;  /* 0x0000001804153981 */ /* 0x000162000c1e1500 */
[----:B------:R-:W-:Y:S01]  /*14b60*/  IADD3 R125, P5, PT, R125, R135, RZ ;  /* 0x000000877d7d7210 */ /* 0x000fe20007fbe0ff */
        /* <DEDUP_REMOVED lines=800> */
[----:B------:R1:W-:Y:S04]  /*17d70*/  STL [R1+0x74c], R125 ;  /* 0x00074c7d01007387 */ /* 0x0003e80000100800 */
[----:B------:R0:W4:Y:S04]  /*17d80*/  @P3 LDG.E.U16 R127, desc[UR24][R4.64] ;  /* 0x00000018047f3981 */ /* 0x000128000c1e1500 */
[----:B------:R-:W2:Y:S01]  /*17d90*/  LDL.LU R4, [R1+0x748] ;  /* 0x0007480001047983 */ /* 0x000ea20000300800 */
[----:B------:R-:W-:Y:S01]  /*17da0*/  ISETP.GT.AND P4, PT, R14, 0x5d, PT ;  /* 0x0000005d0e00780c */ /* 0x000fe20003f84270 */
[----:B0-----:R-:W-:-:S02]  /*17db0*/  IMAD.MOV.U32 R5, RZ, RZ, R125 ;  /* 0x000000ffff057224 */ /* 0x001fc400078e007d */
[----:B-1----:R-:W3:Y:S01]  /*17dc0*/  LDL.LU R125, [R1+0x758] ;  /* 0x00075800017d7983 */ /* 0x002ee20000300800 */
[----:B------:R-:W-:-:S03]  /*17dd0*/  ISETP.GT.AND P2, PT, R14, 0x5e, PT ;  /* 0x0000005e0e00780c */ /* 0x000fc60003f44270 */
[----:B------:R-:W-:Y:S04]  /*17de0*/  STL [R1+0x754], R129 ;  /* 0x0007548101007387 */ /* 0x000fe80000100800 */
[----:B------:R-:W3:Y:S01]  /*17df0*/  LDL.LU R130, [R1+0x764] ;  /* 0x0007640001827983 */ /* 0x000ee20000300800 */
[----:B------:R-:W-:Y:S02]  /*17e00*/  PRMT R50, RZ, 0x7610, R50 ;  /* 0x00007610ff327816 */ /* 0x000fe40000000032 */
[----:B------:R-:W-:Y:S01]  /*17e10*/  PRMT R52, RZ, 0x7610, R52 ;  /* 0x00007610ff347816 */ /* 0x000fe20000000034 */
[----:B----4-:R0:W-:Y:S01]  /*17e20*/  STL [R1+0x2d0], R127 ;  /* 0x0002d07f01007387 */ /* 0x0101e20000100800 */
[----:B--2---:R-:W-:-:S03]  /*17e30*/  IMAD.X R4, R4, 0x1, R134, P6 ;  /* 0x0000000104047824 */ /* 0x004fc600030e0686 */
[----:B0-----:R-:W2:Y:S02]  /*17e40*/  LDL.LU R127, [R1+0x76c] ;  /* 0x00076c00017f7983 */ /* 0x001ea40000300800 */
[-C--:B------:R-:W-:Y:S02]  /*17e50*/  @P4 LOP3.LUT R5, R5, R4.reuse, RZ, 0x3c, !PT ;  /* 0x0000000405054212 */ /* 0x080fe400078e3cff */
[----:B------:R0:W-:Y:S01]  /*17e60*/  STL [R1+0x748], R4 ;  /* 0x0007480401007387 */ /* 0x0001e20000100800 */
[----:B------:R-:W-:Y:S01]  /*17e70*/  IMAD.X R135, R135, 0x1, R134, P5 ;  /* 0x0000000187877824 */ /* 0x000fe200028e0686 */
[----:B0-----:R-:W-:-:S04]  /*17e80*/  @P4 LOP3.LUT R4, R5, R4, RZ, 0x3c, !PT ;  /* 0x0000000405044212 */ /* 0x001fc800078e3cff */
[----:B------:R-:W-:-:S05]  /*17e90*/  @P4 LOP3.LUT R5, R5, R4, RZ, 0x3c, !PT ;  /* 0x0000000405054212 */ /* 0x000fca00078e3cff */
[----:B------:R0:W5:Y:S02]  /*17ea0*/  @P4 LDG.E.U16 R50, desc[UR24][R4.64] ;  /* 0x0000001804324981 */ /* 0x000164000c1e1500 */
[----:B0-----:R-:W-:Y:S02]  /*17eb0*/  IMAD.MOV.U32 R5, RZ, RZ, R135 ;  /* 0x000000ffff057224 */ /* 0x001fe400078e0087 */
[----:B------:R-:W-:-:S05]  /*17ec0*/  @P2 IMAD.MOV.U32 R4, RZ, RZ, R129 ;  /* 0x000000ffff042224 */ /* 0x000fca00078e0081 */
[----:B------:R0:W4:Y:S04]  /*17ed0*/  @P2 LDG.E.U16 R52, desc[UR24][R4.64] ;  /* 0x0000001804342981 */ /* 0x000128000c1e1500 */
[----:B------:R1:W-:Y:S01]  /*17ee0*/  STL [R1+0x750], R135 ;  /* 0x0007508701007387 */ /* 0x0003e20000100800 */
[----:B------:R-:W-:-:S03]  /*17ef0*/  ISETP.GT.AND P3, PT, R14, 0x5f, PT ;  /* 0x0000005f0e00780c */ /* 0x000fc60003f64270 */
[----:B------:R-:W4:Y:S01]  /*17f00*/  LDL.LU R129, [R1+0x768] ;  /* 0x0007680001817983 */ /* 0x000f220000300800 */
[----:B-1----:R-:W1:Y:S01]  /*17f10*/  LDC R135, c[0x0][0x3a8] ;  /* 0x0000ea00ff877b82 */ /* 0x002e620000000800 */
[----:B------:R-:W-:Y:S01]  /*17f20*/  PRMT R51, RZ, 0x7610, R51 ;  /* 0x00007610ff337816 */ /* 0x000fe20000000033 */
[----:B-1----:R-:W-:-:S04]  /*17f30*/  IMAD.SHL.U32 R135, R135, 0x100, RZ ;  /* 0x0000010087877824 */ /* 0x002fc800078e00ff */
[----:B------:R-:W-:-:S05]  /*17f40*/  IMAD.SHL.U32 R135, R135, 0x2, RZ ;  /* 0x0000000287877824 */ /* 0x000fca00078e00ff */
[-C--:B---3--:R-:W-:Y:S02]  /*17f50*/  IADD3 R55, P5, PT, R55, R135.reuse, RZ ;  /* 0x0000008737377210 */ /* 0x088fe40007fbe0ff */
[----:B------:R-:W-:-:S03]  /*17f60*/  IADD3 R130, P6, PT, R130, R135, RZ ;  /* 0x0000008782827210 */ /* 0x000fc60007fde0ff */
[----:B------:R-:W-:Y:S01]  /*17f70*/  IMAD.X R125, R125, 0x1, R134, P5 ;  /* 0x000000017d7d7824 */ /* 0x000fe200028e0686 */
[----:B------:R-:W-:Y:S01]  /*17f80*/  STL [R1+0x75c], R55 ;  /* 0x00075c3701007387 */ /* 0x000fe20000100800 */
[----:B0-----:R-:W-:Y:S02]  /*17f90*/  @P3 IMAD.MOV.U32 R4, RZ, RZ, R55 ;  /* 0x000000ffff043224 */ /* 0x001fe400078e0037 */
[----:B------:R-:W-:-:S05]  /*17fa0*/  @P3 IMAD.MOV.U32 R5, RZ, RZ, R125 ;  /* 0x000000ffff053224 */ /* 0x000fca00078e007d */
[----:B------:R0:W5:Y:S01]  /*17fb0*/  @P3 LDG.E.U16 R51, desc[UR24][R4.64] ;  /* 0x0000001804333981 */ /* 0x000162000c1e1500 */
[----:B--2---:R-:W-:-:S03]  /*17fc0*/  IADD3 R127, P5, PT, R127, R135, RZ ;  /* 0x000000877f7f7210 */ /* 0x004fc60007fbe0ff */
[----:B----4-:R1:W-:Y:S04]  /*17fd0*/  STL [R1+0x2cc], R52 ;  /* 0x0002cc3401007387 */ /* 0x0103e80000100800 */
[----:B-1----:R-:W2:Y:S04]  /*17fe0*/  LDL.LU R52, [R1+0x774] ;  /* 0x0007740001347983 */ /* 0x002ea80000300800 */
[----:B------:R1:W-:Y:S04]  /*17ff0*/  STL [R1+0x758], R125 ;  /* 0x0007587d01007387 */ /* 0x0003e80000100800 */
[----:B------:R-:W3:Y:S04]  /*18000*/  LDL.LU R55, [R1+0x77c] ;  /* 0x00077c0001377983 */ /* 0x000ee80000300800 */
[----:B------:R-:W-:Y:S04]  /*18010*/  STL [R1+0x764], R130 ;  /* 0x0007648201007387 */ /* 0x000fe80000100800 */
[----:B-1----:R-:W4:Y:S04]  /*18020*/  LDL.LU R125, [R1+0x784] ;  /* 0x00078400017d7983 */ /* 0x002f280000300800 */
[----:B------:R-:W-:Y:S04]  /*18030*/  STL [R1+0x76c], R127 ;  /* 0x00076c7f01007387 */ /* 0x000fe80000100800 */
[----:B------:R-:W2:Y:S01]  /*18040*/  LDL.LU R5, [R1+0x760] ;  /* 0x0007600001057983 */ /* 0x000ea20000300800 */
[----:B------:R-:W-:-:S02]  /*18050*/  ISETP.GT.AND P4, PT, R14, 0x60, PT ;  /* 0x000000600e00780c */ /* 0x000fc40003f84270 */
[----:B0-----:R-:W-:Y:S02]  /*18060*/  PRMT R4, RZ, 0x7610, R4 ;  /* 0x00007610ff047816 */ /* 0x001fe40000000004 */
[----:B------:R-:W-:Y:S01]  /*18070*/  PRMT R135, RZ, 0x7610, R135 ;  /* 0x00007610ff877816 */ /* 0x000fe20000000087 */
[----:B--2---:R-:W-:-:S05]  /*18080*/  IMAD.X R5, R5, 0x1, R134, P6 ;  /* 0x0000000105057824 */ /* 0x004fca00030e0686 */
[----:B------:R-:W-:Y:S04]  /*18090*/  STL [R1+0x760], R5 ;  /* 0x0007600501007387 */ /* 0x000fe80000100800 */
[----:B------:R0:W-:Y:S02]  /*180a0*/  STL.S16 [R1+0x2c4], R4 ;  /* 0x0002c40401007387 */ /* 0x0001e40000100600 */
[----:B0-----:R-:W-:Y:S02]  /*180b0*/  @P4 IMAD.MOV.U32 R4, RZ, RZ, R130 ;  /* 0x000000ffff044224 */ /* 0x001fe400078e0082 */
[----:B------:R-:W-:Y:S01]  /*180c0*/  IMAD.X R129, R129, 0x1, R134, P5 ;  /* 0x0000000181817824 */ /* 0x000fe200028e0686 */
[----:B------:R-:W5:Y:S04]  /*180d0*/  LDL.LU R130, [R1+0xde8] ;  /* 0x000de80001827983 */ /* 0x000f680000300800 */
[----:B------:R-:W2:Y:S04]  /*180e0*/  @P4 LDG.E.U16 R135, desc[UR24][R4.64] ;  /* 0x0000001804874981 */ /* 0x000ea8000c1e1500 */
        /* <DEDUP_REMOVED lines=10> */
[----:B------:R-:W5:Y:S04]  /*18190*/  LDL.LU R129, [R1+0xde4] ;  /* 0x000de40001817983 */ /* 0x000f680000300800 */
        /* <DEDUP_REMOVED lines=8> */
[----:B-1----:R-:W4:Y:S01]  /*18220*/  LDL.LU R52, [R1+0x78c] ;  /* 0x00078c0001347983 */ /* 0x002f220000300800 */
[----:B------:R-:W-:Y:S01]  /*18230*/  PRMT R123, RZ, 0x7610, R123 ;  /* 0x00007610ff7b7816 */ /* 0x000fe2000000007b */
[----:B0-----:R-:W-:-:S04]  /*18240*/  IMAD.SHL.U32 R135, R135, 0x100, RZ ;  /* 0x0000010087877824 */ /* 0x001fc800078e00ff */
[----:B------:R-:W-:-:S05]  /*18250*/  IMAD.SHL.U32 R135, R135, 0x2, RZ ;  /* 0x0000000287877824 */ /* 0x000fca00078e00ff */
[----:B---3--:R-:W-:Y:S01]  /*18260*/  IADD3 R55, P6, PT, R55, R135, RZ ;  /* 0x0000008737377210 */ /* 0x008fe20007fde0ff */
[----:B--2---:R-:W-:-:S05]  /*18270*/  IMAD.X R4, R4, 0x1, R134, P5 ;  /* 0x0000000104047824 */ /* 0x004fca00028e0686 */
[-C--:B------:R-:W-:Y:S01]  /*18280*/  @P3 LOP3.LUT R5, R5, R4.reuse, RZ, 0x3c, !PT ;  /* 0x0000000405053212 */ /* 0x080fe200078e3cff */
[----:B------:R0:W-:Y:S03]  /*18290*/  STL [R1+0x770], R4 ;  /* 0x0007700401007387 */ /* 0x0001e60000100800 */
[----:B0-----:R-:W-:-:S04]  /*182a0*/  @P3 LOP3.LUT R4, R5, R4, RZ, 0x3c, !PT ;  /* 0x0000000405043212 */ /* 0x001fc800078e3cff */
[----:B------:R-:W-:Y:S01]  /*182b0*/  @P3 LOP3.LUT R5, R5, R4, RZ, 0x3c, !PT ;  /* 0x0000000405053212 */ /* 0x000fe200078e3cff */
[----:B------:R0:W-:Y:S04]  /*182c0*/  STL [R1+0x77c], R55 ;  /* 0x00077c3701007387 */ /* 0x0001e80000100800 */
[----:B------:R1:W2:Y:S04]  /*182d0*/  @P3 LDG.E.U16 R123, desc[UR24][R4.64] ;  /* 0x00000018047b3981 */ /* 0x0002a8000c1e1500 */
[----:B------:R-:W3:Y:S01]  /*182e0*/  LDL.LU R4, [R1+0x778] ;  /* 0x0007780001047983 */ /* 0x000ee20000300800 */
[----:B------:R-:W-:Y:S01]  /*182f0*/  ISETP.GT.AND P4, PT, R14, 0x63, PT ;  /* 0x000000630e00780c */ /* 0x000fe20003f84270 */
[----:B-1----:R-:W-:Y:S01]  /*18300*/  IMAD.MOV.U32 R5, RZ, RZ, R55 ;  /* 0x000000ffff057224 */ /* 0x002fe200078e0037 */
[----:B----4-:R-:W-:Y:S01]  /*18310*/  IADD3 R125, P5, PT, R125, R135, RZ ;  /* 0x000000877d7d7210 */ /* 0x010fe20007fbe0ff */
[----:B0-----:R-:W4:Y:S04]  /*18320*/  LDL.LU R55, [R1+0x794] ;  /* 0x0007940001377983 */ /* 0x001f280000300800 */
[----:B------:R-:W-:Y:S01]  /*18330*/  STL [R1+0x784], R125 ;  /* 0x0007847d01007387 */ /* 0x000fe20000100800 */
[----:B------:R-:W-:-:S03]  /*18340*/  PRMT R135, RZ, 0x7610, R135 ;  /* 0x00007610ff877816 */ /* 0x000fc60000000087 */
[----:B--2---:R0:W-:Y:S01]  /*18350*/  STL [R1+0x2c0], R123 ;  /* 0x0002c07b01007387 */ /* 0x0041e20000100800 */
[----:B---3--:R-:W-:-:S03]  /*18360*/  IMAD.X R4, R4, 0x1, R134, P6 ;  /* 0x0000000104047824 */ /* 0x008fc600030e0686 */
[----:B0-----:R-:W2:Y:S02]  /*18370*/  LDL.LU R123, [R1+0x79c] ;  /* 0x00079c00017b7983 */ /* 0x001ea40000300800 */
[-C--:B------:R-:W-:Y:S02]  /*18380*/  @P4 LOP3.LUT R5, R5, R4.reuse, RZ, 0x3c, !PT ;  /* 0x0000000405054212 */ /* 0x080fe400078e3cff */
[----:B------:R0:W-:Y:S02]  /*18390*/  STL [R1+0x778], R4 ;  /* 0x0007780401007387 */ /* 0x0001e40000100800 */
[----:B0-----:R-:W-:-:S04]  /*183a0*/  @P4 LOP3.LUT R4, R5, R4, RZ, 0x3c, !PT ;  /* 0x0000000405044212 */ /* 0x001fc800078e3cff */
[----:B------:R-:W-:-:S05]  /*183b0*/  @P4 LOP3.LUT R5, R5, R4, RZ, 0x3c, !PT ;  /* 0x0000000405054212 */ /* 0x000fca00078e3cff */
[----:B------:R-:W3:Y:S01]  /*183c0*/  @P4 LDG.E.U16 R135, desc[UR24][R4.64] ;  /* 0x0000001804874981 */ /* 0x000ee2000c1e1500 */
[----:B------:R-:W-:Y:S01]  /*183d0*/  PRMT R128, RZ, 0x7610, R128 ;  /* 0x00007610ff807816 */ /* 0x000fe20000000080 */
[----:B------:R-:W-:-:S04]  /*183e0*/  IMAD.X R127, R127, 0x1, R134, P5 ;  /* 0x000000017f7f7824 */ /* 0x000fc800028e0686 */
[----:B------:R0:W-:Y:S04]  /*183f0*/  STL.S16 [R1+0x2bc], R128 ;  /* 0x0002bc8001007387 */ /* 0x0001e80000100600 */
[----:B0-----:R-:W5:Y:S04]  /*18400*/  LDL.LU R128, [R1+0xde0] ;  /* 0x000de00001807983 */ /* 0x001f680000300800 */
[----:B------:R-:W-:Y:S04]  /*18410*/  STL [R1+0x780], R127 ;  /* 0x0007807f01007387 */ /* 0x000fe80000100800 */
[----:B---3--:R0:W-:Y:S02]  /*18420*/  STL [R1+0x2b8], R135 ;  /* 0x0002b88701007387 */ /* 0x0081e40000100800 */
[----:B0-----:R-:W0:Y:S02]  /*18430*/  LDC R135, c[0x0][0x3a8] ;  /* 0x0000ea00ff877b82 */ /* 0x001e240000000800 */
[----:B0-----:R-:W-:-:S04]  /*18440*/  IMAD.SHL.U32 R135, R135, 0x100, RZ ;  /* 0x0000010087877824 */ /* 0x001fc800078e00ff */
[----:B------:R-:W-:-:S05]  /*18450*/  IMAD.SHL.U32 R135, R135, 0x2, RZ ;  /* 0x0000000287877824 */ /* 0x000fca00078e00ff */
[----:B------:R-:W-:Y:S02]  /*18460*/  IADD3 R52, P5, PT, R52, R135, RZ ;  /* 0x0000008734347210 */ /* 0x000fe40007fbe0ff */
[----:B------:R-:W3:Y:S01]  /*18470*/  LDL R135, [R1+0x2bc] ;  /* 0x0002bc0001877983 */ /* 0x000ee20000100800 */
[----:B------:R-:W-:-:S13]  /*18480*/  ISETP.GT.AND P2, PT, R14, 0x64, PT ;  /* 0x000000640e00780c */ /* 0x000fda0003f44270 */
[----:B------:R-:W-:Y:S02]  /*18490*/  @P2 IMAD.MOV.U32 R4, RZ, RZ, R125 ;  /* 0x000000ffff042224 */ /* 0x000fe400078e007d */
[----:B------:R-:W-:Y:S02]  /*184a0*/  @P2 IMAD.MOV.U32 R5, RZ, RZ, R127 ;  /* 0x000000ffff052224 */ /* 0x000fe400078e007f */
[----:B------:R-:W5:Y:S04]  /*184b0*/  LDL.LU R127, [R1+0xddc] ;  /* 0x000ddc00017f7983 */ /* 0x000f680000300800 */
[----:B------:R-:W2:Y:S04]  /*184c0*/  LDL.LU R125, [R1+0x798] ;  /* 0x00079800017d7983 */ /* 0x000ea80000300800 */
[----:B---3--:R-:W3:Y:S01]  /*184d0*/  @P2 LDG.E.U16 R135, desc[UR24][R4.64] ;  /* 0x0000001804872981 */ /* 0x008ee2000c1e1500 */
[----:B------:R-:W-:-:S03]  /*184e0*/  ISETP.GT.AND P3, PT, R14, 0x65, PT ;  /* 0x000000650e00780c */ /* 0x000fc60003f64270 */
[----:B---3--:R0:W-:Y:S04]  /*184f0*/  @P2 STL [R1+0x2bc], R135 ;  /* 0x0002bc8701002387 */ /* 0x0081e80000100800 */
[----:B------:R1:W-:Y:S04]  /*18500*/  STL [R1+0x78c], R52 ;  /* 0x00078c3401007387 */ /* 0x0003e80000100800 */
[----:B------:R-:W3:Y:S01]  /*18510*/  LDL.LU R4, [R1+0x788] ;  /* 0x0007880001047983 */ /* 0x000ee20000300800 */
[----:B0-----:R-:W0:Y:S01]  /*18520*/  LDC R135, c[0x0][0x3a8] ;  /* 0x0000ea00ff877b82 */ /* 0x001e220000000800 */
[----:B------:R-:W-:-:S02]  /*18530*/  IMAD.MOV.U32 R5, RZ, RZ, R52 ;  /* 0x000000ffff057224 */ /* 0x000fc400078e0034 */
[----:B-1----:R-:W2:Y:S01]  /*18540*/  LDL.LU R52, [R1+0x7a4] ;  /* 0x0007a40001347983 */ /* 0x002ea20000300800 */
[----:B------:R-:W-:Y:S01]  /*18550*/  PRMT R121, RZ, 0x7610, R121 ;  /* 0x00007610ff797816 */ /* 0x000fe20000000079 */
[----:B0-----:R-:W-:-:S04]  /*18560*/  IMAD.SHL.U32 R135, R135, 0x100, RZ ;  /* 0x0000010087877824 */ /* 0x001fc800078e00ff */
[----:B------:R-:W-:-:S05]  /*18570*/  IMAD.SHL.U32 R135, R135, 0x2, RZ ;  /* 0x0000000287877824 */ /* 0x000fca00078e00ff */
[----:B----4-:R-:W-:Y:S01]  /*18580*/  IADD3 R55, P6, PT, R55, R135, RZ ;  /* 0x0000008737377210 */ /* 0x010fe20007fde0ff */
[----:B---3--:R-:W-:-:S05]  /*18590*/  IMAD.X R4, R4, 0x1, R134, P5 ;  /* 0x0000000104047824 */ /* 0x008fca00028e0686 */
[-C--:B------:R-:W-:Y:S01]  /*185a0*/  @P3 LOP3.LUT R5, R5, R4.reuse, RZ, 0x3c, !PT ;  /* 0x0000000405053212 */ /* 0x080fe200078e3cff */
[----:B------:R0:W-:Y:S03]  /*185b0*/  STL [R1+0x788], R4 ;  /* 0x0007880401007387 */ /* 0x0001e60000100800 */
[----:B0-----:R-:W-:-:S04]  /*185c0*/  @P3 LOP3.LUT R4, R5, R4, RZ, 0x3c, !PT ;  /* 0x0000000405043212 */ /* 0x001fc800078e3cff */
[----:B------:R-:W-:Y:S01]  /*185d0*/  @P3 LOP3.LUT R5, R5, R4, RZ, 0x3c, !PT ;  /* 0x0000000405053212 */ /* 0x000fe200078e3cff */
[----:B------:R0:W-:Y:S04]  /*185e0*/  STL [R1+0x794], R55 ;  /* 0x0007943701007387 */ /* 0x0001e80000100800 */
[----:B------:R1:W3:Y:S04]  /*185f0*/  @P3 LDG.E.U16 R121, desc[UR24][R4.64] ;  /* 0x0000001804793981 */ /* 0x0002e8000c1e1500 */
[----:B------:R-:W4:Y:S01]  /*18600*/  LDL.LU R4, [R1+0x790] ;  /* 0x0007900001047983 */ /* 0x000f220000300800 */
[----:B------:R-:W-:Y:S01]  /*18610*/  ISETP.GT.AND P4, PT, R14, 0x66, PT ;  /* 0x000000660e00780c */ /* 0x000fe20003f84270 */
[----:B-1----:R-:W-:Y:S01]  /*18620*/  IMAD.MOV.U32 R5, RZ, RZ, R55 ;  /* 0x000000ffff057224 */ /* 0x002fe200078e0037 */
[----:B--2---:R-:W-:Y:S01]  /*18630*/  IADD3 R123, P5, PT, R123, R135, RZ ;  /* 0x000000877b7b7210 */ /* 0x004fe20007fbe0ff */
[----:B0-----:R-:W2:Y:S04]  /*18640*/  LDL.LU R55, [R1+0x7ac] ;  /* 0x0007ac0001377983 */ /* 0x001ea80000300800 */
[----:B------:R-:W-:Y:S01]  /*18650*/  STL [R1+0x79c], R123 ;  /* 0x00079c7b01007387 */ /* 0x000fe20000100800 */
[----:B------:R-:W-:-:S03]  /*18660*/  PRMT R135, RZ, 0x7610, R135 ;  /* 0x00007610ff877816 */ /* 0x000fc60000000087 */
[----:B---3--:R0:W-:Y:S01]  /*18670*/  STL [R1+0x2b4], R121 ;  /* 0x0002b47901007387 */ /* 0x0081e20000100800 */
[----:B----4-:R-:W-:-:S03]  /*18680*/  IMAD.X R4, R4, 0x1, R134, P6 ;  /* 0x0000000104047824 */ /* 0x010fc600030e0686 */
[----:B0-----:R-:W3:Y:S02]  /*18690*/  LDL.LU R121, [R1+0x7b4] ;  /* 0x0007b40001797983 */ /* 0x001ee40000300800 */
[-C--:B------:R-:W-:Y:S02]  /*186a0*/  @P4 LOP3.LUT R5, R5, R4.reuse, RZ, 0x3c, !PT ;  /* 0x0000000405054212 */ /* 0x080fe400078e3cff */
[----:B------:R0:W-:Y:S02]  /*186b0*/  STL [R1+0x790], R4 ;  /* 0x0007900401007387 */ /* 0x0001e40000100800 */
[----:B0-----:R-:W-:-:S04]  /*186c0*/  @P4 LOP3.LUT R4, R5, R4, RZ, 0x3c, !PT ;  /* 0x0000000405044212 */ /* 0x001fc800078e3cff */
[----:B------:R-:W-:-:S05]  /*186d0*/  @P4 LOP3.LUT R5, R5, R4, RZ, 0x3c, !PT ;  /* 0x0000000405054212 */ /* 0x000fca00078e3cff */
[----:B------:R-:W4:Y:S01]  /*186e0*/  @P4 LDG.E.U16 R135, desc[UR24][R4.64] ;  /* 0x0000001804874981 */ /* 0x000f22000c1e1500 */
[----:B------:R-:W-:Y:S01]  /*186f0*/  PRMT R126, RZ, 0x7610, R126 ;  /* 0x00007610ff7e7816 */ /* 0x000fe2000000007e */
[----:B------:R-:W-:-:S04]  /*18700*/  IMAD.X R125, R125, 0x1, R134, P5 ;  /* 0x000000017d7d7824 */ /* 0x000fc800028e0686 */
[----:B------:R0:W-:Y:S04]  /*18710*/  STL.S16 [R1+0x2ac], R126 ;  /* 0x0002ac7e01007387 */ /* 0x0001e80000100600 */
[----:B0-----:R-:W5:Y:S04]  /*18720*/  LDL.LU R126, [R1+0xdd8] ;  /* 0x000dd800017e7983 */ /* 0x001f680000300800 */
        /* <DEDUP_REMOVED lines=10> */
[----:B------:R-:W5:Y:S04]  /*187d0*/  LDL.LU R125, [R1+0xdd4] ;  /* 0x000dd400017d7983 */ /* 0x000f680000300800 */
        /* <DEDUP_REMOVED lines=18> */
[----:B------:R0:W-:Y:S04]  /*18900*/  STL [R1+0x7ac], R55 ;  /* 0x0007ac3701007387 */ /* 0x0001e80000100800 */
[----:B------:R1:W2:Y:S04]  /*18910*/  @P3 LDG.E.U16 R119, desc[UR24][R4.64] ;  /* 0x0000001804773981 */ /* 0x0002a8000c1e1500 */
[----:B------:R-:W4:Y:S01]  /*18920*/  LDL.LU R4, [R1+0x7a8] ;  /* 0x0007a80001047983 */ /* 0x000f220000300800 */
[----:B------:R-:W-:Y:S01]  /*18930*/  ISETP.GT.AND P4, PT, R14, 0x69, PT ;  /* 0x000000690e00780c */ /* 0x000fe20003f84270 */
[----:B-1----:R-:W-:Y:S01]  /*18940*/  IMAD.MOV.U32 R5, RZ, RZ, R55 ;  /* 0x000000ffff057224 */ /* 0x002fe200078e0037 */
[----:B---3--:R-:W-:Y:S01]  /*18950*/  IADD3 R121, P5, PT, R121, R135, RZ ;  /* 0x0000008779797210 */ /* 0x008fe20007fbe0ff */
[----:B0-----:R-:W3:Y:S04]  /*18960*/  LDL.LU R55, [R1+0x7c4] ;  /* 0x0007c40001377983 */ /* 0x001ee80000300800 */
[----:B------:R-:W-:Y:S01]  /*18970*/  STL [R1+0x7b4], R121 ;  /* 0x0007b47901007387 */ /* 0x000fe20000100800 */
[----:B------:R-:W-:-:S03]  /*18980*/  PRMT R135, RZ, 0x7610, R135 ;  /* 0x00007610ff877816 */ /* 0x000fc60000000087 */
[----:B--2---:R0:W-:Y:S01]  /*18990*/  STL [R1+0x2a8], R119 ;  /* 0x0002a87701007387 */ /* 0x0041e20000100800 */
[----:B----4-:R-:W-:-:S03]  /*189a0*/  IMAD.X R4, R4, 0x1, R134, P6 ;  /* 0x0000000104047824 */ /* 0x010fc600030e0686 */
[----:B0-----:R-:W2:Y:S02]  /*189b0*/  LDL.LU R119, [R1+0x7cc] ;  /* 0x0007cc0001777983 */ /* 0x001ea40000300800 */
        /* <DEDUP_REMOVED lines=28> */
[----:B-1----:R-:W2:Y:S01]  /*18b80*/  LDL.LU R52, [R1+0x7d4] ;  /* 0x0007d40001347983 */ /* 0x002ea20000300800 */
[----:B------:R-:W-:Y:S01]  /*18b90*/  PRMT R117, RZ, 0x7610, R117 ;  /* 0x00007610ff757816 */ /* 0x000fe20000000075 */
[----:B0-----:R-:W-:-:S04]  /*18ba0*/  IMAD.SHL.U32 R135, R135, 0x100, RZ ;  /* 0x0000010087877824 */ /* 0x001fc800078e00ff */
[----:B------:R-:W-:-:S05]  /*18bb0*/  IMAD.SHL.U32 R135, R135, 0x2, RZ ;  /* 0x0000000287877824 */ /* 0x000fca00078e00ff */
[----:B---3--:R-:W-:Y:S01]  /*18bc0*/  IADD3 R55, P6, PT, R55, R135, RZ ;  /* 0x0000008737377210 */ /* 0x008fe20007fde0ff */
[----:B----4-:R-:W-:-:S05]  /*18bd0*/  IMAD.X R4, R4, 0x1, R134, P5 ;  /* 0x0000000104047824 */ /* 0x010fca00028e0686 */
        /* <DEDUP_REMOVED lines=1536> */
[----:B------:R-:W5:Y:S04]  /*1ebe0*/  LDL.LU R60, [R1+0xcd0] ;  /* 0x000cd000013c7983 */ /* 0x000f680000300800 */
        /* <DEDUP_REMOVED lines=44> */
[----:B------:R1:W2:Y:S01]  /*1eeb0*/  @P2 LDG.E.U16 R54, desc[UR24][R4.64] ;  /* 0x0000001804362981 */ /* 0x0002a2000c1e1500 */
[----:B0-----:R-:W0:Y:S03]  /*1eec0*/  LDC R135, c[0x0][0x3a8] ;  /* 0x0000ea00ff877b82 */ /* 0x001e260000000800 */
[----:B---3--:R3:W-:Y:S04]  /*1eed0*/  STL [R1+0x120], R59 ;  /* 0x0001203b01007387 */ /* 0x0087e80000100800 */
[----:B---3--:R-:W5:Y:S04]  /*1eee0*/  LDL.LU R59, [R1+0xccc] ;  /* 0x000ccc00013b7983 */ /* 0x008f680000300800 */
[----:B------:R-:W3:Y:S04]  /*1eef0*/  LDL.LU R56, [R1+0xac8] ;  /* 0x000ac80001387983 */ /* 0x000ee80000300800 */
[----:B------:R-:W3:Y:S01]  /*1ef00*/  LDL.LU R4, [R1+0xab8] ;  /* 0x000ab80001047983 */ /* 0x000ee20000300800 */
[----:B0-----:R-:W-:Y:S01]  /*1ef10*/  IMAD.SHL.U32 R135, R135, 0x100, RZ ;  /* 0x0000010087877824 */ /* 0x001fe200078e00ff */
[----:B------:R-:W-:-:S03]  /*1ef20*/  ISETP.GT.AND P3, PT, R14, 0xcb, PT ;  /* 0x000000cb0e00780c */ /* 0x000fc60003f64270 */
[----:B------:R-:W-:-:S05]  /*1ef30*/  IMAD.SHL.U32 R135, R135, 0x2, RZ ;  /* 0x0000000287877824 */ /* 0x000fca00078e00ff */
[----:B------:R-:W-:-:S05]  /*1ef40*/  IADD3 R52, P5, PT, R52, R135, RZ ;  /* 0x0000008734347210 */ /* 0x000fca0007fbe0ff */
[----:B-1----:R-:W-:Y:S01]  /*1ef50*/  IMAD.MOV.U32 R5, RZ, RZ, R52 ;  /* 0x000000ffff057224 */ /* 0x002fe200078e0034 */
[----:B------:R-:W-:Y:S04]  /*1ef60*/  STL [R1+0xabc], R52 ;  /* 0x000abc3401007387 */ /* 0x000fe80000100800 */
[----:B--2---:R0:W-:Y:S01]  /*1ef70*/  STL [R1+0x124], R54 ;  /* 0x0001243601007387 */ /* 0x0041e20000100800 */
[----:B------:R-:W-:-:S03]  /*1ef80*/  PRMT R58, RZ, 0x7610, R58 ;  /* 0x00007610ff3a7816 */ /* 0x000fc6000000003a */
[----:B0-----:R-:W2:Y:S04]  /*1ef90*/  LDL.LU R54, [R1+0xad4] ;  /* 0x000ad40001367983 */ /* 0x001ea80000300800 */
[----:B------:R-:W2:Y:S01]  /*1efa0*/  LDL.LU R52, [R1+0xadc] ;  /* 0x000adc0001347983 */ /* 0x000ea20000300800 */
[----:B---3--:R-:W-:-:S05]  /*1efb0*/  IMAD.X R4, R4, 0x1, R134, P5 ;  /* 0x0000000104047824 */ /* 0x008fca00028e0686 */
[-C--:B------:R-:W-:Y:S01]  /*1efc0*/  @P3 LOP3.LUT R5, R5, R4.reuse, RZ, 0x3c, !PT ;  /* 0x0000000405053212 */ /* 0x080fe200078e3cff */
[----:B------:R0:W-:Y:S03]  /*1efd0*/  STL [R1+0xab8], R4 ;  /* 0x000ab80401007387 */ /* 0x0001e60000100800 */
[----:B0-----:R-:W-:-:S04]  /*1efe0*/  @P3 LOP3.LUT R4, R5, R4, RZ, 0x3c, !PT ;  /* 0x0000000405043212 */ /* 0x001fc800078e3cff */
[----:B------:R-:W-:-:S05]  /*1eff0*/  @P3 LOP3.LUT R5, R5, R4, RZ, 0x3c, !PT ;  /* 0x0000000405053212 */ /* 0x000fca00078e3cff */
[----:B------:R-:W3:Y:S01]  /*1f000*/  @P3 LDG.E.U16 R58, desc[UR24][R4.64] ;  /* 0x00000018043a3981 */ /* 0x000ee2000c1e1500 */
[----:B------:R-:W-:Y:S02]  /*1f010*/  ISETP.GT.AND P4, PT, R14, 0xcc, PT ;  /* 0x000000cc0e00780c */ /* 0x000fe40003f84270 */
[-C--:B------:R-:W-:Y:S01]  /*1f020*/  IADD3 R57, P6, PT, R57, R135.reuse, RZ ;  /* 0x0000008739397210 */ /* 0x080fe20007fde0ff */
[----:B---3--:R0:W-:Y:S04]  /*1f030*/  STL [R1+0x11c], R58 ;  /* 0x00011c3a01007387 */ /* 0x0081e80000100800 */
[----:B0-----:R-:W5:Y:S04]  /*1f040*/  LDL.LU R58, [R1+0xcc8] ;  /* 0x000cc800013a7983 */ /* 0x001f680000300800 */
[----:B------:R-:W3:Y:S01]  /*1f050*/  LDL.LU R5, [R1+0xac0] ;  /* 0x000ac00001057983 */ /* 0x000ee20000300800 */
[----:B----4-:R-:W-:-:S02]  /*1f060*/  IADD3 R55, P5, PT, R55, R135, RZ ;  /* 0x0000008737377210 */ /* 0x010fc40007fbe0ff */
[----:B------:R-:W-:Y:S01]  /*1f070*/  PRMT R4, RZ, 0x7610, R4 ;  /* 0x00007610ff047816 */ /* 0x000fe20000000004 */
[----:B------:R-:W-:Y:S01]  /*1f080*/  STL [R1+0xac4], R57 ;  /* 0x000ac43901007387 */ /* 0x000fe20000100800 */
[----:B------:R-:W-:-:S03]  /*1f090*/  PRMT R135, RZ, 0x7610, R135 ;  /* 0x00007610ff877816 */ /* 0x000fc60000000087 */
[----:B------:R-:W-:Y:S01]  /*1f0a0*/  STL [R1+0xacc], R55 ;  /* 0x000acc3701007387 */ /* 0x000fe20000100800 */
[----:B---3--:R-:W-:-:S05]  /*1f0b0*/  IMAD.X R5, R5, 0x1, R134, P6 ;  /* 0x0000000105057824 */ /* 0x008fca00030e0686 */
[----:B------:R-:W-:Y:S04]  /*1f0c0*/  STL [R1+0xac0], R5 ;  /* 0x000ac00501007387 */ /* 0x000fe80000100800 */
[----:B------:R0:W-:Y:S02]  /*1f0d0*/  STL.S16 [R1+0x114], R4 ;  /* 0x0001140401007387 */ /* 0x0001e40000100600 */
[----:B0-----:R-:W-:Y:S02]  /*1f0e0*/  @P4 IMAD.MOV.U32 R4, RZ, RZ, R57 ;  /* 0x000000ffff044224 */ /* 0x001fe400078e0039 */
[----:B------:R-:W-:Y:S01]  /*1f0f0*/  IMAD.X R56, R56, 0x1, R134, P5 ;  /* 0x0000000138387824 */ /* 0x000fe200028e0686 */
[----:B------:R-:W5:Y:S04]  /*1f100*/  LDL.LU R57, [R1+0xcc4] ;  /* 0x000cc40001397983 */ /* 0x000f680000300800 */
[----:B------:R-:W3:Y:S04]  /*1f110*/  @P4 LDG.E.U16 R135, desc[UR24][R4.64] ;  /* 0x0000001804874981 */ /* 0x000ee8000c1e1500 */
[----:B------:R-:W-:Y:S04]  /*1f120*/  STL [R1+0xac8], R56 ;  /* 0x000ac83801007387 */ /* 0x000fe80000100800 */
[----:B---3--:R0:W-:Y:S02]  /*1f130*/  STL [R1+0x118], R135 ;  /* 0x0001188701007387 */ /* 0x0081e40000100800 */
[----:B0-----:R-:W0:Y:S02]  /*1f140*/  LDC R135, c[0x0][0x3a8] ;  /* 0x0000ea00ff877b82 */ /* 0x001e240000000800 */
[----:B0-----:R-:W-:-:S04]  /*1f150*/  IMAD.SHL.U32 R135, R135, 0x100, RZ ;  /* 0x0000010087877824 */ /* 0x001fc800078e00ff */
[----:B------:R-:W-:-:S05]  /*1f160*/  IMAD.SHL.U32 R135, R135, 0x2, RZ ;  /* 0x0000000287877824 */ /* 0x000fca00078e00ff */
[----:B--2---:R-:W-:Y:S02]  /*1f170*/  IADD3 R54, P4, PT, R54, R135, RZ ;  /* 0x0000008736367210 */ /* 0x004fe40007f9e0ff */
[----:B------:R-:W2:Y:S01]  /*1f180*/  LDL R135, [R1+0x114] ;  /* 0x0001140001877983 */ /* 0x000ea20000100800 */
[----:B------:R-:W-:-:S13]  /*1f190*/  ISETP.GT.AND P2, PT, R14, 0xcd, PT ;  /* 0x000000cd0e00780c */ /* 0x000fda0003f44270 */
[----:B------:R-:W-:Y:S02]  /*1f1a0*/  @P2 IMAD.MOV.U32 R4, RZ, RZ, R55 ;  /* 0x000000ffff042224 */ /* 0x000fe400078e0037 */
[----:B------:R-:W-:Y:S02]  /*1f1b0*/  @P2 IMAD.MOV.U32 R5, RZ, RZ, R56 ;  /* 0x000000ffff052224 */ /* 0x000fe400078e0038 */
[----:B------:R-:W5:Y:S04]  /*1f1c0*/  LDL.LU R56, [R1+0xcc0] ;  /* 0x000cc00001387983 */ /* 0x000f680000300800 */
[----:B------:R-:W5:Y:S04]  /*1f1d0*/  LDL.LU R55, [R1+0xcbc] ;  /* 0x000cbc0001377983 */ /* 0x000f680000300800 */
[----:B--2---:R-:W2:Y:S01]  /*1f1e0*/  @P2 LDG.E.U16 R135, desc[UR24][R4.64] ;  /* 0x0000001804872981 */ /* 0x004ea2000c1e1500 */
[----:B------:R-:W-:-:S03]  /*1f1f0*/  ISETP.GT.AND P3, PT, R14, 0xce, PT ;  /* 0x000000ce0e00780c */ /* 0x000fc60003f64270 */
[----:B--2---:R0:W-:Y:S04]  /*1f200*/  @P2 STL [R1+0x114], R135 ;  /* 0x0001148701002387 */ /* 0x0041e80000100800 */
[----:B------:R-:W2:Y:S01]  /*1f210*/  LDL.LU R5, [R1+0xad0] ;  /* 0x000ad00001057983 */ /* 0x000ea20000300800 */
[----:B------:R-:W-:-:S05]  /*1f220*/  PRMT R53, RZ, 0x7610, R53 ;  /* 0x00007610ff357816 */ /* 0x000fca0000000035 */
[----:B------:R-:W-:Y:S01]  /*1f230*/  @P3 IMAD.MOV.U32 R4, RZ, RZ, R54 ;  /* 0x000000ffff043224 */ /* 0x000fe200078e0036 */
[----:B0-----:R-:W0:Y:S01]  /*1f240*/  LDC R135, c[0x0][0x3a8] ;  /* 0x0000ea00ff877b82 */ /* 0x001e220000000800 */
[----:B--2---:R-:W-:-:S05]  /*1f250*/  IMAD.X R5, R5, 0x1, R134, P4 ;  /* 0x0000000105057824 */ /* 0x004fca00020e0686 */
[----:B------:R-:W2:Y:S04]  /*1f260*/  @P3 LDG.E.U16 R53, desc[UR24][R4.64] ;  /* 0x0000001804353981 */ /* 0x000ea8000c1e1500 */
[----:B------:R1:W-:Y:S04]  /*1f270*/  STL [R1+0xad4], R54 ;  /* 0x000ad43601007387 */ /* 0x0003e80000100800 */
[----:B------:R-:W-:Y:S04]  /*1f280*/  STL [R1+0xad0], R5 ;  /* 0x000ad00501007387 */ /* 0x000fe80000100800 */
[----:B-1----:R-:W5:Y:S04]  /*1f290*/  LDL.LU R54, [R1+0xcb8] ;  /* 0x000cb80001367983 */ /* 0x002f680000300800 */
[----:B--2---:R1:W-:Y:S04]  /*1f2a0*/  STL [R1+0x110], R53 ;  /* 0x0001103501007387 */ /* 0x0043e80000100800 */
[----:B-1----:R-:W5:Y:S04]  /*1f2b0*/  LDL.LU R53, [R1+0xcb4] ;  /* 0x000cb40001357983 */ /* 0x002f680000300800 */
[----:B------:R-:W2:Y:S01]  /*1f2c0*/  LDL.LU R5, [R1+0xad8] ;  /* 0x000ad80001057983 */ /* 0x000ea20000300800 */
[----:B0-----:R-:W-:Y:S01]  /*1f2d0*/  IMAD.SHL.U32 R135, R135, 0x100, RZ ;  /* 0x0000010087877824 */ /* 0x001fe200078e00ff */
[----:B------:R-:W-:-:S03]  /*1f2e0*/  ISETP.GT.AND P5, PT, R14, 0xcf, PT ;  /* 0x000000cf0e00780c */ /* 0x000fc60003fa4270 */
[----:B------:R-:W-:-:S05]  /*1f2f0*/  IMAD.SHL.U32 R135, R135, 0x2, RZ ;  /* 0x0000000287877824 */ /* 0x000fca00078e00ff */
[----:B------:R-:W-:Y:S02]  /*1f300*/  IADD3 R52, P2, PT, R52, R135, RZ ;  /* 0x0000008734347210 */ /* 0x000fe40007f5e0ff */
[----:B------:R-:W-:-:S03]  /*1f310*/  PRMT R135, RZ, 0x7610, R135 ;  /* 0x00007610ff877816 */ /* 0x000fc60000000087 */
[----:B------:R-:W-:Y:S02]  /*1f320*/  @P5 IMAD.MOV.U32 R4, RZ, RZ, R52 ;  /* 0x000000ffff045224 */ /* 0x000fe400078e0034 */
[----:B--2---:R-:W-:-:S05]  /*1f330*/  IMAD.X R5, R5, 0x1, R134, P2 ;  /* 0x0000000105057824 */ /* 0x004fca00010e0686 */
[----:B------:R-:W2:Y:S04]  /*1f340*/  @P5 LDG.E.U16 R135, desc[UR24][R4.64] ;  /* 0x0000001804875981 */ /* 0x000ea8000c1e1500 */
[----:B------:R0:W-:Y:S04]  /*1f350*/  STL [R1+0xadc], R52 ;  /* 0x000adc3401007387 */ /* 0x0001e80000100800 */
[----:B------:R1:W-:Y:S04]  /*1f360*/  STL [R1+0xad8], R5 ;  /* 0x000ad80501007387 */ /* 0x0003e80000100800 */
[----:B0-----:R-:W5:Y:S04]  /*1f370*/  LDL.LU R52, [R1+0xcb0] ;  /* 0x000cb00001347983 */ /* 0x001f680000300800 */
[----:B--2---:R0:W-:Y:S04]  /*1f380*/  STL [R1+0x10c], R135 ;  /* 0x00010c8701007387 */ /* 0x0041e80000100800 */
[----:B------:R-:W2:Y:S04]  /*1f390*/  LDL.LU R4, [R1+0xae0] ;  /* 0x000ae00001047983 */ /* 0x000ea80000300800 */
[----:B-1----:R-:W3:Y:S01]  /*1f3a0*/  LDL.LU R5, [R1+0xae4] ;  /* 0x000ae40001057983 */ /* 0x002ee20000300800 */
[----:B0-----:R-:W0:Y:S01]  /*1f3b0*/  LDC R135, c[0x0][0x3a8] ;  /* 0x0000ea00ff877b82 */ /* 0x001e220000000800 */
[----:B------:R-:W-:Y:S01]  /*1f3c0*/  ISETP.GT.AND P3, PT, R14, 0xd0, PT ;  /* 0x000000d00e00780c */ /* 0x000fe20003f64270 */
[----:B0-----:R-:W-:-:S04]  /*1f3d0*/  IMAD.SHL.U32 R135, R135, 0x100, RZ ;  /* 0x0000010087877824 */ /* 0x001fc800078e00ff */
[----:B------:R-:W-:-:S05]  /*1f3e0*/  IMAD.SHL.U32 R135, R135, 0x2, RZ ;  /* 0x0000000287877824 */ /* 0x000fca00078e00ff */
[----:B---3--:R-:W-:-:S05]  /*1f3f0*/  IADD3 R5, P2, PT, R5, R135, RZ ;  /* 0x0000008705057210 */ /* 0x008fca0007f5e0ff */
[----:B--2---:R-:W-:Y:S01]  /*1f400*/  IMAD.X R4, R4, 0x1, R134, P2 ;  /* 0x0000000104047824 */ /* 0x004fe200010e0686 */
[----:B------:R0:W-:Y:S04]  /*1f410*/  STL [R1+0xae4], R5 ;  /* 0x000ae40501007387 */ /* 0x0001e80000100800 */
[----:B------:R1:W-:Y:S01]  /*1f420*/  STL [R1+0xae0], R4 ;  /* 0x000ae00401007387 */ /* 0x0003e20000100800 */
[----:B0-----:R-:W-:-:S04]  /*1f430*/  @P3 LOP3.LUT R5, R5, R4, RZ, 0x3c, !PT ;  /* 0x0000000405053212 */ /* 0x001fc800078e3cff */
[C---:B-1----:R-:W-:Y:S02]  /*1f440*/  @P3 LOP3.LUT R4, R5.reuse, R4, RZ, 0x3c, !PT ;  /* 0x0000000405043212 */ /* 0x042fe400078e3cff */
[----:B------:R-:W-:Y:S02]  /*1f450*/  PRMT R135, RZ, 0x7610, R135 ;  /* 0x00007610ff877816 */ /* 0x000fe40000000087 */
[----:B------:R-:W-:-:S05]  /*1f460*/  @P3 LOP3.LUT R5, R5, R4, RZ, 0x3c, !PT ;  /* 0x0000000405053212 */ /* 0x000fca00078e3cff */
[----:B------:R-:W2:Y:S01]  /*1f470*/  @P3 LDG.E.U16 R135, desc[UR24][R4.64] ;  /* 0x0000001804873981 */ /* 0x000ea2000c1e1500 */
[----:B------:R-:W-:-:S03]  /*1f480*/  ISETP.GT.AND P3, PT, R14, 0xd1, PT ;  /* 0x000000d10e00780c */ /* 0x000fc60003f64270 */
[----:B--2---:R0:W-:Y:S04]  /*1f490*/  STL [R1+0x108], R135 ;  /* 0x0001088701007387 */ /* 0x0041e80000100800 */
[----:B------:R-:W2:Y:S04]  /*1f4a0*/  LDL.LU R4, [R1+0xae8] ;  /* 0x000ae80001047983 */ /* 0x000ea80000300800 */
[----:B------:R-:W3:Y:S01]  /*1f4b0*/  LDL.LU R5, [R1+0xaec] ;  /* 0x000aec0001057983 */ /* 0x000ee20000300800 */
[----:B0-----:R-:W0:Y:S02]  /*1f4c0*/  LDC R135, c[0x0][0x3a8] ;  /* 0x0000ea00ff877b82 */ /* 0x001e240000000800 */
        /* <DEDUP_REMOVED lines=262> */
[-C--:B0-----:R-:W-:Y:S02]  /*20530*/  @P3 LOP3.LUT R5, R5, R4.reuse, RZ, 0x3c, !PT ;  /* 0x0000000405053212 */ /* 0x081fe400078e3cff */
[----:B------:R-:W-:Y:S02]  /*20540*/  PRMT R135, RZ, 0x7610, R135 ;  /* 0x00007610ff877816 */ /* 0x000fe40000000087 */
[----:B-1----:R-:W-:-:S04]  /*20550*/  @P3 LOP3.LUT R4, R5, R4, RZ, 0x3c, !PT ;  /* 0x0000000405043212 */ /* 0x002fc800078e3cff */
        /* <DEDUP_REMOVED lines=472> */
[----:B------:R-:W-:Y:S01]  /*222e0*/  IMAD.SHL.U32 R135, R135, 0x2, RZ ;  /* 0x0000000287877824 */ /* 0x000fe200078e00ff */
[----:B------:R-:W-:-:S04]  /*222f0*/  PRMT R3, RZ, 0x7610, R3 ;  /* 0x00007610ff037816 */ /* 0x000fc80000000003 */
[----:B---3--:R-:W-:-:S05]  /*22300*/  IADD3 R5, P2, PT, R5, R135, RZ ;  /* 0x0000008705057210 */ /* 0x008fca0007f5e0ff */
[----:B--2---:R-:W-:Y:S01]  /*22310*/  IMAD.X R4, R4, 0x1, R134, P2 ;  /* 0x0000000104047824 */ /* 0x004fe200010e0686 */
[----:B------:R0:W-:Y:S04]  /*22320*/  STL [R1+0xc5c], R5 ;  /* 0x000c5c0501007387 */ /* 0x0001e80000100800 */
[----:B------:R1:W-:Y:S01]  /*22330*/  STL [R1+0xc58], R4 ;  /* 0x000c580401007387 */ /* 0x0003e20000100800 */
[----:B0-----:R-:W-:-:S04]  /*22340*/  @P3 LOP3.LUT R5, R5, R4, RZ, 0x3c, !PT ;  /* 0x0000000405053212 */ /* 0x001fc800078e3cff */
[----:B-1----:R-:W-:-:S04]  /*22350*/  @P3 LOP3.LUT R4, R5, R4, RZ, 0x3c, !PT ;  /* 0x0000000405043212 */ /* 0x002fc800078e3cff */
[----:B------:R-:W-:-:S05]  /*22360*/  @P3 LOP3.LUT R5, R5, R4, RZ, 0x3c, !PT ;  /* 0x0000000405053212 */ /* 0x000fca00078e3cff */
[----:B------:R0:W2:Y:S01]  /*22370*/  @P3 LDG.E.U16 R3, desc[UR24][R4.64] ;  /* 0x0000001804033981 */ /* 0x0000a2000c1e1500 */
[----:B------:R-:W1:Y:S01]  /*22380*/  S2R R135, SR_TID.X ;  /* 0x0000000000877919 */ /* 0x000e620000002100 */
[----:B------:R-:W-:-:S06]  /*22390*/  USHF.L.U32 UR7, UR7, 0x1f, URZ ;  /* 0x0000001f07077899 */ /* 0x000fcc00080006ff */
[----:B0-----:R-:W-:-:S04]  /*223a0*/  IMAD.U32 R4, RZ, RZ, UR7 ;  /* 0x00000007ff047e24 */ /* 0x001fc8000f8e00ff */
[----:B------:R-:W0:Y:S01]  /*223b0*/  SYNCS.PHASECHK.TRANS64.TRYWAIT P4, [UR6], R4 ;  /* 0x00000004ff0075a7 */ /* 0x000e220008081106 */
[----:B-1----:R-:W-:Y:S01]  /*223c0*/  LOP3.LUT R135, R135, 0x7f, RZ, 0xc0, !PT ;  /* 0x0000007f87877812 */ /* 0x002fe200078ec0ff */
[----:B--2---:R1:W-:Y:S04]  /*223d0*/  STL [R1+0x58], R3 ;  /* 0x0000580301007387 */ /* 0x0043e80000100800 */
[----:B-1----:R1:W5:Y:S01]  /*223e0*/  LDL.LU R3, [R1+0xcac] ;  /* 0x000cac0001037983 */ /* 0x0023620000300800 */
[C---:B------:R-:W-:Y:S02]  /*223f0*/  LOP3.LUT R5, R135.reuse, 0x80, RZ, 0xfc, !PT ;  /* 0x0000008087057812 */ /* 0x040fe400078efcff */
[-C--:B------:R-:W-:Y:S02]  /*22400*/  ISETP.GE.AND P3, PT, R135, R14.reuse, PT ;  /* 0x0000000e8700720c */ /* 0x080fe40003f66270 */
[----:B------:R-:W2:Y:S01]  /*22410*/  LDC R135, c[0x0][0x3a8] ;  /* 0x0000ea00ff877b82 */ /* 0x000ea20000000800 */
[----:B------:R-:W-:Y:S01]  /*22420*/  ISETP.GE.AND P2, PT, R5, R14, PT ;  /* 0x0000000e0500720c */ /* 0x000fe20003f46270 */
[----:B--2---:R-:W-:-:S04]  /*22430*/  IMAD.SHL.U32 R135, R135, 0x100, RZ ;  /* 0x0000010087877824 */ /* 0x004fc800078e00ff */
[----:B------:R-:W-:Y:S01]  /*22440*/  IMAD.SHL.U32 R135, R135, 0x2, RZ ;  /* 0x0000000287877824 */ /* 0x000fe200078e00ff */
[----:B01----:R-:W-:Y:S07]  /*22450*/  @!P4 BRA `(.L_x_9) ;  /* 0x0000006000c0c947 */ /* 0x003fee0003800000 */
.L_x_17:
[----:B------:R-:W2:Y:S04]  /*22460*/  LDL.LU R14, [R1+0x364] ;  /* 0x00036400010e7983 */ /* 0x000ea80000300800 */
[----:B-----5:R0:W-:Y:S04]  /*22470*/  STL [R1+0xd88], R56 ;  /* 0x000d883801007387 */ /* 0x0201e80000100800 */
[----:B0-----:R-:W3:Y:S04]  /*22480*/  LDL.LU R56, [R1+0x354] ;  /* 0x0003540001387983 */ /* 0x001ee80000300800 */
[----:B------:R0:W-:Y:S04]  /*22490*/  STL [R1+0xd84], R57 ;  /* 0x000d843901007387 */ /* 0x0001e80000100800 */
[----:B0-----:R-:W4:Y:S04]  /*224a0*/  LDL.LU R57, [R1+0x358] ;  /* 0x0003580001397983 */ /* 0x001f280000300800 */
[----:B------:R0:W-:Y:S04]  /*224b0*/  STL [R1+0xd80], R54 ;  /* 0x000d803601007387 */ /* 0x0001e80000100800 */
[----:B0-----:R-:W2:Y:S04]  /*224c0*/  LDL.LU R54, [R1+0x360] ;  /* 0x0003600001367983 */ /* 0x001ea80000300800 */
        /* <DEDUP_REMOVED lines=25> */
[----:B0-----:R-:W2:Y:S01]  /*22660*/  LDL.LU R135, [R1+0x38c] ;  /* 0x00038c0001877983 */ /* 0x001ea20000300800 */
[----:B------:R-:W-:-:S02]  /*22670*/  PRMT R6, R6, 0x5410, R9 ;  /* 0x0000541006067816 */ /* 0x000fc40000000009 */
[----:B------:R-:W-:Y:S01]  /*22680*/  PRMT R5, R10, 0x5410, R11 ;  /* 0x000054100a057816 */ /* 0x000fe2000000000b */
[----:B------:R-:W-:Y:S01]  /*22690*/  STL [R1+0xcb4], R134 ;  /* 0x000cb48601007387 */ /* 0x000fe20000100800 */
[----:B------:R-:W-:Y:S02]  /*226a0*/  PRMT R4, R13, 0x5410, R12 ;  /* 0x000054100d047816 */ /* 0x000fe4000000000c */
[----:B------:R-:W-:Y:S01]  /*226b0*/  PRMT R7, R8, 0x5410, R7 ;  /* 0x0000541008077816 */ /* 0x000fe20000000007 */
[----:B------:R0:W-:Y:S04]  /*226c0*/  STL [R1+0xd50], R134 ;  /* 0x000d508601007387 */ /* 0x0001e80000100800 */
[----:B------:R-:W-:Y:S04]  /*226d0*/  STL [R1+0xcb0], R2 ;  /* 0x000cb00201007387 */ /* 0x000fe80000100800 */
[----:B------:R-:W-:Y:S01]  /*226e0*/  STL [R1+0xcac], R0 ;  /* 0x000cac0001007387 */ /* 0x000fe20000100800 */
[----:B---3--:R-:W-:-:S02]  /*226f0*/  PRMT R17, R56, 0x5410, R17 ;  /* 0x0000541038117816 */ /* 0x008fc40000000011 */
[----:B----4-:R-:W-:Y:S02]  /*22700*/  PRMT R16, R57, 0x5410, R16 ;  /* 0x0000541039107816 */ /* 0x010fe40000000010 */
[----:B--2---:R-:W-:Y:S02]  /*22710*/  PRMT R15, R54, 0x5410, R15 ;  /* 0x00005410360f7816 */ /* 0x004fe4000000000f */
[----:B------:R-:W-:Y:S02]  /*22720*/  PRMT R14, R14, 0x5410, R55 ;  /* 0x000054100e0e7816 */ /* 0x000fe40000000037 */
[----:B------:R-:W-:Y:S02]  /*22730*/  PRMT R13, R52, 0x5410, R53 ;  /* 0x00005410340d7816 */ /* 0x000fe40000000035 */
[----:B------:R-:W-:Y:S02]  /*22740*/  PRMT R12, R158, 0x5410, R159 ;  /* 0x000054109e0c7816 */ /* 0x000fe4000000009f */
[----:B------:R-:W-:-:S02]  /*22750*/  PRMT R11, R160, 0x5410, R161 ;  /* 0x00005410a00b7816 */ /* 0x000fc400000000a1 */
[----:B------:R-:W-:Y:S02]  /*22760*/  PRMT R10, R162, 0x5410, R163 ;  /* 0x00005410a20a7816 */ /* 0x000fe400000000a3 */
[----:B------:R-:W-:Y:S02]  /*22770*/  PRMT R9, R164, 0x5410, R165 ;  /* 0x00005410a4097816 */ /* 0x000fe400000000a5 */
[----:B------:R-:W2:Y:S04]  /*22780*/  LDL.LU R165, [R1+0x350] ;  /* 0x0003500001a57983 */ /* 0x000ea80000300800 */
[----:B------:R-:W3:Y:S04]  /*22790*/  LDL.LU R164, [R1+0x34c] ;  /* 0x00034c0001a47983 */ /* 0x000ee80000300800 */
[----:B------:R-:W4:Y:S04]  /*227a0*/  LDL.LU R163, [R1+0x348] ;  /* 0x0003480001a37983 */ /* 0x000f280000300800 */
[----:B------:R-:W2:Y:S04]  /*227b0*/  LDL.LU R162, [R1+0x344] ;  /* 0x0003440001a27983 */ /* 0x000ea80000300800 */
[----:B------:R-:W2:Y:S04]  /*227c0*/  LDL.LU R161, [R1+0x340] ;  /* 0x0003400001a17983 */ /* 0x000ea80000300800 */
[----:B------:R-:W2:Y:S04]  /*227d0*/  LDL.LU R160, [R1+0x33c] ;  /* 0x00033c0001a07983 */ /* 0x000ea80000300800 */
[----:B------:R-:W3:Y:S01]  /*227e0*/  LDL.LU R159, [R1+0x338] ;  /* 0x00033800019f7983 */ /* 0x000ee20000300800 */
[----:B------:R-:W-:-:S03]  /*227f0*/  PRMT R8, R3, 0x5410, R135 ;  /* 0x0000541003087816 */ /* 0x000fc60000000087 */
[----:B------:R-:W4:Y:S04]  /*22800*/  LDL.LU R158, [R1+0x334] ;  /* 0x00033400019e7983 */ /* 0x000f280000300800 */
[----:B------:R-:W4:Y:S04]  /*22810*/  LDL.LU R135, [R1+0x330] ;  /* 0x0003300001877983 */ /* 0x000f280000300800 */
[----:B0-----:R-:W4:Y:S04]  /*22820*/  LDL.LU R134, [R1+0x32c] ;  /* 0x00032c0001867983 */ /* 0x001f280000300800 */
[----:B------:R-:W4:Y:S04]  /*22830*/  LDL.LU R57, [R1+0x328] ;  /* 0x0003280001397983 */ /* 0x000f280000300800 */
[----:B------:R-:W4:Y:S04]  /*22840*/  LDL.LU R56, [R1+0x324] ;  /* 0x0003240001387983 */ /* 0x000f280000300800 */
[----:B------:R-:W4:Y:S04]  /*22850*/  LDL.LU R55, [R1+0x320] ;  /* 0x0003200001377983 */ /* 0x000f280000300800 */
[----:B------:R-:W4:Y:S04]  /*22860*/  LDL.LU R54, [R1+0x31c] ;  /* 0x00031c0001367983 */ /* 0x000f280000300800 */
[----:B------:R-:W4:Y:S04]  /*22870*/  LDL.LU R53, [R1+0x318] ;  /* 0x0003180001357983 */ /* 0x000f280000300800 */
[----:B------:R-:W4:Y:S04]  /*22880*/  LDL.LU R52, [R1+0x314] ;  /* 0x0003140001347983 */ /* 0x000f280000300800 */
[----:B------:R-:W4:Y:S01]  /*22890*/  LDL.LU R3, [R1+0x310] ;  /* 0x0003100001037983 */ /* 0x000f220000300800 */
[----:B--2---:R-:W-:-:S02]  /*228a0*/  PRMT R23, R160, 0x5410, R23 ;  /* 0x00005410a0177816 */ /* 0x004fc40000000017 */
[----:B---3--:R-:W-:Y:S02]  /*228b0*/  PRMT R24, R159, 0x5410, R24 ;  /* 0x000054109f187816 */ /* 0x008fe40000000018 */
[----:B----4-:R-:W-:Y:S02]  /*228c0*/  PRMT R29, R56, 0x5410, R29 ;  /* 0x00005410381d7816 */ /* 0x010fe4000000001d */
[----:B------:R-:W2:Y:S01]  /*228d0*/  LDL.LU R56, [R1+0x30c] ;  /* 0x00030c0001387983 */ /* 0x000ea20000300800 */
[----:B------:R-:W-:-:S03]  /*228e0*/  PRMT R28, R57, 0x5410, R28 ;  /* 0x00005410391c7816 */ /* 0x000fc6000000001c */
[----:B------:R-:W3:Y:S01]  /*228f0*/  LDL.LU R57, [R1+0x308] ;  /* 0x0003080001397983 */ /* 0x000ee20000300800 */
[----:B------:R-:W-:-:S03]  /*22900*/  PRMT R31, R54, 0x5410, R31 ;  /* 0x00005410361f7816 */ /* 0x000fc6000000001f */
[----:B------:R-:W4:Y:S01]  /*22910*/  LDL.LU R54, [R1+0x304] ;  /* 0x0003040001367983 */ /* 0x000f220000300800 */
[----:B------:R-:W-:-:S03]  /*22920*/  PRMT R30, R55, 0x5410, R30 ;  /* 0x00005410371e7816 */ /* 0x000fc6000000001e */
[----:B------:R-:W4:Y:S01]  /*22930*/  LDL.LU R55, [R1+0x300] ;  /* 0x0003000001377983 */ /* 0x000f220000300800 */
[----:B------:R-:W-:-:S03]  /*22940*/  PRMT R33, R52, 0x5410, R33 ;  /* 0x0000541034217816 */ /* 0x000fc60000000021 */
[----:B------:R-:W4:Y:S01]  /*22950*/  LDL.LU R52, [R1+0x2fc] ;  /* 0x0002fc0001347983 */ /* 0x000f220000300800 */
[----:B------:R-:W-:Y:S02]  /*22960*/  PRMT R32, R53, 0x5410, R32 ;  /* 0x0000541035207816 */ /* 0x000fe40000000020 */
[----:B------:R-:W-:Y:S01]  /*22970*/  PRMT R25, R158, 0x5410, R25 ;  /* 0x000054109e197816 */ /* 0x000fe20000000019 */
[----:B------:R-:W4:Y:S04]  /*22980*/  LDL.LU R53, [R1+0x2f8] ;  /* 0x0002f80001357983 */ /* 0x000f280000300800 */
[----:B------:R-:W4:Y:S04]  /*22990*/  LDL.LU R158, [R1+0x2f4] ;  /* 0x0002f400019e7983 */ /* 0x000f280000300800 */
[----:B------:R-:W4:Y:S04]  /*229a0*/  LDL.LU R159, [R1+0x2f0] ;  /* 0x0002f000019f7983 */ /* 0x000f280000300800 */
[----:B------:R-:W4:Y:S01]  /*229b0*/  LDL.LU R160, [R1+0x2ec] ;  /* 0x0002ec0001a07983 */ /* 0x000f220000300800 */
[----:B------:R-:W-:-:S02]  /*229c0*/  PRMT R22, R161, 0x5410, R22 ;  /* 0x00005410a1167816 */ /* 0x000fc40000000016 */
[----:B------:R-:W-:Y:S01]  /*229d0*/  PRMT R21, R162, 0x5410, R21 ;  /* 0x00005410a2157816 */ /* 0x000fe20000000015 */
[----:B------:R-:W4:Y:S04]  /*229e0*/  LDL.LU R161, [R1+0x2e8] ;  /* 0x0002e80001a17983 */ /* 0x000f280000300800 */
[----:B------:R-:W4:Y:S01]  /*229f0*/  LDL.LU R162, [R1+0x2e4] ;  /* 0x0002e40001a27983 */ /* 0x000f220000300800 */
[----:B------:R-:W-:Y:S02]  /*22a00*/  PRMT R20, R163, 0x5410, R20 ;  /* 0x00005410a3147816 */ /* 0x000fe40000000014 */
[----:B------:R-:W-:Y:S01]  /*22a10*/  PRMT R19, R164, 0x5410, R19 ;  /* 0x00005410a4137816 */ /* 0x000fe20000000013 */
[----:B------:R-:W4:Y:S01]  /*22a20*/  LDL.LU R163, [R1+0x2e0] ;  /* 0x0002e00001a37983 */ /* 0x000f220000300800 */
[----:B------:R-:W-:-:S02]  /*22a30*/  PRMT R18, R165, 0x5410, R18 ;  /* 0x00005410a5127816 */ /* 0x000fc40000000012 */
[----:B------:R-:W-:Y:S01]  /*22a40*/  PRMT R26, R135, 0x5410, R26 ;  /* 0x00005410871a7816 */ /* 0x000fe2000000001a */
[----:B------:R-:W4:Y:S01]  /*22a50*/  LDL.LU R164, [R1+0x2dc] ;  /* 0x0002dc0001a47983 */ /* 0x000f220000300800 */
[----:B------:R-:W-:-:S03]  /*22a60*/  PRMT R27, R134, 0x5410, R27 ;  /* 0x00005410861b7816 */ /* 0x000fc6000000001b */
[----:B------:R-:W4:Y:S01]  /*22a70*/  LDL.LU R165, [R1+0x2d8] ;  /* 0x0002d80001a57983 */ /* 0x000f220000300800 */
[----:B------:R-:W-:-:S03]  /*22a80*/  PRMT R34, R3, 0x5410, R34 ;  /* 0x0000541003227816 */ /* 0x000fc60000000022 */
[----:B------:R-:W4:Y:S04]  /*22a90*/  LDL.LU R135, [R1+0x2d4] ;  /* 0x0002d40001877983 */ /* 0x000f280000300800 */
[----:B------:R-:W4:Y:S04]  /*22aa0*/  LDL.LU R134, [R1+0x2d0] ;  /* 0x0002d00001867983 */ /* 0x000f280000300800 */
[----:B------:R-:W4:Y:S01]  /*22ab0*/  LDL.LU R3, [R1+0x2cc] ;  /* 0x0002cc0001037983 */ /* 0x000f220000300800 */
[----:B--2---:R-:W-:-:S03]  /*22ac0*/  PRMT R35, R56, 0x5410, R35 ;  /* 0x0000541038237816 */ /* 0x004fc60000000023 */
[----:B------:R-:W2:Y:S01]  /*22ad0*/  LDL.LU R56, [R1+0xd88] ;  /* 0x000d880001387983 */ /* 0x000ea20000300800 */
[----:B---3--:R-:W-:-:S03]  /*22ae0*/  PRMT R36, R57, 0x5410, R36 ;  /* 0x0000541039247816 */ /* 0x008fc60000000024 */
[----:B------:R-:W3:Y:S01]  /*22af0*/  LDL.LU R57, [R1+0xd84] ;  /* 0x000d840001397983 */ /* 0x000ee20000300800 */
[----:B----4-:R-:W-:-:S03]  /*22b00*/  PRMT R37, R54, 0x5410, R37 ;  /* 0x0000541036257816 */ /* 0x010fc60000000025 */
[----:B------:R-:W4:Y:S01]  /*22b10*/  LDL.LU R54, [R1+0xd80] ;  /* 0x000d800001367983 */ /* 0x000f220000300800 */
[----:B------:R-:W-:-:S03]  /*22b20*/  PRMT R38, R55, 0x5410, R38 ;  /* 0x0000541037267816 */ /* 0x000fc60000000026 */
[----:B------:R-:W2:Y:S01]  /*22b30*/  LDL.LU R55, [R1+0xd7c] ;  /* 0x000d7c0001377983 */ /* 0x000ea20000300800 */
        /* <DEDUP_REMOVED lines=20> */
[----:B------:R-:W-:Y:S02]  /*22c80*/  PRMT R50, R134, 0x5410, R50 ;  /* 0x0000541086327816 */ /* 0x000fe40000000032 */
[-C--:B------:R-:W-:Y:S02]  /*22c90*/  IADD3 R134, P4, PT, R156, R133.reuse, RZ ;  /* 0x000000859c867210 */ /* 0x080fe40007f9e0ff */
[----:B------:R-:W-:Y:S02]  /*22ca0*/  PRMT R51, R3, 0x5410, R51 ;  /* 0x0000541003337816 */ /* 0x000fe40000000033 */
[-C--:B------:R-:W-:Y:S01]  /*22cb0*/  IADD3 R3, P5, PT, R152, R133.reuse, RZ ;  /* 0x0000008598037210 */ /* 0x080fe20007fbe0ff */
[--C-:B------:R-:W-:Y:S01]  /*22cc0*/  IMAD.X R156, R157, 0x1, R132.reuse, P4 ;  /* 0x000000019d9c7824 */ /* 0x100fe200020e0684 */
[----:B------:R0:W-:Y:S03]  /*22cd0*/  STL [R1+0x368], R134 ;  /* 0x0003688601007387 */ /* 0x0001e60000100800 */
[----:B------:R-:W-:Y:S01]  /*22ce0*/  IMAD.X R152, R153, 0x1, R132, P5 ;  /* 0x0000000199987824 */ /* 0x000fe200028e0684 */
[----:B------:R1:W-:Y:S01]  /*22cf0*/  STL [R1+0x36c], R3 ;  /* 0x00036c0301007387 */ /* 0x0003e20000100800 */
[----:B0-----:R-:W-:-:S02]  /*22d00*/  IADD3 R134, P4, PT, R144, R133, RZ ;  /* 0x0000008590867210 */ /* 0x001fc40007f9e0ff */
[----:B-1----:R-:W-:-:S03]  /*22d10*/  IADD3 R3, P5, PT, R142, R133, RZ ;  /* 0x000000858e037210 */ /* 0x002fc60007fbe0ff */
[--C-:B------:R-:W-:Y:S01]  /*22d20*/  IMAD.X R144, R145, 0x1, R132.reuse, P4 ;  /* 0x0000000191907824 */ /* 0x100fe200020e0684 */
[----:B------:R0:W-:Y:S01]  /*22d30*/  STL [R1+0x370], R134 ;  /* 0x0003708601007387 */ /* 0x0001e20000100800 */
[----:B------:R-:W-:-:S03]  /*22d40*/  IMAD.X R142, R143, 0x1, R132, P5 ;  /* 0x000000018f8e7824 */ /* 0x000fc600028e0684 */
[----:B------:R1:W-:Y:S01]  /*22d50*/  STL [R1+0x374], R3 ;  /* 0x0003740301007387 */ /* 0x0003e20000100800 */
[-C--:B0-----:R-:W-:Y:S02]  /*22d60*/  IADD3 R134, P4, PT, R140, R133.reuse, RZ ;  /* 0x000000858c867210 */ /* 0x081fe40007f9e0ff */
[----:B-1----:R-:W-:-:S03]  /*22d70*/  IADD3 R3, P5, PT, R138, R133, RZ ;  /* 0x000000858a037210 */ /* 0x002fc60007fbe0ff */
[----:B------:R0:W-:Y:S01]  /*22d80*/  STL [R1+0x378], R134 ;  /* 0x0003788601007387 */ /* 0x0001e20000100800 */
[----:B------:R-:W-:-:S03]  /*22d90*/  IMAD.X R140, R141, 0x1, R132, P4 ;  /* 0x000000018d8c7824 */ /* 0x000fc600020e0684 */
[----:B------:R1:W-:Y:S01]  /*22da0*/  STL [R1+0x37c], R3 ;  /* 0x00037c0301007387 */ /* 0x0003e20000100800 */
[----:B------:R-:W-:Y:S01]  /*22db0*/  IMAD.X R138, R139, 0x1, R132, P5 ;  /* 0x000000018b8a7824 */ /* 0x000fe200028e0684 */
[-C--:B0-----:R-:W-:Y:S02]  /*22dc0*/  IADD3 R134, P5, PT, R130, R133.reuse, RZ ;  /* 0x0000008582867210 */ /* 0x081fe40007fbe0ff */
[----:B-1----:R-:W-:-:S05]  /*22dd0*/  IADD3 R3, P4, PT, R136, R133, RZ ;  /* 0x0000008588037210 */ /* 0x002fca0007f9e0ff */
[----:B------:R0:W-:Y:S01]  /*22de0*/  STL [R1+0x380], R3 ;  /* 0x0003800301007387 */ /* 0x0001e20000100800 */
[----:B------:R-:W-:-:S03]  /*22df0*/  IMAD.X R136, R137, 0x1, R132, P4 ;  /* 0x0000000189887824 */ /* 0x000fc600020e0684 */
[----:B------:R-:W-:Y:S01]  /*22e00*/  STL [R1+0x384], R134 ;  /* 0x0003848601007387 */ /* 0x000fe20000100800 */
[--C-:B0-----:R-:W-:Y:S01]  /*22e10*/  IMAD.X R3, R131, 0x1, R132.reuse, P5 ;  /* 0x0000000183037824 */ /* 0x101fe200028e0684 */
[-C--:B------:R-:W-:Y:S02]  /*22e20*/  IADD3 R131, P4, PT, R128, R133.reuse, RZ ;  /* 0x0000008580837210 */ /* 0x080fe40007f9e0ff */
[----:B------:R-:W-:Y:S02]  /*22e30*/  IADD3 R130, P5, PT, R126, R133, RZ ;  /* 0x000000857e827210 */ /* 0x000fe40007fbe0ff */
[----:B------:R0:W-:Y:S03]  /*22e40*/  STL [R1+0x2cc], R3 ;  /* 0x0002cc0301007387 */ /* 0x0001e60000100800 */
[--C-:B------:R-:W-:Y:S01]  /*22e50*/  IMAD.X R127, R127, 0x1, R132.reuse, P5 ;  /* 0x000000017f7f7824 */ /* 0x100fe200028e0684 */
[----:B------:R-:W-:Y:S01]  /*22e60*/  STL [R1+0x388], R131 ;  /* 0x0003888301007387 */ /* 0x000fe20000100800 */
[----:B0-----:R-:W-:-:S03]  /*22e70*/  IMAD.X R3, R129, 0x1, R132, P4 ;  /* 0x0000000181037824 */ /* 0x001fc600020e0684 */
[----:B------:R-:W-:Y:S01]  /*22e80*/  STL [R1+0x38c], R130 ;  /* 0x00038c8201007387 */ /* 0x000fe20000100800 */
[----:B------:R-:W-:-:S03]  /*22e90*/  IADD3 R126, P4, PT, R124, R133, RZ ;  /* 0x000000857c7e7210 */ /* 0x000fc60007f9e0ff */
[----:B------:R0:W-:Y:S02]  /*22ea0*/  STL [R1+0x2d0], R3 ;  /* 0x0002d00301007387 */ /* 0x0001e40000100800 */
[----:B------:R-:W-:Y:S02]  /*22eb0*/  IMAD.X R124, R125, 0x1, R132, P4 ;  /* 0x000000017d7c7824 */ /* 0x000fe400020e0684 */
[----:B------:R-:W-:Y:S01]  /*22ec0*/  STL [R1+0x2d4], R127 ;  /* 0x0002d47f01007387 */ /* 0x000fe20000100800 */
[----:B0-----:R-:W-:-:S03]  /*22ed0*/  IADD3 R3, P5, PT, R122, R133, RZ ;  /* 0x000000857a037210 */ /* 0x001fc60007fbe0ff */
[----:B------:R-:W-:Y:S02]  /*22ee0*/  STL [R1+0x390], R126 ;  /* 0x0003907e01007387 */ /* 0x000fe40000100800 */
[----:B------:R-:W-:Y:S02]  /*22ef0*/  IMAD.X R123, R123, 0x1, R132, P5 ;  /* 0x000000017b7b7824 */ /* 0x000fe400028e0684 */
[----:B------:R0:W-:Y:S01]  /*22f00*/  STL [R1+0x394], R3 ;  /* 0x0003940301007387 */ /* 0x0001e20000100800 */
[----:B------:R-:W-:-:S03]  /*22f10*/  IADD3 R122, P5, PT, R118, R133, RZ ;  /* 0x00000085767a7210 */ /* 0x000fc60007fbe0ff */
[----:B------:R-:W-:Y:S01]  /*22f20*/  STL [R1+0x2d8], R124 ;  /* 0x0002d87c01007387 */ /* 0x000fe20000100800 */
[----:B0-----:R-:W-:-:S03]  /*22f30*/  IADD3 R3, P4, PT, R120, R133, RZ ;  /* 0x0000008578037210 */ /* 0x001fc60007f9e0ff */
[----:B------:R-:W-:Y:S02]  /*22f40*/  STL [R1+0x2dc], R123 ;  /* 0x0002dc7b01007387 */ /* 0x000fe40000100800 */
[--C-:B------:R-:W-:Y:S02]  /*22f50*/  IMAD.X R120, R121, 0x1, R132.reuse, P4 ;  /* 0x0000000179787824 */ /* 0x100fe400020e0684 */
[----:B------:R0:W-:Y:S04]  /*22f60*/  STL [R1+0x398], R3 ;  /* 0x0003980301007387 */ /* 0x0001e80000100800 */
[----:B------:R-:W-:Y:S01]  /*22f70*/  STL [R1+0x39c], R122 ;  /* 0x00039c7a01007387 */ /* 0x000fe20000100800 */
[----:B0-----:R-:W-:Y:S01]  /*22f80*/  IMAD.X R3, R119, 0x1, R132, P5 ;  /* 0x0000000177037824 */ /* 0x001fe200028e0684 */
[----:B------:R-:W-:-:S02]  /*22f90*/  IADD3 R119, P4, PT, R116, R133, RZ ;  /* 0x0000008574777210 */ /* 0x000fc40007f9e0ff */
[----:B------:R-:W-:Y:S01]  /*22fa0*/  STL [R1+0x2e0], R120 ;  /* 0x0002e07801007387 */ /* 0x000fe20000100800 */
[----:B------:R-:W-:-:S03]  /*22fb0*/  IADD3 R118, P5, PT, R114, R133, RZ ;  /* 0x0000008572767210 */ /* 0x000fc60007fbe0ff */
[----:B------:R0:W-:Y:S02]  /*22fc0*/  STL [R1+0x2e4], R3 ;  /* 0x0002e40301007387 */ /* 0x0001e40000100800 */
[--C-:B------:R-:W-:Y:S02]  /*22fd0*/  IMAD.X R115, R115, 0x1, R132.reuse, P5 ;  /* 0x0000000173737824 */ /* 0x100fe400028e0684 */
[----:B------:R-:W-:Y:S01]  /*22fe0*/  STL [R1+0x3a0], R119 ;  /* 0x0003a07701007387 */ /* 0x000fe20000100800 */
[--C-:B0-----:R-:W-:Y:S01]  /*22ff0*/  IMAD.X R3, R117, 0x1, R132.reuse, P4 ;  /* 0x0000000175037824 */ /* 0x101fe200020e0684 */
[----:B------:R-:W-:Y:S02]  /*23000*/  IADD3 R114, P4, PT, R154, R133, RZ ;  /* 0x000000859a727210 */ /* 0x000fe40007f9e0ff */
[----:B------:R-:W-:Y:S04]  /*23010*/  STL [R1+0x3a4], R118 ;  /* 0x0003a47601007387 */ /* 0x000fe80000100800 */
[----:B------:R0:W-:Y:S01]  /*23020*/  STL [R1+0x2e8], R3 ;  /* 0x0002e80301007387 */ /* 0x0001e20000100800 */
[----:B------:R-:W-:-:S03]  /*23030*/  IMAD.X R154, R155, 0x1, R132, P4 ;  /* 0x000000019b9a7824 */ /* 0x000fc600020e0684 */
[----:B------:R1:W-:Y:S01]  /*23040*/  STL [R1+0x2ec], R115 ;  /* 0x0002ec7301007387 */ /* 0x0003e20000100800 */
[----:B0-----:R-:W-:-:S03]  /*23050*/  IADD3 R3, P5, PT, R150, R133, RZ ;  /* 0x0000008596037210 */ /* 0x001fc60007fbe0ff */
[----:B------:R0:W-:Y:S01]  /*23060*/  STL [R1+0x3a8], R114 ;  /* 0x0003a87201007387 */ /* 0x0001e20000100800 */
[-C--:B-1----:R-:W-:Y:S01]  /*23070*/  IADD3 R115, P4, PT, R112, R133.reuse, RZ ;  /* 0x0000008570737210 */ /* 0x082fe20007f9e0ff */
[----:B------:R-:W-:Y:S02]  /*23080*/  IMAD.X R150, R151, 0x1, R132, P5 ;  /* 0x0000000197967824 */ /* 0x000fe400028e0684 */
[----:B------:R1:W-:Y:S01]  /*23090*/  STL [R1+0x3ac], R3 ;  /* 0x0003ac0301007387 */ /* 0x0003e20000100800 */
[----:B0-----:R-:W-:-:S03]  /*230a0*/  IADD3 R114, P5, PT, R110, R133, RZ ;  /* 0x000000856e727210 */ /* 0x001fc60007fbe0ff */
[----:B------:R-:W-:Y:S01]  /*230b0*/  STL [R1+0x3b0], R115 ;  /* 0x0003b07301007387 */ /* 0x000fe20000100800 */
[----:B-1----:R-:W-:-:S03]  /*230c0*/  IMAD.X R3, R113, 0x1, R132, P4 ;  /* 0x0000000171037824 */ /* 0x002fc600020e0684 */
[----:B------:R-:W-:Y:S01]  /*230d0*/  STL [R1+0x3b4], R114 ;  /* 0x0003b47201007387 */ /* 0x000fe20000100800 */
[--C-:B------:R-:W-:Y:S01]  /*230e0*/  IMAD.X R111, R111, 0x1, R132.reuse, P5 ;  /* 0x000000016f6f7824 */ /* 0x100fe200028e0684 */
[-C--:B------:R-:W-:Y:S02]  /*230f0*/  IADD3 R110, P4, PT, R108, R133.reuse, RZ ;  /* 0x000000856c6e7210 */ /* 0x080fe40007f9e0ff */
[----:B------:R0:W-:Y:S03]  /*23100*/  STL [R1+0x2f0], R3 ;  /* 0x0002f00301007387 */ /* 0x0001e60000100800 */
[----:B------:R-:W-:Y:S01]  /*23110*/  IMAD.X R108, R109, 0x1, R132, P4 ;  /* 0x000000016d6c7824 */ /* 0x000fe200020e0684 */
        /* <DEDUP_REMOVED lines=50> */
[----:B------:R0:W-:Y:S02]  /*23440*/  STL [R1+0x3e8], R86 ;  /* 0x0003e85601007387 */ /* 0x0001e40000100800 */
[----:B------:R-:W-:Y:S02]  /*23450*/  IMAD.X R146, R147, 0x1, R132, P5 ;  /* 0x0000000193927824 */ /* 0x000fe400028e0684 */
[----:B------:R1:W-:Y:S01]  /*23460*/  STL [R1+0x3ec], R3 ;  /* 0x0003ec0301007387 */ /* 0x0003e20000100800 */
[-C--:B0-----:R-:W-:Y:S02]  /*23470*/  IADD3 R86, P4, PT, R84, R133.reuse, RZ ;  /* 0x0000008554567210 */ /* 0x081fe40007f9e0ff */
[----:B-1----:R-:W-:-:S03]  /*23480*/  IADD3 R3, P5, PT, R82, R133, RZ ;  /* 0x0000008552037210 */ /* 0x002fc60007fbe0ff */
[--C-:B------:R-:W-:Y:S01]  /*23490*/  IMAD.X R84, R85, 0x1, R132.reuse, P4 ;  /* 0x0000000155547824 */ /* 0x100fe200020e0684 */
[----:B------:R-:W-:Y:S01]  /*234a0*/  STL [R1+0x3f0], R86 ;  /* 0x0003f05601007387 */ /* 0x000fe20000100800 */
[----:B------:R-:W-:-:S03]  /*234b0*/  IMAD.X R83, R83, 0x1, R132, P5 ;  /* 0x0000000153537824 */ /* 0x000fc600028e0684 */
        /* <DEDUP_REMOVED lines=34> */
[----:B------:R-:W-:Y:S01]  /*236e0*/  IADD3 R66, P5, PT, R62, R133, RZ ;  /* 0x000000853e427210 */ /* 0x000fe20007fbe0ff */
[----:B------:R-:W-:Y:S04]  /*236f0*/  STL [R1+0x348], R68 ;  /* 0x0003484401007387 */ /* 0x000fe80000100800 */
[----:B------:R0:W-:Y:S01]  /*23700*/  STL [R1+0x34c], R3 ;  /* 0x00034c0301007387 */ /* 0x0001e20000100800 */
[----:B------:R-:W-:-:S03]  /*23710*/  IMAD.X R63, R63, 0x1, R132, P5 ;  /* 0x000000013f3f7824 */ /* 0x000fc600028e0684 */
[----:B------:R-:W-:Y:S01]  /*23720*/  STL [R1+0x418], R67 ;  /* 0x0004184301007387 */ /* 0x000fe20000100800 */
[----:B0-----:R-:W-:-:S03]  /*23730*/  IMAD.X R3, R65, 0x1, R132, P4 ;  /* 0x0000000141037824 */ /* 0x001fc600020e0684 */
[----:B------:R-:W-:Y:S01]  /*23740*/  STL [R1+0x41c], R66 ;  /* 0x00041c4201007387 */ /* 0x000fe20000100800 */
[----:B------:R-:W-:-:S03]  /*23750*/  IADD3 R62, P4, PT, R60, R133, RZ ;  /* 0x000000853c3e7210 */ /* 0x000fc60007f9e0ff */
[----:B------:R0:W-:Y:S04]  /*23760*/  STL [R1+0x350], R3 ;  /* 0x0003500301007387 */ /* 0x0001e80000100800 */
[----:B------:R-:W-:Y:S01]  /*23770*/  STL [R1+0x354], R63 ;  /* 0x0003543f01007387 */ /* 0x000fe20000100800 */
[----:B------:R-:W-:-:S03]  /*23780*/  IMAD.X R60, R61, 0x1, R132, P4 ;  /* 0x000000013d3c7824 */ /* 0x000fc600020e0684 */
[----:B------:R-:W3:Y:S01]  /*23790*/  LDL.LU.64 R76, [R1] ;  /* 0x00000000014c7983 */ /* 0x000ee20000300a00 */
[----:B0-----:R-:W-:-:S03]  /*237a0*/  IADD3 R3, P5, PT, R58, R133, RZ ;  /* 0x000000853a037210 */ /* 0x001fc60007fbe0ff */
[----:B------:R-:W-:Y:S04]  /*237b0*/  STL [R1+0x420], R62 ;  /* 0x0004203e01007387 */ /* 0x000fe80000100800 */
[----:B------:R0:W-:Y:S04]  /*237c0*/  STL [R1+0x424], R3 ;  /* 0x0004240301007387 */ /* 0x0001e80000100800 */
[----:B------:R-:W3:Y:S01]  /*237d0*/  LDL.LU.64 R74, [R1+0x8] ;  /* 0x00000800014a7983 */ /* 0x000ee20000300a00 */
[----:B--2---:R-:W-:-:S03]  /*237e0*/  IADD3 R58, P4, PT, R56, R133, RZ ;  /* 0x00000085383a7210 */ /* 0x004fc60007f9e0ff */
[----:B------:R-:W-:Y:S01]  /*237f0*/  STL [R1+0x358], R60 ;  /* 0x0003583c01007387 */ /* 0x000fe20000100800 */
[----:B0-----:R-:W-:-:S03]  /*23800*/  IMAD.X R3, R59, 0x1, R132, P5 ;  /* 0x000000013b037824 */ /* 0x001fc600028e0684 */
[----:B------:R-:W2:Y:S04]  /*23810*/  LDL.LU.64 R72, [R1+0x10] ;  /* 0x0000100001487983 */ /* 0x000ea80000300a00 */
[----:B------:R4:W-:Y:S04]  /*23820*/  STL [R1+0x35c], R3 ;  /* 0x00035c0301007387 */ /* 0x0009e80000100800 */
[----:B------:R-:W2:Y:S04]  /*23830*/  LDL.LU.64 R70, [R1+0x18] ;  /* 0x0000180001467983 */ /* 0x000ea80000300a00 */
[----:B------:R-:W-:Y:S01]  /*23840*/  STL [R1+0x428], R58 ;  /* 0x0004283a01007387 */ /* 0x000fe20000100800 */
[----:B----4-:R-:W-:-:S03]  /*23850*/  IADD3 R3, P5, PT, R54, R133, RZ ;  /* 0x0000008536037210 */ /* 0x010fc60007fbe0ff */
[----:B------:R-:W4:Y:S01]  /*23860*/  LDL.LU.64 R68, [R1+0x20] ;  /* 0x0000200001447983 */ /* 0x000f220000300a00 */
[----:B---3--:R-:W-:-:S03]  /*23870*/  IMAD.X R56, R57, 0x1, R132, P4 ;  /* 0x0000000139387824 */ /* 0x008fc600020e0684 */
[----:B------:R0:W-:Y:S01]  /*23880*/  STL [R1+0x42c], R3 ;  /* 0x00042c0301007387 */ /* 0x0001e20000100800 */
[----:B------:R-:W-:-:S03]  /*23890*/  IADD3 R54, P4, PT, R52, R133, RZ ;  /* 0x0000008534367210 */ /* 0x000fc60007f9e0ff */
[----:B------:R-:W3:Y:S04]  /*238a0*/  LDL.LU.64 R66, [R1+0x28] ;  /* 0x0000280001427983 */ /* 0x000ee80000300a00 */
[----:B------:R-:W-:Y:S01]  /*238b0*/  STL [R1+0x360], R56 ;  /* 0x0003603801007387 */ /* 0x000fe20000100800 */
[----:B0-----:R-:W-:-:S03]  /*238c0*/  IMAD.X R3, R55, 0x1, R132, P5 ;  /* 0x0000000137037824 */ /* 0x001fc600028e0684 */
[----:B------:R-:W3:Y:S04]  /*238d0*/  LDL.LU.64 R64, [R1+0x30] ;  /* 0x0000300001407983 */ /* 0x000ee80000300a00 */
[----:B------:R0:W-:Y:S04]  /*238e0*/  STL [R1+0x364], R3 ;  /* 0x0003640301007387 */ /* 0x0001e80000100800 */
[----:B------:R-:W-:Y:S01]  /*238f0*/  STL [R1+0x430], R54 ;  /* 0x0004303601007387 */ /* 0x000fe20000100800 */
[-C--:B0-----:R-:W-:Y:S01]  /*23900*/  IADD3 R3, P5, PT, R158, R133.reuse, RZ ;  /* 0x000000859e037210 */ /* 0x081fe20007fbe0ff */
[----:B------:R-:W-:Y:S01]  /*23910*/  IMAD.X R158, R53, 0x1, R132, P4 ;  /* 0x00000001359e7824 */ /* 0x000fe200020e0684 */
[----:B------:R-:W-:-:S03]  /*23920*/  IADD3 R52, P4, PT, R160, R133, RZ ;  /* 0x00000085a0347210 */ /* 0x000fc60007f9e0ff */
[----:B------:R0:W-:Y:S04]  /*23930*/  STL [R1+0x434], R3 ;  /* 0x0004340301007387 */ /* 0x0001e80000100800 */
[----:B------:R-:W3:Y:S01]  /*23940*/  LDL.LU.64 R62, [R1+0x38] ;  /* 0x00003800013e7983 */ /* 0x000ee20000300a00 */
[----:B------:R-:W-:-:S03]  /*23950*/  IMAD.X R159, R159, 0x1, R132, P5 ;  /* 0x000000019f9f7824 */ /* 0x000fc600028e0684 */
[----:B------:R1:W-:Y:S04]  /*23960*/  STL [R1+0x438], R52 ;  /* 0x0004383401007387 */ /* 0x0003e80000100800 */
[----:B------:R-:W3:Y:S01]  /*23970*/  LDL.LU.64 R60, [R1+0x40] ;  /* 0x00004000013c7983 */ /* 0x000ee20000300a00 */
[----:B0-----:R-:W-:-:S05]  /*23980*/  IADD3 R3, P5, PT, R162, R133, RZ ;  /* 0x00000085a2037210 */ /* 0x001fca0007fbe0ff */
[----:B------:R0:W-:Y:S04]  /*23990*/  STL [R1+0x43c], R3 ;  /* 0x00043c0301007387 */ /* 0x0001e80000100800 */
[----:B------:R-:W3:Y:S04]  /*239a0*/  LDL.LU R58, [R1+0x2c4] ;  /* 0x0002c400013a7983 */ /* 0x000ee80000300800 */
[----:B-1----:R-:W3:Y:S04]  /*239b0*/  LDL.LU R52, [R1+0x2c8] ;  /* 0x0002c80001347983 */ /* 0x002ee80000300800 */
[----:B------:R-:W3:Y:S04]  /*239c0*/  LDL.LU R57, [R1+0x2b8] ;  /* 0x0002b80001397983 */ /* 0x000ee80000300800 */
[----:B------:R-:W3:Y:S04]  /*239d0*/  LDL.LU R53, [R1+0x2c0] ;  /* 0x0002c00001357983 */ /* 0x000ee80000300800 */
[----:B------:R-:W3:Y:S04]  /*239e0*/  LDL.LU R54, [R1+0x2b4] ;  /* 0x0002b40001367983 */ /* 0x000ee80000300800 */
[----:B0-----:R-:W3:Y:S01]  /*239f0*/  LDL.LU R3, [R1+0x2bc] ;  /* 0x0002bc0001037983 */ /* 0x001ee20000300800 */
[--C-:B------:R-:W-:Y:S01]  /*23a00*/  IMAD.X R160, R161, 0x1, R132.reuse, P4 ;  /* 0x00000001a1a07824 */ /* 0x100fe200020e0684 */
[----:B------:R-:W-:Y:S01]  /*23a10*/  IADD3 R56, P4, PT, R164, R133, RZ ;  /* 0x00000085a4387210 */ /* 0x000fe20007f9e0ff */
[----:B------:R-:W-:-:S04]  /*23a20*/  IMAD.X R162, R163, 0x1, R132, P5 ;  /* 0x00000001a3a27824 */ /* 0x000fc800028e0684 */
[----:B------:R-:W-:Y:S01]  /*23a30*/  STL [R1+0x440], R56 ;  /* 0x0004403801007387 */ /* 0x000fe20000100800 */
[----:B------:R-:W-:Y:S01]  /*23a40*/  IMAD.X R164, R165, 0x1, R132, P4 ;  /* 0x00000001a5a47824 */ /* 0x000fe200020e0684 */
[----:B------:R-:W-:-:S05]  /*23a50*/  IADD3 R55, P5, PT, R76, R133, RZ ;  /* 0x000000854c377210 */ /* 0x000fca0007fbe0ff */
[----:B------:R-:W-:Y:S01]  /*23a60*/  IMAD.X R59, R77, 0x1, R132, P5 ;  /* 0x000000014d3b7824 */ /* 0x000fe200028e0684 */
[----:B------:R0:W-:Y:S04]  /*23a70*/  STL [R1+0x444], R55 ;  /* 0x0004443701007387 */ /* 0x0001e80000100800 */
[----:B------:R1:W-:Y:S01]  /*23a80*/  STL [R1], R59 ;  /* 0x0000003b01007387 */ /* 0x0003e20000100800 */
[-C--:B0-----:R-:W-:Y:S02]  /*23a90*/  IADD3 R55, P4, PT, R74, R133.reuse, RZ ;  /* 0x000000854a377210 */ /* 0x081fe40007f9e0ff */
[----:B--2---:R-:W-:-:S03]  /*23aa0*/  IADD3 R56, P5, PT, R72, R133, RZ ;  /* 0x0000008548387210 */ /* 0x004fc60007fbe0ff */
[--C-:B-1----:R-:W-:Y:S01]  /*23ab0*/  IMAD.X R59, R75, 0x1, R132.reuse, P4 ;  /* 0x000000014b3b7824 */ /* 0x102fe200020e0684 */
[----:B------:R0:W-:Y:S04]  /*23ac0*/  STL [R1+0x448], R55 ;  /* 0x0004483701007387 */ /* 0x0001e80000100800 */
[----:B------:R1:W-:Y:S04]  /*23ad0*/  STL [R1+0x44c], R56 ;  /* 0x00044c3801007387 */ /* 0x0003e80000100800 */
[----:B------:R4:W-:Y:S01]  /*23ae0*/  STL [R1+0x8], R59 ;  /* 0x0000083b01007387 */ /* 0x0009e20000100800 */
[----:B0-----:R-:W-:Y:S01]  /*23af0*/  IMAD.X R55, R73, 0x1, R132, P5 ;  /* 0x0000000149377824 */ /* 0x001fe200028e0684 */
[----:B-1----:R-:W-:-:S04]  /*23b00*/  IADD3 R56, P4, PT, R70, R133, RZ ;  /* 0x0000008546387210 */ /* 0x002fc80007f9e0ff */
[----:B------:R0:W-:Y:S01]  /*23b10*/  STL [R1+0x10], R55 ;  /* 0x0000103701007387 */ /* 0x0001e20000100800 */
[----:B----4-:R-:W-:-:S03]  /*23b20*/  IADD3 R59, P5, PT, R68, R133, RZ ;  /* 0x00000085443b7210 */ /* 0x010fc60007fbe0ff */
[----:B------:R1:W-:Y:S04]  /*23b30*/  STL [R1+0x450], R56 ;  /* 0x0004503801007387 */ /* 0x0003e80000100800 */
[----:B------:R3:W-:Y:S01]  /*23b40*/  STL [R1+0x454], R59 ;  /* 0x0004543b01007387 */ /* 0x0007e20000100800 */
[--C-:B0-----:R-:W-:Y:S02]  /*23b50*/  IMAD.X R55, R71, 0x1, R132.reuse, P4 ;  /* 0x0000000147377824 */ /* 0x101fe400020e0684 */
[----:B-1----:R-:W-:-:S03]  /*23b60*/  IMAD.X R56, R69, 0x1, R132, P5 ;  /* 0x0000000145387824 */ /* 0x002fc600028e0684 */
[----:B------:R0:W-:Y:S01]  /*23b70*/  STL [R1+0x18], R55 ;  /* 0x0000183701007387 */ /* 0x0001e20000100800 */
[----:B---3--:R-:W-:-:S03]  /*23b80*/  IADD3 R59, P4, PT, R66, R133, RZ ;  /* 0x00000085423b7210 */ /* 0x008fc60007f9e0ff */
[----:B------:R1:W-:Y:S01]  /*23b90*/  STL [R1+0x20], R56 ;  /* 0x0000203801007387 */ /* 0x0003e20000100800 */
[----:B0-----:R-:W-:-:S03]  /*23ba0*/  IADD3 R55, P5, PT, R64, R133, RZ ;  /* 0x0000008540377210 */ /* 0x001fc60007fbe0ff */
[----:B------:R0:W-:Y:S01]  /*23bb0*/  STL [R1+0x458], R59 ;  /* 0x0004583b01007387 */ /* 0x0001e20000100800 */
[----:B-1----:R-:W-:-:S03]  /*23bc0*/  IMAD.X R56, R67, 0x1, R132, P4 ;  /* 0x0000000143387824 */ /* 0x002fc600020e0684 */
[----:B------:R-:W2:Y:S04]  /*23bd0*/  LDL.LU R66, [R1+0x2ac] ;  /* 0x0002ac0001427983 */ /* 0x000ea80000300800 */
[----:B------:R1:W-:Y:S01]  /*23be0*/  STL [R1+0x45c], R55 ;  /* 0x00045c3701007387 */ /* 0x0003e20000100800 */
[--C-:B0-----:R-:W-:Y:S01]  /*23bf0*/  IMAD.X R59, R65, 0x1, R132.reuse, P5 ;  /* 0x00000001413b7824 */ /* 0x101fe200028e0684 */
[----:B------:R-:W-:Y:S02]  /*23c00*/  IADD3 R64, P4, PT, R62, R133, RZ ;  /* 0x000000853e407210 */ /* 0x000fe40007f9e0ff */
[----:B-1----:R-:W2:Y:S04]  /*23c10*/  LDL.LU R55, [R1+0x2b0] ;  /* 0x0002b00001377983 */ /* 0x002ea80000300800 */
[----:B------:R0:W-:Y:S04]  /*23c20*/  STL [R1+0x28], R56 ;  /* 0x0000283801007387 */ /* 0x0001e80000100800 */
[----:B------:R-:W3:Y:S04]  /*23c30*/  LDL.LU R67, [R1+0x2a0] ;  /* 0x0002a00001437983 */ /* 0x000ee80000300800 */
[----:B0-----:R-:W3:Y:S04]  /*23c40*/  LDL.LU R56, [R1+0x2a8] ;  /* 0x0002a80001387983 */ /* 0x001ee80000300800 */
[----:B------:R0:W-:Y:S01]  /*23c50*/  STL [R1+0x30], R59 ;  /* 0x0000303b01007387 */ /* 0x0001e20000100800 */
[----:B------:R-:W-:-:S03]  /*23c60*/  IMAD.X R62, R63, 0x1, R132, P4 ;  /* 0x000000013f3e7824 */ /* 0x000fc600020e0684 */
[----:B------:R-:W-:Y:S01]  /*23c70*/  STL [R1+0xcb8], R133 ;  /* 0x000cb88501007387 */ /* 0x000fe20000100800 */
[----:B0-----:R-:W-:-:S03]  /*23c80*/  IADD3 R59, P5, PT, R60, R133, RZ ;  /* 0x000000853c3b7210 */ /* 0x001fc60007fbe0ff */
[----:B------:R-:W-:Y:S04]  /*23c90*/  STL [R1+0x460], R64 ;  /* 0x0004604001007387 */ /* 0x000fe80000100800 */
[----:B------:R0:W-:Y:S01]  /*23ca0*/  STL [R1+0x464], R59 ;  /* 0x0004643b01007387 */ /* 0x0001e20000100800 */
[----:B------:R-:W-:-:S03]  /*23cb0*/  PRMT R53, R53, 0x5410, R57 ;  /* 0x0000541035357816 */ /* 0x000fc60000000039 */
[----:B------:R-:W-:Y:S01]  /*23cc0*/  STL [R1+0xcbc], R132 ;  /* 0x000cbc8401007387 */ /* 0x000fe20000100800 */
[----:B0-----:R-:W-:-:S03]  /*23cd0*/  IMAD.X R59, R61, 0x1, R132, P5 ;  /* 0x000000013d3b7824 */ /* 0x001fc600028e0684 */
[----:B------:R-:W-:Y:S04]  /*23ce0*/  STL [R1+0x38], R62 ;  /* 0x0000383e01007387 */ /* 0x000fe80000100800 */
[----:B------:R0:W-:Y:S04]  /*23cf0*/  STL [R1+0x40], R59 ;  /* 0x0000403b01007387 */ /* 0x0001e80000100800 */
[----:B------:R-:W4:Y:S04]  /*23d00*/  LDL.LU R72, [R1+0x29c] ;  /* 0x00029c0001487983 */ /* 0x000f280000300800 */
[----:B------:R-:W4:Y:S01]  /*23d10*/  LDL.LU R57, [R1+0x2a4] ;  /* 0x0002a40001397983 */ /* 0x000f220000300800 */
[----:B------:R-:W-:-:S03]  /*23d20*/  PRMT R52, R52, 0x5410, R58 ;  /* 0x0000541034347816 */ /* 0x000fc6000000003a */
[----:B------:R-:W4:Y:S04]  /*23d30*/  LDL.LU R73, [R1+0x294] ;  /* 0x0002940001497983 */ /* 0x000f280000300800 */
[----:B------:R-:W4:Y:S01]  /*23d40*/  LDL.LU R58, [R1+0x298] ;  /* 0x00029800013a7983 */ /* 0x000f220000300800 */
[----:B------:R-:W-:-:S03]  /*23d50*/  PRMT R54, R3, 0x5410, R54 ;  /* 0x0000541003367816 */ /* 0x000fc60000000036 */
[----:B0-----:R-:W4:Y:S04]  /*23d60*/  LDL.LU R59, [R1+0x288] ;  /* 0x00028800013b7983 */ /* 0x001f280000300800 */
        /* <DEDUP_REMOVED lines=15> */
[----:B------:R-:W2:Y:S04]  /*23e60*/  LDL.LU R66, [R1+0x25c] ;  /* 0x00025c0001427983 */ /* 0x000ea80000300800 */
[----:B------:R-:W2:Y:S01]  /*23e70*/  LDL.LU R78, [R1+0x24c] ;  /* 0x00024c00014e7983 */ /* 0x000ea20000300800 */
[----:B---3--:R-:W-:-:S03]  /*23e80*/  PRMT R56, R56, 0x5410, R67 ;  /* 0x0000541038387816 */ /* 0x008fc60000000043 */
[----:B------:R-:W3:Y:S04]  /*23e90*/  LDL.LU R67, [R1+0x250] ;  /* 0x0002500001437983 */ /* 0x000ee80000300800 */
        /* <DEDUP_REMOVED lines=8> */
[----:B------:R-:W3:Y:S01]  /*23f20*/  LDL.LU R81, [R1+0x224] ;  /* 0x0002240001517983 */ /* 0x000ee20000300800 */
[----:B----4-:R-:W-:-:S03]  /*23f30*/  PRMT R57, R57, 0x5410, R72 ;  /* 0x0000541039397816 */ /* 0x010fc60000000048 */
        /* <DEDUP_REMOVED lines=11> */
[----:B------:R-:W-:Y:S02]  /*23ff0*/  PRMT R63, R63, 0x5410, R87 ;  /* 0x000054103f3f7816 */ /* 0x000fe40000000057 */
[----:B------:R-:W4:Y:S01]  /*24000*/  LDL.LU R87, [R1+0x204] ;  /* 0x0002040001577983 */ /* 0x000f220000300800 */
[----:B------:R-:W-:-:S03]  /*24010*/  PRMT R65, R65, 0x5410, R76 ;  /* 0x0000541041417816 */ /* 0x000fc6000000004c */
[----:B------:R-:W4:Y:S04]  /*24020*/  LDL.LU R76, [R1+0x208] ;  /* 0x00020800014c7983 */ /* 0x000f280000300800 */
[----:B------:R-:W4:Y:S01]  /*24030*/  LDL.LU R88, [R1+0x1f8] ;  /* 0x0001f80001587983 */ /* 0x000f220000300800 */
[----:B------:R-:W-:Y:S02]  /*24040*/  PRMT R64, R64, 0x5410, R86 ;  /* 0x0000541040407816 */ /* 0x000fe40000000056 */
[----:B--2---:R-:W-:Y:S02]  /*24050*/  PRMT R66, R66, 0x5410, R77 ;  /* 0x0000541042427816 */ /* 0x004fe4000000004d */
[----:B------:R-:W2:Y:S04]  /*24060*/  LDL.LU R77, [R1+0x200] ;  /* 0x00020000014d7983 */ /* 0x000ea80000300800 */
[----:B------:R-:W2:Y:S01]  /*24070*/  LDL.LU R89, [R1+0x1f4] ;  /* 0x0001f40001597983 */ /* 0x000ea20000300800 */
[----:B---3--:R-:W-:-:S03]  /*24080*/  PRMT R67, R67, 0x5410, R78 ;  /* 0x0000541043437816 */ /* 0x008fc6000000004e */
[----:B------:R-:W3:Y:S04]  /*24090*/  LDL.LU R78, [R1+0x1fc] ;  /* 0x0001fc00014e7983 */ /* 0x000ee80000300800 */
[----:B------:R-:W3:Y:S01]  /*240a0*/  LDL.LU R91, [R1+0x1ec] ;  /* 0x0001ec00015b7983 */ /* 0x000ee20000300800 */
[----:B------:R-:W-:-:S03]  /*240b0*/  PRMT R69, R69, 0x5410, R79 ;  /* 0x0000541045457816 */ /* 0x000fc6000000004f */
[----:B------:R-:W3:Y:S04]  /*240c0*/  LDL.LU R79, [R1+0x1f0] ;  /* 0x0001f000014f7983 */ /* 0x000ee80000300800 */
[----:B------:R-:W3:Y:S01]  /*240d0*/  LDL.LU R92, [R1+0x1e0] ;  /* 0x0001e000015c7983 */ /* 0x000ee20000300800 */
[----:B------:R-:W-:-:S03]  /*240e0*/  PRMT R71, R71, 0x5410, R80 ;  /* 0x0000541047477816 */ /* 0x000fc60000000050 */
[----:B------:R-:W3:Y:S04]  /*240f0*/  LDL.LU R80, [R1+0x1e8] ;  /* 0x0001e80001507983 */ /* 0x000ee80000300800 */
[----:B------:R-:W3:Y:S01]  /*24100*/  LDL.LU R93, [R1+0x1dc] ;  /* 0x0001dc00015d7983 */ /* 0x000ee20000300800 */
[----:B----4-:R-:W-:-:S03]  /*24110*/  PRMT R72, R72, 0x5410, R81 ;  /* 0x0000541048487816 */ /* 0x010fc60000000051 */
[----:B------:R-:W4:Y:S04]  /*24120*/  LDL.LU R81, [R1+0x1e4] ;  /* 0x0001e40001517983 */ /* 0x000f280000300800 */
[----:B------:R-:W4:Y:S01]  /*24130*/  LDL.LU R110, [R1+0x1d4] ;  /* 0x0001d400016e7983 */ /* 0x000f220000300800 */
[----:B------:R-:W-:Y:S02]  /*24140*/  PRMT R73, R73, 0x5410, R83 ;  /* 0x0000541049497816 */ /* 0x000fe40000000053 */
[----:B------:R-:W-:Y:S02]  /*24150*/  PRMT R70, R70, 0x5410, R84 ;  /* 0x0000541046467816 */ /* 0x000fe40000000054 */
[----:B------:R-:W-:Y:S02]  /*24160*/  PRMT R74, R74, 0x5410, R82 ;  /* 0x000054104a4a7816 */ /* 0x000fe40000000052 */
        /* <DEDUP_REMOVED lines=8> */
[----:B------:R-:W4:Y:S04]  /*241f0*/  LDL.LU R85, [R1+0x1c0] ;  /* 0x0001c00001557983 */ /* 0x000f280000300800 */
[----:B------:R-:W4:Y:S04]  /*24200*/  LDL.LU R86, [R1+0x1b0] ;  /* 0x0001b00001567983 */ /* 0x000f280000300800 */
[----:B------:R-:W4:Y:S04]  /*24210*/  LDL.LU R3, [R1+0x1b8] ;  /* 0x0001b80001037983 */ /* 0x000f280000300800 */
[----:B------:R-:W4:Y:S01]  /*24220*/  LDL.LU R107, [R1+0x1ac] ;  /* 0x0001ac00016b7983 */ /* 0x000f220000300800 */
[----:B------:R-:W-:-:S02]  /*24230*/  PRMT R60, R60, 0x5410, R90 ;  /* 0x000054103c3c7816 */ /* 0x000fc4000000005a */
[----:B------:R-:W-:Y:S02]  /*24240*/  PRMT R76, R76, 0x5410, R87 ;  /* 0x000054104c4c7816 */ /* 0x000fe40000000057 */
        /* <DEDUP_REMOVED lines=18> */
[----:B------:R-:W4:Y:S04]  /*24370*/  LDL.LU R100, [R1+0x174] ;  /* 0x0001740001647983 */ /* 0x000f280000300800 */
[----:B------:R-:W4:Y:S04]  /*24380*/  LDL.LU R94, [R1+0x178] ;  /* 0x00017800015e7983 */ /* 0x000f280000300800 */
[----:B------:R-:W4:Y:S04]  /*24390*/  LDL.LU R99, [R1+0x168] ;  /* 0x0001680001637983 */ /* 0x000f280000300800 */
        /* <DEDUP_REMOVED lines=8> */
[----:B------:R-:W-:Y:S02]  /*24420*/  PRMT R84, R84, 0x5410, R108 ;  /* 0x0000541054547816 */ /* 0x000fe4000000006c */
[----:B------:R-:W-:Y:S02]  /*24430*/  PRMT R83, R83, 0x5410, R109 ;  /* 0x0000541053537816 */ /* 0x000fe4000000006d */
[----:B------:R-:W-:Y:S02]  /*24440*/  PRMT R87, R87, 0x5410, R107 ;  /* 0x0000541057577816 */ /* 0x000fe4000000006b */
[----:B------:R-:W-:-:S02]  /*24450*/  PRMT R82, R82, 0x5410, R110 ;  /* 0x0000541052527816 */ /* 0x000fc4000000006e */
[----:B--2---:R-:W-:Y:S02]  /*24460*/  PRMT R88, R88, 0x5410, R106 ;  /* 0x0000541058587816 */ /* 0x004fe4000000006a */
[----:B---3--:R-:W-:Y:S02]  /*24470*/  PRMT R89, R89, 0x5410, R105 ;  /* 0x0000541059597816 */ /* 0x008fe40000000069 */
[----:B------:R-:W-:Y:S02]  /*24480*/  PRMT R90, R90, 0x5410, R104 ;  /* 0x000054105a5a7816 */ /* 0x000fe40000000068 */
[----:B------:R-:W-:Y:S02]  /*24490*/  PRMT R91, R91, 0x5410, R103 ;  /* 0x000054105b5b7816 */ /* 0x000fe40000000067 */
[----:B------:R-:W-:Y:S02]  /*244a0*/  PRMT R92, R92, 0x5410, R102 ;  /* 0x000054105c5c7816 */ /* 0x000fe40000000066 */
[----:B----4-:R-:W-:-:S02]  /*244b0*/  PRMT R93, R93, 0x5410, R101 ;  /* 0x000054105d5d7816 */ /* 0x010fc40000000065 */
[----:B------:R-:W-:Y:S02]  /*244c0*/  PRMT R94, R94, 0x5410, R100 ;  /* 0x000054105e5e7816 */ /* 0x000fe40000000064 */
[----:B------:R-:W-:Y:S02]  /*244d0*/  PRMT R95, R95, 0x5410, R99 ;  /* 0x000054105f5f7816 */ /* 0x000fe40000000063 */
[----:B------:R-:W-:Y:S02]  /*244e0*/  PRMT R96, R96, 0x5410, R98 ;  /* 0x0000541060607816 */ /* 0x000fe40000000062 */
[----:B------:R-:W2:Y:S04]  /*244f0*/  LDL.LU R98, [R1+0x158] ;  /* 0x0001580001627983 */ /* 0x000ea80000300800 */
[----:B------:R-:W3:Y:S04]  /*24500*/  LDL.LU R129, [R1+0x14c] ;  /* 0x00014c0001817983 */ /* 0x000ee80000300800 */
[----:B------:R-:W3:Y:S04]  /*24510*/  LDL.LU R99, [R1+0x154] ;  /* 0x0001540001637983 */ /* 0x000ee80000300800 */
        /* <DEDUP_REMOVED lines=26> */
[----:B------:R-:W4:Y:S04]  /*246c0*/  LDL.LU R112, [R1+0xe8] ;  /* 0x0000e80001707983 */ /* 0x000f280000300800 */
[----:B------:R-:W4:Y:S04]  /*246d0*/  LDL.LU R115, [R1+0xdc] ;  /* 0x0000dc0001737983 */ /* 0x000f280000300800 */
[----:B------:R-:W4:Y:S04]  /*246e0*/  LDL.LU R113, [R1+0xe0] ;  /* 0x0000e00001717983 */ /* 0x000f280000300800 */
[----:B------:R-:W4:Y:S04]  /*246f0*/  LDL.LU R114, [R1+0xd4] ;  /* 0x0000d40001727983 */ /* 0x000f280000300800 */
[----:B------:R-:W4:Y:S01]  /*24700*/  LDL.LU R3, [R1+0xd8] ;  /* 0x0000d80001037983 */ /* 0x000f220000300800 */
[----:B------:R-:W-:-:S03]  /*24710*/  PRMT R49, R135, 0x5410, R49 ;  /* 0x0000541087317816 */ /* 0x000fc60000000031 */
[----:B------:R-:W4:Y:S01]  /*24720*/  LDL.LU R134, [R1+0xcc] ;  /* 0x0000cc0001867983 */ /* 0x000f220000300800 */
[----:B--2---:R-:W-:Y:S02]  /*24730*/  PRMT R98, R98, 0x5410, R130 ;  /* 0x0000541062627816 */ /* 0x004fe40000000082 */
[----:B---3--:R-:W-:Y:S02]  /*24740*/  PRMT R99, R99, 0x5410, R129 ;  /* 0x0000541063637816 */ /* 0x008fe40000000081 */
[----:B----4-:R-:W-:Y:S02]  /*24750*/  PRMT R100, R100, 0x5410, R128 ;  /* 0x0000541064647816 */ /* 0x010fe40000000080 */
        /* <DEDUP_REMOVED lines=13> */
[----:B------:R-:W2:Y:S01]  /*24830*/  LDL.LU R115, [R1+0xd0] ;  /* 0x0000d00001737983 */ /* 0x000ea20000300800 */
[----:B------:R-:W-:-:S03]  /*24840*/  PRMT R114, R3, 0x5410, R114 ;  /* 0x0000541003727816 */ /* 0x000fc60000000072 */
        /* <DEDUP_REMOVED lines=51> */
[----:B------:R-:W-:-:S04]  /*24b80*/  PRMT R131, R131, 0x5410, R137 ;  /* 0x0000541083837816 */ /* 0x000fc80000000089 */
[----:B------:R0:W-:Y:S01]  /*24b90*/  STTM.x128 tmem[UR21+0x20], R4 ;  /* 0x00002004000079ed */ /* 0x0001e200083c0015 */
[----:B------:R-:W-:Y:S01]  /*24ba0*/  PRMT R132, RZ, 0x7610, R132 ;  /* 0x00007610ff847816 */ /* 0x000fe20000000084 */
[----:B------:R-:W1:Y:S01]  /*24bb0*/  FENCE.VIEW.ASYNC.T ;  /* 0x00000000000073c6 */ /* 0x000e620000000200 */
[----:B------:R-:W-:Y:S02]  /*24bc0*/  PRMT R133, RZ, 0x7610, R133 ;  /* 0x00007610ff857816 */ /* 0x000fe40000000085 */
[----:B------:R-:W-:Y:S02]  /*24bd0*/  PRMT R2, RZ, 0x7610, R2 ;  /* 0x00007610ff027816 */ /* 0x000fe40000000002 */
[----:B------:R-:W-:Y:S02]  /*24be0*/  PRMT R0, RZ, 0x7610, R0 ;  /* 0x00007610ff007816 */ /* 0x000fe40000000000 */
[----:B--2---:R-:W-:Y:S02]  /*24bf0*/  PRMT R134, RZ, 0x7610, R134 ;  /* 0x00007610ff867816 */ /* 0x004fe40000000086 */
[----:B0-----:R-:W-:-:S02]  /*24c00*/  PRMT R61, RZ, 0x7610, R61 ;  /* 0x00007610ff3d7816 */ /* 0x001fc4000000003d */
[----:B------:R-:W-:Y:S02]  /*24c10*/  PRMT R60, RZ, 0x7610, R60 ;  /* 0x00007610ff3c7816 */ /* 0x000fe4000000003c */
[----:B------:R-:W-:Y:S02]  /*24c20*/  PRMT R59, RZ, 0x7610, R59 ;  /* 0x00007610ff3b7816 */ /* 0x000fe4000000003b */
[----:B------:R-:W-:Y:S01]  /*24c30*/  PRMT R58, RZ, 0x7610, R58 ;  /* 0x00007610ff3a7816 */ /* 0x000fe2000000003a */
[----:B------:R-:W-:Y:S01]  /*24c40*/  STL.S16 [R1+0x84], R61 ;  /* 0x0000843d01007387 */ /* 0x000fe20000100600 */
[----:B------:R-:W-:Y:S02]  /*24c50*/  PRMT R57, RZ, 0x7610, R57 ;  /* 0x00007610ff397816 */ /* 0x000fe40000000039 */
[----:B------:R-:W-:Y:S01]  /*24c60*/  PRMT R56, RZ, 0x7610, R56 ;  /* 0x00007610ff387816 */ /* 0x000fe20000000038 */
[----:B------:R0:W-:Y:S01]  /*24c70*/  STL.S16 [R1+0x80], R60 ;  /* 0x0000803c01007387 */ /* 0x0001e20000100600 */
[----:B------:R-:W-:-:S02]  /*24c80*/  PRMT R55, RZ, 0x7610, R55 ;  /* 0x00007610ff377816 */ /* 0x000fc40000000037 */
[----:B------:R-:W-:Y:S01]  /*24c90*/  PRMT R54, RZ, 0x7610, R54 ;  /* 0x00007610ff367816 */ /* 0x000fe20000000036 */
[----:B------:R-:W-:Y:S01]  /*24ca0*/  STL.S16 [R1+0x7c], R59 ;  /* 0x00007c3b01007387 */ /* 0x000fe20000100600 */
[----:B------:R-:W-:-:S03]  /*24cb0*/  PRMT R53, RZ, 0x7610, R53 ;  /* 0x00007610ff357816 */ /* 0x000fc60000000035 */
[----:B------:R2:W-:Y:S01]  /*24cc0*/  STL.S16 [R1+0x78], R58 ;  /* 0x0000783a01007387 */ /* 0x0005e20000100600 */
[----:B------:R-:W-:-:S03]  /*24cd0*/  PRMT R52, RZ, 0x7610, R52 ;  /* 0x00007610ff347816 */ /* 0x000fc60000000034 */
[----:B------:R-:W-:Y:S04]  /*24ce0*/  STL.S16 [R1+0x74], R57 ;  /* 0x0000743901007387 */ /* 0x000fe80000100600 */
[----:B------:R0:W-:Y:S04]  /*24cf0*/  STL.S16 [R1+0x70], R56 ;  /* 0x0000703801007387 */ /* 0x0001e80000100600 */
[----:B------:R-:W-:Y:S04]  /*24d00*/  STL.S16 [R1+0x6c], R55 ;  /* 0x00006c3701007387 */ /* 0x000fe80000100600 */
[----:B------:R0:W-:Y:S04]  /*24d10*/  STL.S16 [R1+0x68], R54 ;  /* 0x0000683601007387 */ /* 0x0001e80000100600 */
[----:B------:R-:W2:Y:S04]  /*24d20*/  LDL.LU R157, [R1+0x368] ;  /* 0x00036800019d7983 */ /* 0x000ea80000300800 */
[----:B------:R0:W-:Y:S04]  /*24d30*/  STL.S16 [R1+0x64], R53 ;  /* 0x0000643501007387 */ /* 0x0001e80000100600 */
[----:B------:R-:W2:Y:S04]  /*24d40*/  LDL.LU R153, [R1+0x36c] ;  /* 0x00036c0001997983 */ /* 0x000ea80000300800 */
[----:B------:R-:W-:Y:S04]  /*24d50*/  STL.S16 [R1+0x60], R52 ;  /* 0x0000603401007387 */ /* 0x000fe80000100600 */
[----:B------:R-:W2:Y:S04]  /*24d60*/  LDL.LU R145, [R1+0x370] ;  /* 0x0003700001917983 */ /* 0x000ea80000300800 */
[----:B------:R-:W2:Y:S04]  /*24d70*/  LDL.LU R143, [R1+0x374] ;  /* 0x00037400018f7983 */ /* 0x000ea80000300800 */
[----:B------:R-:W2:Y:S04]  /*24d80*/  LDL.LU R141, [R1+0x378] ;  /* 0x00037800018d7983 */ /* 0x000ea80000300800 */
[----:B------:R-:W2:Y:S04]  /*24d90*/  LDL.LU R139, [R1+0x37c] ;  /* 0x00037c00018b7983 */ /* 0x000ea80000300800 */
[----:B------:R-:W2:Y:S04]  /*24da0*/  LDL.LU R137, [R1+0x380] ;  /* 0x0003800001897983 */ /* 0x000ea80000300800 */
[----:B------:R-:W2:Y:S04]  /*24db0*/  LDL.LU R151, [R1+0x2cc] ;  /* 0x0002cc0001977983 */ /* 0x000ea80000300800 */
[----:B------:R-:W2:Y:S01]  /*24dc0*/  LDL.LU R155, [R1+0x384] ;  /* 0x00038400019b7983 */ /* 0x000ea20000300800 */
[----:B----4-:R-:W-:-:S02]  /*24dd0*/  PRMT R135, RZ, 0x7610, R135 ;  /* 0x00007610ff877816 */ /* 0x010fc40000000087 */
[----:B------:R-:W-:Y:S01]  /*24de0*/  PRMT R51, RZ, 0x7610, R51 ;  /* 0x00007610ff337816 */ /* 0x000fe20000000033 */
[----:B------:R-:W-:Y:S01]  /*24df0*/  STL.64 [R1+0xce8], R132 ;  /* 0x000ce88401007387 */ /* 0x000fe20000100a00 */
[----:B------:R-:W-:Y:S02]  /*24e00*/  PRMT R50, RZ, 0x7610, R50 ;  /* 0x00007610ff327816 */ /* 0x000fe40000000032 */
[----:B------:R-:W-:Y:S01]  /*24e10*/  PRMT R49, RZ, 0x7610, R49 ;  /* 0x00007610ff317816 */ /* 0x000fe20000000031 */
[----:B---3--:R-:W-:Y:S01]  /*24e20*/  STL.64 [R1+0xcf0], R2 ;  /* 0x000cf00201007387 */ /* 0x008fe20000100a00 */
[----:B------:R-:W-:Y:S02]  /*24e30*/  PRMT R48, RZ, 0x7610, R48 ;  /* 0x00007610ff307816 */ /* 0x000fe40000000030 */
[----:B------:R-:W-:Y:S01]  /*24e40*/  PRMT R47, RZ, 0x7610, R47 ;  /* 0x00007610ff2f7816 */ /* 0x000fe2000000002f */
[----:B------:R-:W-:Y:S01]  /*24e50*/  STL [R1+0xd10], R0 ;  /* 0x000d100001007387 */ /* 0x000fe20000100800 */
[----:B------:R-:W-:-:S02]  /*24e60*/  PRMT R46, RZ, 0x7610, R46 ;  /* 0x00007610ff2e7816 */ /* 0x000fc4000000002e */
[----:B------:R-:W-:Y:S01]  /*24e70*/  PRMT R45, RZ, 0x7610, R45 ;  /* 0x00007610ff2d7816 */ /* 0x000fe2000000002d */
[----:B------:R-:W-:Y:S01]  /*24e80*/  STL.64 [R1+0xcf8], R134 ;  /* 0x000cf88601007387 */ /* 0x000fe20000100a00 */
[----:B------:R-:W-:Y:S02]  /*24e90*/  PRMT R44, RZ, 0x7610, R44 ;  /* 0x00007610ff2c7816 */ /* 0x000fe4000000002c */
[----:B------:R-:W-:Y:S01]  /*24ea0*/  PRMT R43, RZ, 0x7610, R43 ;  /* 0x00007610ff2b7816 */ /* 0x000fe2000000002b */
[----:B------:R-:W-:Y:S01]  /*24eb0*/  STL [R1+0xd20], R51 ;  /* 0x000d203301007387 */ /* 0x000fe20000100800 */
[----:B------:R-:W-:Y:S02]  /*24ec0*/  PRMT R42, RZ, 0x7610, R42 ;  /* 0x00007610ff2a7816 */ /* 0x000fe4000000002a */
[----:B------:R-:W-:Y:S01]  /*24ed0*/  PRMT R41, RZ, 0x7610, R41 ;  /* 0x00007610ff297816 */ /* 0x000fe20000000029 */
[----:B------:R-:W-:Y:S01]  /*24ee0*/  STL [R1+0xd30], R50 ;  /* 0x000d303201007387 */ /* 0x000fe20000100800 */
[----:B------:R-:W-:-:S02]  /*24ef0*/  PRMT R40, RZ, 0x7610, R40 ;  /* 0x00007610ff287816 */ /* 0x000fc40000000028 */
[----:B------:R-:W-:Y:S01]  /*24f00*/  PRMT R39, RZ, 0x7610, R39 ;  /* 0x00007610ff277816 */ /* 0x000fe20000000027 */
[----:B------:R-:W-:Y:S01]  /*24f10*/  STL.64 [R1+0xd08], R48 ;  /* 0x000d083001007387 */ /* 0x000fe20000100a00 */
[----:B------:R-:W-:-:S03]  /*24f20*/  PRMT R38, RZ, 0x7610, R38 ;  /* 0x00007610ff267816 */ /* 0x000fc60000000026 */
[----:B------:R-:W-:Y:S04]  /*24f30*/  STL.64 [R1+0xd00], R46 ;  /* 0x000d002e01007387 */ /* 0x000fe80000100a00 */
[----:B------:R-:W-:Y:S04]  /*24f40*/  STL.64 [R1+0xd18], R44 ;  /* 0x000d182c01007387 */ /* 0x000fe80000100a00 */
[----:B------:R-:W-:Y:S04]  /*24f50*/  STL.64 [R1+0xd28], R42 ;  /* 0x000d282a01007387 */ /* 0x000fe80000100a00 */
[----:B------:R-:W-:Y:S04]  /*24f60*/  STL.64 [R1+0xd38], R40 ;  /* 0x000d382801007387 */ /* 0x000fe80000100a00 */
[----:B------:R3:W-:Y:S04]  /*24f70*/  STL.64 [R1+0xd40], R38 ;  /* 0x000d402601007387 */ /* 0x0007e80000100a00 */
[----:B------:R-:W4:Y:S04]  /*24f80*/  LDL.LU R128, [R1+0x2d0] ;  /* 0x0002d00001807983 */ /* 0x000f280000300800 */
[----:B------:R-:W4:Y:S04]  /*24f90*/  LDL.LU R129, [R1+0x388] ;  /* 0x0003880001817983 */ /* 0x000f280000300800 */
        /* <DEDUP_REMOVED lines=14> */
[----:B--2---:R-:W-:-:S02]  /*25080*/  IMAD.MOV.U32 R131, RZ, RZ, R151 ;  /* 0x000000ffff837224 */ /* 0x004fc400078e0097 */
[----:B------:R-:W-:Y:S02]  /*25090*/  IMAD.MOV.U32 R130, RZ, RZ, R155 ;  /* 0x000000ffff827224 */ /* 0x000fe400078e009b */
[----:B------:R-:W2:Y:S04]  /*250a0*/  LDL.LU R155, [R1+0x3a8] ;  /* 0x0003a800019b7983 */ /* 0x000ea80000300800 */
        /* <DEDUP_REMOVED lines=64> */
[----:B---3--:R-:W3:Y:S01]  /*254b0*/  LDL.LU R38, [R1+0x434] ;  /* 0x0004340001267983 */ /* 0x008ee20000300800 */
[----:B--2---:R-:W-:-:S02]  /*254c0*/  IMAD.MOV.U32 R78, RZ, RZ, R165 ;  /* 0x000000ffff4e7224 */ /* 0x004fc400078e00a5 */
[----:B----4-:R-:W-:Y:S02]  /*254d0*/  IMAD.MOV.U32 R77, RZ, RZ, R163 ;  /* 0x000000ffff4d7224 */ /* 0x010fe400078e00a3 */
[----:B------:R-:W-:Y:S02]  /*254e0*/  IMAD.MOV.U32 R76, RZ, RZ, R161 ;  /* 0x000000ffff4c7224 */ /* 0x000fe400078e00a1 */
[----:B------:R-:W2:Y:S04]  /*254f0*/  LDL.LU R161, [R1+0x438] ;  /* 0x0004380001a17983 */ /* 0x000ea80000300800 */
[----:B------:R-:W4:Y:S04]  /*25500*/  LDL.LU R163, [R1+0x43c] ;  /* 0x00043c0001a37983 */ /* 0x000f280000300800 */
[----:B------:R-:W2:Y:S04]  /*25510*/  LDL.LU R165, [R1+0x440] ;  /* 0x0004400001a57983 */ /* 0x000ea80000300800 */
[----:B------:R-:W2:Y:S04]  /*25520*/  LDL.LU R39, [R1] ;  /* 0x0000000001277983 */ /* 0x000ea80000300800 */
        /* <DEDUP_REMOVED lines=15> */
[----:B------:R-:W3:Y:S04]  /*25620*/  LDL.LU R40, [R1+0x40] ;  /* 0x0000400001287983 */ /* 0x000ee80000300800 */
[----:B------:R-:W3:Y:S04]  /*25630*/  LDL.LU R41, [R1+0x464] ;  /* 0x0004640001297983 */ /* 0x000ee80000300800 */
[----:B------:R-:W4:Y:S04]  /*25640*/  LDL R50, [R1+0x84] ;  /* 0x0000840001327983 */ /* 0x000f280000100800 */
[----:B------:R-:W4:Y:S01]  /*25650*/  LDL R51, [R1+0x80] ;  /* 0x0000800001337983 */ /* 0x000f220000100800 */
[----:B-1----:R-:W-:Y:S01]  /*25660*/  BAR.SYNC.DEFER_BLOCKING 0x0 ;  /* 0x0000000000007b1d */ /* 0x002fe20000010000 */
[----:B--2---:R-:W-:-:S02]  /*25670*/  LOP3.LUT R43, R43, R42, RZ, 0x3c, !PT ;  /* 0x0000002a2b2b7212 */ /* 0x004fc400078e3cff */
[----:B---3--:R-:W-:-:S04]  /*25680*/  LOP3.LUT R41, R41, R40, RZ, 0x3c, !PT ;  /* 0x0000002829297212 */ /* 0x008fc800078e3cff */
[----:B------:R-:W-:Y:S02]  /*25690*/  LOP3.LUT R40, R41, R40, RZ, 0x3c, !PT ;  /* 0x0000002829287212 */ /* 0x000fe400078e3cff */
[----:B------:R-:W-:Y:S02]  /*256a0*/  LOP3.LUT R42, R43, R42, RZ, 0x3c, !PT ;  /* 0x0000002a2b2a7212 */ /* 0x000fe400078e3cff */
[----:B------:R-:W-:Y:S02]  /*256b0*/  LOP3.LUT R41, R41, R40, RZ, 0x3c, !PT ;  /* 0x0000002829297212 */ /* 0x000fe400078e3cff */
[----:B------:R-:W-:-:S03]  /*256c0*/  LOP3.LUT R43, R43, R42, RZ, 0x3c, !PT ;  /* 0x0000002a2b2b7212 */ /* 0x000fc600078e3cff */
[----:B----4-:R-:W2:Y:S04]  /*256d0*/  @!P3 LDG.E.U16 R50, desc[UR24][R40.64] ;  /* 0x000000182832b981 */ /* 0x010ea8000c1e1500 */
[----:B------:R-:W3:Y:S01]  /*256e0*/  @!P2 LDG.E.U16 R51, desc[UR24][R42.64] ;  /* 0x000000182a33a981 */ /* 0x000ee2000c1e1500 */
[----:B------:R-:W-:Y:S02]  /*256f0*/  LOP3.LUT R133, R133, R132, RZ, 0x3c, !PT ;  /* 0x0000008485857212 */ /* 0x000fe400078e3cff */
[----:B------:R-:W-:Y:S01]  /*25700*/  LOP3.LUT R3, R3, R2, RZ, 0x3c, !PT ;  /* 0x0000000203037212 */ /* 0x000fe200078e3cff */
[----:B------:R-:W-:Y:S01]  /*25710*/  IMAD.MOV.U32 R52, RZ, RZ, R53 ;  /* 0x000000ffff347224 */ /* 0x000fe200078e0035 */
[----:B------:R-:W-:Y:S01]  /*25720*/  LOP3.LUT R135, R135, R134, RZ, 0x3c, !PT ;  /* 0x0000008687877212 */ /* 0x000fe200078e3cff */
[----:B------:R-:W-:Y:S01]  /*25730*/  IMAD.MOV.U32 R53, RZ, RZ, R158 ;  /* 0x000000ffff357224 */ /* 0x000fe200078e009e */
[----:B------:R-:W-:Y:S01]  /*25740*/  LOP3.LUT R47, R47, R46, RZ, 0x3c, !PT ;  /* 0x0000002e2f2f7212 */ /* 0x000fe200078e3cff */
[----:B------:R-:W-:Y:S01]  /*25750*/  IMAD.MOV.U32 R158, RZ, RZ, R38 ;  /* 0x000000ffff9e7224 */ /* 0x000fe200078e0026 */
[----:B------:R-:W-:Y:S01]  /*25760*/  LOP3.LUT R132, R133, R132, RZ, 0x3c, !PT ;  /* 0x0000008485847212 */ /* 0x000fe200078e3cff */
[----:B------:R-:W-:Y:S01]  /*25770*/  IMAD.MOV.U32 R38, RZ, RZ, R44 ;  /* 0x000000ffff267224 */ /* 0x000fe200078e002c */
[----:B------:R-:W-:-:S02]  /*25780*/  LOP3.LUT R2, R3, R2, RZ, 0x3c, !PT ;  /* 0x0000000203027212 */ /* 0x000fc400078e3cff */
[----:B------:R-:W-:Y:S02]  /*25790*/  LOP3.LUT R134, R135, R134, RZ, 0x3c, !PT ;  /* 0x0000008687867212 */ /* 0x000fe400078e3cff */
[----:B------:R-:W-:Y:S02]  /*257a0*/  LOP3.LUT R49, R49, R48, RZ, 0x3c, !PT ;  /* 0x0000003031317212 */ /* 0x000fe400078e3cff */
[----:B------:R-:W-:Y:S02]  /*257b0*/  LOP3.LUT R46, R47, R46, RZ, 0x3c, !PT ;  /* 0x0000002e2f2e7212 */ /* 0x000fe400078e3cff */
[----:B------:R-:W-:Y:S02]  /*257c0*/  LOP3.LUT R133, R133, R132, RZ, 0x3c, !PT ;  /* 0x0000008485857212 */ /* 0x000fe400078e3cff */
[----:B------:R-:W-:Y:S01]  /*257d0*/  LOP3.LUT R3, R3, R2, RZ, 0x3c, !PT ;  /* 0x0000000203037212 */ /* 0x000fe200078e3cff */
[----:B------:R0:W-:Y:S01]  /*257e0*/  STL.64 [R1], R38 ;  /* 0x0000002601007387 */ /* 0x0001e20000100a00 */
[----:B------:R-:W-:-:S02]  /*257f0*/  LOP3.LUT R135, R135, R134, RZ, 0x3c, !PT ;  /* 0x0000008687877212 */ /* 0x000fc400078e3cff */
[----:B------:R-:W-:Y:S02]  /*25800*/  LOP3.LUT R48, R49, R48, RZ, 0x3c, !PT ;  /* 0x0000003031307212 */ /* 0x000fe400078e3cff */
[----:B------:R-:W-:Y:S01]  /*25810*/  LOP3.LUT R47, R47, R46, RZ, 0x3c, !PT ;  /* 0x0000002e2f2f7212 */ /* 0x000fe200078e3cff */
[----:B------:R-:W-:Y:S01]  /*25820*/  IMAD.MOV.U32 R44, RZ, RZ, R0 ;  /* 0x000000ffff2c7224 */ /* 0x000fe200078e0000 */
[----:B------:R-:W-:Y:S01]  /*25830*/  LOP3.LUT R49, R49, R48, RZ, 0x3c, !PT ;  /* 0x0000003031317212 */ /* 0x000fe200078e3cff */
[----:B0-----:R-:W4:Y:S04]  /*25840*/  LDL.LU.64 R38, [R1+0xd40] ;  /* 0x000d400001267983 */ /* 0x001f280000300a00 */
[----:B------:R-:W-:Y:S04]  /*25850*/  STL.64 [R1+0x8], R132 ;  /* 0x0000088401007387 */ /* 0x000fe80000100a00 */
[----:B------:R-:W-:Y:S04]  /*25860*/  STL.64 [R1+0x10], R2 ;  /* 0x0000100201007387 */ /* 0x000fe80000100a00 */
[----:B------:R-:W-:Y:S04]  /*25870*/  STL.64 [R1+0x18], R134 ;  /* 0x0000188601007387 */ /* 0x000fe80000100a00 */
[----:B------:R-:W-:Y:S04]  /*25880*/  STL.64 [R1+0x20], R46 ;  /* 0x0000202e01007387 */ /* 0x000fe80000100a00 */
[----:B------:R-:W4:Y:S04]  /*25890*/  LDL R0, [R1+0x7c] ;  /* 0x00007c0001007983 */ /* 0x000f280000100800 */
[----:B------:R-:W-:Y:S04]  /*258a0*/  STL.64 [R1+0x30], R44 ;  /* 0x0000302c01007387 */ /* 0x000fe80000100a00 */
[----:B------:R-:W-:Y:S04]  /*258b0*/  STL.64 [R1+0x28], R48 ;  /* 0x0000283001007387 */ /* 0x000fe80000100a00 */
[----:B------:R-:W-:Y:S04]  /*258c0*/  STL.64 [R1+0x38], R42 ;  /* 0x0000382a01007387 */ /* 0x000fe80000100a00 */
[----:B------:R0:W-:Y:S04]  /*258d0*/  STL.64 [R1+0x40], R40 ;  /* 0x0000402801007387 */ /* 0x0001e80000100a00 */
[----:B0-----:R-:W4:Y:S04]  /*258e0*/  LDL.LU.64 R40, [R1+0xd38] ;  /* 0x000d380001287983 */ /* 0x001f280000300a00 */
[----:B--2---:R0:W-:Y:S04]  /*258f0*/  @!P3 STL [R1+0x84], R50 ;  /* 0x000084320100b387 */ /* 0x0041e80000100800 */
[----:B0-----:R-:W2:Y:S04]  /*25900*/  LDL.LU R50, [R1+0xd30] ;  /* 0x000d300001327983 */ /* 0x001ea80000300800 */
[----:B------:R-:W2:Y:S04]  /*25910*/  LDL.LU.64 R42, [R1+0xd28] ;  /* 0x000d2800012a7983 */ /* 0x000ea80000300a00 */
[----:B---3--:R0:W-:Y:S04]  /*25920*/  @!P2 STL [R1+0x80], R51 ;  /* 0x000080330100a387 */ /* 0x0081e80000100800 */
[----:B0-----:R-:W3:Y:S01]  /*25930*/  LDL.LU R51, [R1+0xd20] ;  /* 0x000d200001337983 */ /* 0x001ee20000300800 */
[----:B------:R-:W-:-:S02]  /*25940*/  LOP3.LUT R59, R59, R58, RZ, 0x3c, !PT ;  /* 0x0000003a3b3b7212 */ /* 0x000fc400078e3cff */
[----:B------:R-:W-:Y:S02]  /*25950*/  LOP3.LUT R61, R61, R60, RZ, 0x3c, !PT ;  /* 0x0000003c3d3d7212 */ /* 0x000fe400078e3cff */
[----:B------:R-:W-:Y:S02]  /*25960*/  LOP3.LUT R58, R59, R58, RZ, 0x3c, !PT ;  /* 0x0000003a3b3a7212 */ /* 0x000fe400078e3cff */
[----:B------:R-:W-:Y:S02]  /*25970*/  LOP3.LUT R60, R61, R60, RZ, 0x3c, !PT ;  /* 0x0000003c3d3c7212 */ /* 0x000fe400078e3cff */
[----:B------:R-:W-:Y:S02]  /*25980*/  LOP3.LUT R59, R59, R58, RZ, 0x3c, !PT ;  /* 0x0000003a3b3b7212 */ /* 0x000fe400078e3cff */
[----:B------:R-:W-:Y:S02]  /*25990*/  LOP3.LUT R61, R61, R60, RZ, 0x3c, !PT ;  /* 0x0000003c3d3d7212 */ /* 0x000fe400078e3cff */
[----:B------:R-:W-:-:S02]  /*259a0*/  LOP3.LUT R87, R87, R86, RZ, 0x3c, !PT ;  /* 0x0000005657577212 */ /* 0x000fc400078e3cff */
[----:B------:R-:W-:Y:S02]  /*259b0*/  LOP3.LUT R89, R89, R88, RZ, 0x3c, !PT ;  /* 0x0000005859597212 */ /* 0x000fe400078e3cff */
[----:B------:R-:W-:Y:S02]  /*259c0*/  PRMT R35, RZ, 0x7610, R35 ;  /* 0x00007610ff237816 */ /* 0x000fe40000000023 */
[----:B------:R-:W-:Y:S01]  /*259d0*/  PRMT R34, RZ, 0x7610, R34 ;  /* 0x00007610ff227816 */ /* 0x000fe20000000022 */
[----:B----4-:R-:W4:Y:S01]  /*259e0*/  @!P3 LDG.E.U16 R0, desc[UR24][R44.64] ;  /* 0x000000182c00b981 */ /* 0x010f22000c1e1500 */
[----:B------:R-:W-:Y:S02]  /*259f0*/  LOP3.LUT R157, R157, R156, RZ, 0x3c, !PT ;  /* 0x0000009c9d9d7212 */ /* 0x000fe400078e3cff */
[----:B------:R-:W-:Y:S02]  /*25a00*/  LOP3.LUT R153, R153, R152, RZ, 0x3c, !PT ;  /* 0x0000009899997212 */ /* 0x000fe400078e3cff */
        /* <DEDUP_REMOVED lines=8> */
[----:B------:R-:W-:Y:S02]  /*25a90*/  LOP3.LUT R123, R123, R122, RZ, 0x3c, !PT ;  /* 0x0000007a7b7b7212 */ /* 0x000fe400078e3cff */
[----:B------:R-:W-:Y:S02]  /*25aa0*/  LOP3.LUT R121, R121, R120, RZ, 0x3c, !PT ;  /* 0x0000007879797212 */ /* 0x000fe400078e3cff */
[----:B------:R-:W-:Y:S02]  /*25ab0*/  LOP3.LUT R119, R119, R118, RZ, 0x3c, !PT ;  /* 0x0000007677777212 */ /* 0x000fe400078e3cff */
[----:B------:R-:W-:Y:S01]  /*25ac0*/  LOP3.LUT R117, R117, R116, RZ, 0x3c, !PT ;  /* 0x0000007475757212 */ /* 0x000fe200078e3cff */
[----:B------:R-:W4:Y:S04]  /*25ad0*/  @!P3 LDG.E.U16 R41, desc[UR24][R78.64] ;  /* 0x000000184e29b981 */ /* 0x000f28000c1e1500 */
[----:B--2---:R-:W2:Y:S01]  /*25ae0*/  @!P2 LDG.E.U16 R50, desc[UR24][R60.64] ;  /* 0x000000183c32a981 */ /* 0x004ea2000c1e1500 */
[----:B------:R-:W-:-:S02]  /*25af0*/  LOP3.LUT R115, R115, R114, RZ, 0x3c, !PT ;  /* 0x0000007273737212 */ /* 0x000fc400078e3cff */
[----:B------:R-:W-:Y:S01]  /*25b00*/  LOP3.LUT R155, R155, R154, RZ, 0x3c, !PT ;  /* 0x0000009a9b9b7212 */ /* 0x000fe200078e3cff */
[----:B------:R-:W2:Y:S04]  /*25b10*/  @!P2 LDG.E.U16 R42, desc[UR24][R76.64] ;  /* 0x000000184c2aa981 */ /* 0x000ea8000c1e1500 */
[----:B---3--:R-:W3:Y:S01]  /*25b20*/  @!P3 LDG.E.U16 R51, desc[UR24][R58.64] ;  /* 0x000000183a33b981 */ /* 0x008ee2000c1e1500 */
[----:B------:R-:W-:Y:S02]  /*25b30*/  LOP3.LUT R86, R87, R86, RZ, 0x3c, !PT ;  /* 0x0000005657567212 */ /* 0x000fe400078e3cff */
[----:B------:R-:W-:Y:S02]  /*25b40*/  LOP3.LUT R88, R89, R88, RZ, 0x3c, !PT ;  /* 0x0000005859587212 */ /* 0x000fe400078e3cff */
[----:B------:R-:W-:-:S02]  /*25b50*/  LOP3.LUT R87, R87, R86, RZ, 0x3c, !PT ;  /* 0x0000005657577212 */ /* 0x000fc400078e3cff */
[----:B------:R-:W-:-:S03]  /*25b60*/  LOP3.LUT R89, R89, R88, RZ, 0x3c, !PT ;  /* 0x0000005859597212 */ /* 0x000fc600078e3cff */
[----:B------:R-:W2:Y:S04]  /*25b70*/  @!P3 LDG.E.U16 R35, desc[UR24][R86.64] ;  /* 0x000000185623b981 */ /* 0x000ea8000c1e1500 */
[----:B------:R-:W2:Y:S04]  /*25b80*/  @!P2 LDG.E.U16 R34, desc[UR24][R88.64] ;  /* 0x000000185822a981 */ /* 0x000ea8000c1e1500 */
[----:B---3--:R-:W-:Y:S04]  /*25b90*/  STL [R1+0xcdc], R51 ;  /* 0x000cdc3301007387 */ /* 0x008fe80000100800 */
[----:B------:R0:W-:Y:S04]  /*25ba0*/  STL [R1+0xcc4], R58 ;  /* 0x000cc43a01007387 */ /* 0x0001e80000100800 */
[----:B0-----:R-:W3:Y:S04]  /*25bb0*/  LDL.LU R58, [R1+0x64] ;  /* 0x00006400013a7983 */ /* 0x001ee80000300800 */
[----:B------:R0:W-:Y:S04]  /*25bc0*/  STL [R1+0xcc0], R59 ;  /* 0x000cc03b01007387 */ /* 0x0001e80000100800 */
[----:B0-----:R-:W3:Y:S04]  /*25bd0*/  LDL.LU R59, [R1+0x60] ;  /* 0x00006000013b7983 */ /* 0x001ee80000300800 */
[----:B--2---:R0:W-:Y:S04]  /*25be0*/  STL [R1+0xce0], R50 ;  /* 0x000ce03201007387 */ /* 0x0041e80000100800 */
[----:B0-----:R-:W3:Y:S04]  /*25bf0*/  LDL.64 R50, [R1] ;  /* 0x0000000001327983 */ /* 0x001ee80000100a00 */
        /* <DEDUP_REMOVED lines=10> */
[----:B------:R-:W2:Y:S04]  /*25ca0*/  LDL.LU.64 R44, [R1+0xd18] ;  /* 0x000d1800012c7983 */ /* 0x000ea80000300a00 */
[----:B----4-:R0:W-:Y:S04]  /*25cb0*/  @!P3 STL [R1+0x7c], R0 ;  /* 0x00007c000100b387 */ /* 0x0101e80000100800 */
[----:B0-----:R-:W4:Y:S04]  /*25cc0*/  LDL.LU R0, [R1+0xd10] ;  /* 0x000d100001007983 */ /* 0x001f280000300800 */
[----:B---3--:R0:W3:Y:S04]  /*25cd0*/  @!P3 LDG.E.U16 R58, desc[UR24][R50.64] ;  /* 0x00000018323ab981 */ /* 0x0080e8000c1e1500 */
[----:B--2---:R-:W2:Y:S04]  /*25ce0*/  @!P3 LDG.E.U16 R60, desc[UR24][R2.64] ;  /* 0x00000018023cb981 */ /* 0x004ea8000c1e1500 */
[----:B------:R-:W2:Y:S04]  /*25cf0*/  @!P2 LDG.E.U16 R61, desc[UR24][R132.64] ;  /* 0x00000018843da981 */ /* 0x000ea8000c1e1500 */
[----:B------:R-:W2:Y:S04]  /*25d00*/  @!P3 LDG.E.U16 R86, desc[UR24][R46.64] ;  /* 0x000000182e56b981 */ /* 0x000ea8000c1e1500 */
[----:B------:R-:W2:Y:S04]  /*25d10*/  @!P2 LDG.E.U16 R87, desc[UR24][R134.64] ;  /* 0x000000188657a981 */ /* 0x000ea8000c1e1500 */
[----:B------:R-:W2:Y:S04]  /*25d20*/  @!P2 LDG.E.U16 R89, desc[UR24][R48.64] ;  /* 0x000000183059a981 */ /* 0x000ea8000c1e1500 */
[----:B------:R1:W2:Y:S04]  /*25d30*/  LDL.LU.64 R48, [R1+0xd08] ;  /* 0x000d080001307983 */ /* 0x0002a80000300a00 */
[----:B------:R1:W2:Y:S04]  /*25d40*/  LDL.LU.64 R46, [R1+0xd00] ;  /* 0x000d0000012e7983 */ /* 0x0002a80000300a00 */
[----:B------:R1:W2:Y:S04]  /*25d50*/  LDL.LU.64 R134, [R1+0xcf8] ;  /* 0x000cf80001867983 */ /* 0x0002a80000300a00 */
[----:B------:R-:W2:Y:S04]  /*25d60*/  LDL.LU.64 R2, [R1+0xcf0] ;  /* 0x000cf00001027983 */ /* 0x000ea80000300a00 */
[----:B------:R1:W2:Y:S04]  /*25d70*/  LDL.LU.64 R132, [R1+0xce8] ;  /* 0x000ce80001847983 */ /* 0x0002a80000300a00 */
[----:B------:R-:W2:Y:S04]  /*25d80*/  LDL.LU R50, [R1+0x84] ;  /* 0x0000840001327983 */ /* 0x000ea80000300800 */
[----:B------:R-:W3:Y:S01]  /*25d90*/  LDL.LU R51, [R1+0x80] ;  /* 0x0000800001337983 */ /* 0x000ee20000300800 */
        /* <DEDUP_REMOVED lines=103> */
[----:B------:R-:W-:Y:S01]  /*26410*/  PRMT R29, RZ, 0x7610, R29 ;  /* 0x00007610ff1d7816 */ /* 0x000fe2000000001d */
[----:B------:R-:W3:Y:S01]  /*26420*/  @!P3 LDG.E.U16 R26, desc[UR24][R130.64] ;  /* 0x00000018821ab981 */ /* 0x000ee2000c1e1500 */
[----:B------:R-:W-:Y:S02]  /*26430*/  PRMT R30, RZ, 0x7610, R30 ;  /* 0x00007610ff1e7816 */ /* 0x000fe4000000001e */
[----:B------:R-:W-:Y:S02]  /*26440*/  PRMT R31, RZ, 0x7610, R31 ;  /* 0x00007610ff1f7816 */ /* 0x000fe4000000001f */
[----:B------:R-:W-:Y:S02]  /*26450*/  PRMT R32, RZ, 0x7610, R32 ;  /* 0x00007610ff207816 */ /* 0x000fe40000000020 */
[----:B------:R-:W-:Y:S02]  /*26460*/  PRMT R33, RZ, 0x7610, R33 ;  /* 0x00007610ff217816 */ /* 0x000fe40000000021 */
[----:B------:R-:W-:-:S02]  /*26470*/  LOP3.LUT R157, R157, R156, RZ, 0x3c, !PT ;  /* 0x0000009c9d9d7212 */ /* 0x000fc400078e3cff */
[----:B------:R-:W-:Y:S02]  /*26480*/  LOP3.LUT R153, R153, R152, RZ, 0x3c, !PT ;  /* 0x0000009899997212 */ /* 0x000fe400078e3cff */
[----:B------:R-:W-:Y:S01]  /*26490*/  LOP3.LUT R145, R145, R144, RZ, 0x3c, !PT ;  /* 0x0000009091917212 */ /* 0x000fe200078e3cff */
[----:B------:R-:W3:Y:S01]  /*264a0*/  @!P2 LDG.E.U16 R33, desc[UR24][R156.64] ;  /* 0x000000189c21a981 */ /* 0x000ee2000c1e1500 */
[----:B------:R-:W-:Y:S02]  /*264b0*/  LOP3.LUT R143, R143, R142, RZ, 0x3c, !PT ;  /* 0x0000008e8f8f7212 */ /* 0x000fe400078e3cff */
[----:B------:R-:W-:Y:S01]  /*264c0*/  LOP3.LUT R141, R141, R140, RZ, 0x3c, !PT ;  /* 0x0000008c8d8d7212 */ /* 0x000fe200078e3cff */
[----:B------:R-:W3:Y:S01]  /*264d0*/  @!P2 LDG.E.U16 R31, desc[UR24][R144.64] ;  /* 0x00000018901fa981 */ /* 0x000ee2000c1e1500 */
[----:B------:R-:W-:Y:S02]  /*264e0*/  LOP3.LUT R139, R139, R138, RZ, 0x3c, !PT ;  /* 0x0000008a8b8b7212 */ /* 0x000fe400078e3cff */
[----:B------:R-:W-:Y:S01]  /*264f0*/  LOP3.LUT R137, R137, R136, RZ, 0x3c, !PT ;  /* 0x0000008889897212 */ /* 0x000fe200078e3cff */
[----:B------:R-:W3:Y:S01]  /*26500*/  @!P2 LDG.E.U16 R29, desc[UR24][R140.64] ;  /* 0x000000188c1da981 */ /* 0x000ee2000c1e1500 */
[----:B------:R-:W-:-:S02]  /*26510*/  LOP3.LUT R129, R129, R128, RZ, 0x3c, !PT ;  /* 0x0000008081817212 */ /* 0x000fc400078e3cff */
        /* <DEDUP_REMOVED lines=49> */
[----:B--2---:R-:W2:Y:S01]  /*26830*/  @!P3 LDG.E.U16 R47, desc[UR24][R66.64] ;  /* 0x00000018422fb981 */ /* 0x004ea2000c1e1500 */
[----:B------:R-:W-:Y:S02]  /*26840*/  LOP3.LUT R57, R57, R56, RZ, 0x3c, !PT ;  /* 0x0000003839397212 */ /* 0x000fe400078e3cff */
[----:B------:R-:W-:Y:S01]  /*26850*/  LOP3.LUT R55, R55, R54, RZ, 0x3c, !PT ;  /* 0x0000003637377212 */ /* 0x000fe200078e3cff */
[----:B------:R-:W2:Y:S01]  /*26860*/  @!P3 LDG.E.U16 R49, desc[UR24][R62.64] ;  /* 0x000000183e31b981 */ /* 0x000ea2000c1e1500 */
[----:B------:R-:W-:-:S02]  /*26870*/  LOP3.LUT R161, R161, R160, RZ, 0x3c, !PT ;  /* 0x000000a0a1a17212 */ /* 0x000fc400078e3cff */
[----:B------:R-:W-:Y:S01]  /*26880*/  LOP3.LUT R163, R163, R162, RZ, 0x3c, !PT ;  /* 0x000000a2a3a37212 */ /* 0x000fe200078e3cff */
[----:B------:R-:W2:Y:S01]  /*26890*/  @!P2 LDG.E.U16 R48, desc[UR24][R64.64] ;  /* 0x000000184030a981 */ /* 0x000ea2000c1e1500 */
[----:B------:R-:W-:-:S03]  /*268a0*/  LOP3.LUT R165, R165, R164, RZ, 0x3c, !PT ;  /* 0x000000a4a5a57212 */ /* 0x000fc600078e3cff */
[----:B------:R-:W2:Y:S04]  /*268b0*/  @!P2 LDG.E.U16 R46, desc[UR24][R68.64] ;  /* 0x00000018442ea981 */ /* 0x000ea8000c1e1500 */
        /* <DEDUP_REMOVED lines=18> */
[----:B----4-:R-:W4:Y:S04]  /*269e0*/  @!P3 LDG.E.U16 R0, desc[UR24][R54.64] ;  /* 0x000000183600b981 */ /* 0x010f28000c1e1500 */
[----:B------:R-:W2:Y:S04]  /*269f0*/  @!P2 LDG.E.U16 R135, desc[UR24][R56.64] ;  /* 0x000000183887a981 */ /* 0x000ea8000c1e1500 */
[----:B------:R-:W2:Y:S04]  /*26a00*/  @!P3 LDG.E.U16 R37, desc[UR24][R146.64] ;  /* 0x000000189225b981 */ /* 0x000ea8000c1e1500 */
[----:B------:R-:W2:Y:S04]  /*26a10*/  @!P2 LDG.E.U16 R36, desc[UR24][R148.64] ;  /* 0x000000189424a981 */ /* 0x000ea8000c1e1500 */
[----:B------:R-:W2:Y:S04]  /*26a20*/  @!P3 LDG.E.U16 R16, desc[UR24][R150.64] ;  /* 0x000000189610b981 */ /* 0x000ea8000c1e1500 */
[----:B------:R-:W2:Y:S04]  /*26a30*/  @!P2 LDG.E.U16 R17, desc[UR24][R154.64] ;  /* 0x000000189a11a981 */ /* 0x000ea8000c1e1500 */
[----:B------:R-:W2:Y:S01]  /*26a40*/  @!P3 LDG.E.U16 R32, desc[UR24][R152.64] ;  /* 0x000000189820b981 */ /* 0x000ea2000c1e1500 */
[----:B------:R-:W-:Y:S06]  /*26a50*/  BAR.SYNC.DEFER_BLOCKING 0x0 ;  /* 0x0000000000007b1d */ /* 0x000fec0000010000 */
[----:B------:R0:W-:Y:S04]  /*26a60*/  STS.U16 [R3+UR19+0x4000], R50 ;  /* 0x0040003203007988 */ /* 0x0001e80008000413 */
[----:B---3--:R3:W-:Y:S04]  /*26a70*/  STS.U16 [R3+UR19+0x6000], R51 ;  /* 0x0060003303007988 */ /* 0x0087e80008000413 */
[----:B0-----:R-:W2:Y:S04]  /*26a80*/  LDL.LU R50, [R1+0xce0] ;  /* 0x000ce00001327983 */ /* 0x001ea80000300800 */
[----:B---3--:R-:W3:Y:S04]  /*26a90*/  LDL.LU R51, [R1+0xcdc] ;  /* 0x000cdc0001337983 */ /* 0x008ee80000300800 */
[----:B---3--:R0:W-:Y:S04]  /*26aa0*/  STS.U16 [R3+UR19+0x4400], R51 ;  /* 0x0044003303007988 */ /* 0x0081e80008000413 */
[----:B0-----:R-:W3:Y:S04]  /*26ab0*/  LDL.LU R51, [R1+0x7c] ;  /* 0x00007c0001337983 */ /* 0x001ee80000300800 */
[----:B--2---:R0:W-:Y:S04]  /*26ac0*/  STS.U16 [R3+UR19+0x6400], R50 ;  /* 0x0064003203007988 */ /* 0x0041e80008000413 */
[----:B------:R-:W-:Y:S01]  /*26ad0*/  STS.U16 [R3+UR19+0x4800], R35 ;  /* 0x0048002303007988 */ /* 0x000fe20008000413 */
[----:B0-----:R-:W-:-:S03]  /*26ae0*/  LOP3.LUT R50, R3, 0x10, RZ, 0x3c, !PT ;  /* 0x0000001003327812 */ /* 0x001fc600078e3cff */
[----:B------:R-:W-:Y:S04]  /*26af0*/  STS.U16 [R3+UR19+0x6800], R34 ;  /* 0x0068002203007988 */ /* 0x000fe80008000413 */
[----:B------:R-:W-:Y:S04]  /*26b00*/  STS.U16 [R3+UR19+0x4c00], R18 ;  /* 0x004c001203007988 */ /* 0x000fe80008000413 */
[----:B------:R0:W-:Y:S02]  /*26b10*/  STS.U16 [R3+UR19+0x6c00], R19 ;  /* 0x006c001303007988 */ /* 0x0001e40008000413 */
[----:B0-----:R-:W-:-:S02]  /*26b20*/  LOP3.LUT R19, R3, 0x30, RZ, 0x3c, !PT ;  /* 0x0000003003137812 */ /* 0x001fc400078e3cff */
[C---:B------:R-:W-:Y:S01]  /*26b30*/  LOP3.LUT R18, R3.reuse, 0x40, RZ, 0x3c, !PT ;  /* 0x0000004003127812 */ /* 0x040fe200078e3cff */
[----:B---3--:R0:W-:Y:S04]  /*26b40*/  STS.U16 [R50+UR19+0x4080], R51 ;  /* 0x0040803332007988 */ /* 0x0081e80008000413 */
[----:B------:R-:W-:Y:S04]  /*26b50*/  STS.U16 [R50+UR19+0x6080], R89 ;  /* 0x0060805932007988 */ /* 0x000fe80008000413 */
[----:B------:R-:W-:Y:S01]  /*26b60*/  STS.U16 [R50+UR19+0x4480], R49 ;  /* 0x0044803132007988 */ /* 0x000fe20008000413 */
[----:B0-----:R-:W-:-:S03]  /*26b70*/  LOP3.LUT R51, R3, 0x20, RZ, 0x3c, !PT ;  /* 0x0000002003337812 */ /* 0x001fc600078e3cff */
[----:B------:R-:W-:Y:S04]  /*26b80*/  STS.U16 [R50+UR19+0x6480], R48 ;  /* 0x0064803032007988 */ /* 0x000fe80008000413 */
[----:B------:R0:W-:Y:S04]  /*26b90*/  STS.U16 [R50+UR19+0x4880], R4 ;  /* 0x0048800432007988 */ /* 0x0001e80008000413 */
[----:B------:R2:W-:Y:S04]  /*26ba0*/  STS.U16 [R50+UR19+0x6880], R5 ;  /* 0x0068800532007988 */ /* 0x0005e80008000413 */
[----:B------:R-:W-:Y:S04]  /*26bb0*/  STS.U16 [R50+UR19+0x4c80], R20 ;  /* 0x004c801432007988 */ /* 0x000fe80008000413 */
[----:B------:R-:W-:Y:S04]  /*26bc0*/  STS.U16 [R50+UR19+0x6c80], R21 ;  /* 0x006c801532007988 */ /* 0x000fe80008000413 */
[----:B------:R3:W-:Y:S04]  /*26bd0*/  STS.U16 [R51+UR19+0x4100], R86 ;  /* 0x0041005633007988 */ /* 0x0007e80008000413 */
[----:B------:R0:W-:Y:S04]  /*26be0*/  STS.U16 [R51+UR19+0x6100], R87 ;  /* 0x0061005733007988 */ /* 0x0001e80008000413 */
[----:B------:R-:W-:Y:S04]  /*26bf0*/  STS.U16 [R51+UR19+0x4500], R47 ;  /* 0x0045002f33007988 */ /* 0x000fe80008000413 */
        /* <DEDUP_REMOVED lines=22> */
[----:B--2---:R-:W-:-:S03]  /*26d60*/  LOP3.LUT R5, R3, 0x60, RZ, 0x3c, !PT ;  /* 0x0000006003057812 */ /* 0x004fc600078e3cff */
[----:B------:R-:W-:Y:S04]  /*26d70*/  STS.U16 [R4+UR19+0x4280], R132 ;  /* 0x0042808404007988 */ /* 0x000fe80008000413 */
[----:B------:R-:W-:Y:S04]  /*26d80*/  STS.U16 [R4+UR19+0x6280], R133 ;  /* 0x0062808504007988 */ /* 0x000fe80008000413 */
[----:B------:R-:W-:Y:S04]  /*26d90*/  STS.U16 [R4+UR19+0x4680], R41 ;  /* 0x0046802904007988 */ /* 0x000fe80008000413 */
[----:B------:R-:W-:Y:S04]  /*26da0*/  STS.U16 [R4+UR19+0x6680], R40 ;  /* 0x0066802804007988 */ /* 0x000fe80008000413 */
[----:B------:R-:W-:Y:S04]  /*26db0*/  STS.U16 [R4+UR19+0x4a80], R12 ;  /* 0x004a800c04007988 */ /* 0x000fe80008000413 */
[----:B------:R-:W-:Y:S04]  /*26dc0*/  STS.U16 [R4+UR19+0x6a80], R13 ;  /* 0x006a800d04007988 */ /* 0x000fe80008000413 */
[----:B------:R1:W5:Y:S04]  /*26dd0*/  LDL.LU R89, [R1+0xcd8] ;  /* 0x000cd80001597983 */ /* 0x0003680000300800 */
[----:B------:R-:W-:Y:S04]  /*26de0*/  STS.U16 [R4+UR19+0x4e80], R28 ;  /* 0x004e801c04007988 */ /* 0x000fe80008000413 */
[----:B---3--:R1:W5:Y:S04]  /*26df0*/  LDL.LU R86, [R1+0xcd4] ;  /* 0x000cd40001567983 */ /* 0x0083680000300800 */
[----:B------:R0:W-:Y:S04]  /*26e00*/  STS.U16 [R4+UR19+0x6e80], R29 ;  /* 0x006e801d04007988 */ /* 0x0001e80008000413 */
[----:B------:R1:W5:Y:S04]  /*26e10*/  LDL.LU R87, [R1+0xcd0] ;  /* 0x000cd00001577983 */ /* 0x0003680000300800 */
[----:B------:R2:W-:Y:S01]  /*26e20*/  STS.U16 [R5+UR19+0x4300], R134 ;  /* 0x0043008605007988 */ /* 0x0005e20008000413 */
[----:B0-----:R-:W-:-:S03]  /*26e30*/  LOP3.LUT R4, R3, 0x70, RZ, 0x3c, !PT ;  /* 0x0000007003047812 */ /* 0x001fc600078e3cff */
[----:B------:R1:W5:Y:S04]  /*26e40*/  LDL.LU R60, [R1+0xccc] ;  /* 0x000ccc00013c7983 */ /* 0x0003680000300800 */
[----:B------:R0:W-:Y:S04]  /*26e50*/  STS.U16 [R5+UR19+0x6300], R2 ;  /* 0x0063000205007988 */ /* 0x0001e80008000413 */
[----:B------:R1:W5:Y:S04]  /*26e60*/  LDL.LU R61, [R1+0xcc8] ;  /* 0x000cc800013d7983 */ /* 0x0003680000300800 */
[----:B------:R-:W-:Y:S04]  /*26e70*/  STS.U16 [R5+UR19+0x4700], R39 ;  /* 0x0047002705007988 */ /* 0x000fe80008000413 */
        /* <DEDUP_REMOVED lines=8> */
[----:B--2---:R1:W5:Y:S04]  /*26f00*/  LDL.LU R134, [R1+0xcb4] ;  /* 0x000cb40001867983 */ /* 0x0043680000300800 */
[----:B------:R-:W-:Y:S04]  /*26f10*/  STS.U16 [R5+UR19+0x6f00], R31 ;  /* 0x006f001f05007988 */ /* 0x000fe80008000413 */
[----:B0-----:R1:W5:Y:S04]  /*26f20*/  LDL.LU R2, [R1+0xcb0] ;  /* 0x000cb00001027983 */ /* 0x0013680000300800 */
[----:B----4-:R0:W-:Y:S04]  /*26f30*/  STS.U16 [R4+UR19+0x4380], R0 ;  /* 0x0043800004007988 */ /* 0x0101e80008000413 */
[----:B0-----:R1:W5:Y:S04]  /*26f40*/  LDL.LU R0, [R1+0xcac] ;  /* 0x000cac0001007983 */ /* 0x0013680000300800 */
[----:B------:R0:W-:Y:S04]  /*26f50*/  STS.U16 [R4+UR19+0x6380], R135 ;  /* 0x0063808704007988 */ /* 0x0001e80008000413 */
[----:B------:R1:W-:Y:S04]  /*26f60*/  STS.U16 [R4+UR19+0x4780], R37 ;  /* 0x0047802504007988 */ /* 0x0003e80008000413 */
[----:B------:R1:W-:Y:S01]  /*26f70*/  STS.U16 [R4+UR19+0x6780], R36 ;  /* 0x0067802404007988 */ /* 0x0003e20008000413 */
[----:B0-----:R-:W0:Y:S03]  /*26f80*/  LDC R135, c[0x0][0x3a8] ;  /* 0x0000ea00ff877b82 */ /* 0x001e260000000800 */
[----:B------:R1:W-:Y:S04]  /*26f90*/  STS.U16 [R4+UR19+0x4b80], R16 ;  /* 0x004b801004007988 */ /* 0x0003e80008000413 */
[----:B------:R1:W-:Y:S04]  /*26fa0*/  STS.U16 [R4+UR19+0x6b80], R17 ;  /* 0x006b801104007988 */ /* 0x0003e80008000413 */
[----:B------:R1:W-:Y:S04]  /*26fb0*/  STS.U16 [R4+UR19+0x4f80], R32 ;  /* 0x004f802004007988 */ /* 0x0003e80008000413 */
[----:B------:R1:W-:Y:S01]  /*26fc0*/  STS.U16 [R4+UR19+0x6f80], R33 ;  /* 0x006f802104007988 */ /* 0x0003e20008000413 */
[----:B------:R2:W-:Y:S06]  /*26fd0*/  MEMBAR.ALL.CTA ;  /* 0x0000000000007992 */ /* 0x0005ec0000008000 */
[----:B--2---:R-:W2:Y:S01]  /*26fe0*/  FENCE.VIEW.ASYNC.S ;  /* 0x00000000000073c6 */ /* 0x004ea20000000000 */
[----:B------:R-:W-:-:S04]  /*26ff0*/  ULEA UR6, UR60, UR19, 0x3 ;  /* 0x000000133c067291 */ /* 0x000fc8000f8e18ff */
[----:B------:R-:W-:Y:S01]  /*27000*/  UIADD3 UR6, UPT, UPT, UR6, 0x8000, URZ ;  /* 0x0000800006067890 */ /* 0x000fe2000fffe0ff */
[----:B0-----:R-:W-:-:S04]  /*27010*/  IMAD.SHL.U32 R135, R135, 0x100, RZ ;  /* 0x0000010087877824 */ /* 0x001fc800078e00ff */
[----:B------:R-:W-:Y:S01]  /*27020*/  IMAD.SHL.U32 R135, R135, 0x2, RZ ;  /* 0x0000000287877824 */ /* 0x000fe200078e00ff */
[----:B--2---:R-:W-:Y:S06]  /*27030*/  BAR.SYNC.DEFER_BLOCKING 0x0 ;  /* 0x0000000000007b1d */ /* 0x004fec0000010000 */
[----:B-1----:R-:W-:Y:S05]  /*27040*/  @P0 BRA `(.L_x_10) ;  /* 0x0000000000c00947 */ /* 0x002fea0003800000 */
[----:B------:R-:W-:Y:S01]  /*27050*/  UIADD3 UR7, UPT, UPT, UR20, 0x28, URZ ;  /* 0x0000002814077890 */ /* 0x000fe2000fffe0ff */
[----:B------:R-:W-:Y:S01]  /*27060*/  UMOV UR56, 0x0 ;  /* 0x0000000000387882 */ /* 0x000fe20000000000 */
[----:B------:R-:W-:Y:S01]  /*27070*/  UMOV UR57, 0x8080490 ;  /* 0x0808049000397882 */ /* 0x000fe20000000000 */
[----:B------:R-:W-:Y:S01]  /*27080*/  UMOV UR58, UR22 ;  /* 0x00000016003a7c82 */ /* 0x000fe20008000000 */
[----:B------:R-:W-:Y:S01]  /*27090*/  UMOV UR59, 0x40004040 ;  /* 0x40004040003b7882 */ /* 0x000fe20000000000 */
[----:B------:R-:W-:Y:S01]  /*270a0*/  UMOV UR62, 0x0 ;  /* 0x00000000003e7882 */ /* 0x000fe20000000000 */
[----:B------:R-:W-:Y:S01]  /*270b0*/  UMOV UR63, 0x8080490 ;  /* 0x08080490003f7882 */ /* 0x000fe20000000000 */
[----:B------:R0:W-:Y:S02]  /*270c0*/  UTCHMMA tmem[UR23], gdesc[UR58], tmem[UR20], tmem[UR56], idesc[UR57], UPT ;  /* 0x00ff383a170079ea */ /* 0x0001e4000b800014 */
[----:B------:R1:W-:Y:S01]  /*270d0*/  UTCHMMA tmem[UR7], gdesc[UR26], tmem[UR20], tmem[UR62], idesc[UR63], UPT ;  /* 0x00ff3e1a070079ea */ /* 0x0003e2000b800014 */
[----:B------:R-:W-:Y:S01]  /*270e0*/  UMOV UR64, 0x0 ;  /* 0x0000000000407882 */ /* 0x000fe20000000000 */
[----:B------:R-:W-:Y:S01]  /*270f0*/  UMOV UR65, 0x8080490 ;  /* 0x0808049000417882 */ /* 0x000fe20000000000 */
[----:B------:R-:W-:Y:S01]  /*27100*/  UMOV UR66, 0x0 ;  /* 0x0000000000427882 */ /* 0x000fe20000000000 */
[----:B------:R-:W-:Y:S01]  /*27110*/  UMOV UR67, 0x8080490 ;  /* 0x0808049000437882 */ /* 0x000fe20000000000 */
[----:B0-----:R-:W-:Y:S01]  /*27120*/  UMOV UR58, 0x0 ;  /* 0x00000000003a7882 */ /* 0x001fe20000000000 */
[----:B-1----:R-:W-:Y:S01]  /*27130*/  UIADD3 UR7, UPT, UPT, UR20, 0x30, URZ ;  /* 0x0000003014077890 */ /* 0x002fe2000fffe0ff */
[----:B------:R-:W-:-:S08]  /*27140*/  UMOV UR59, 0x8080490 ;  /* 0x08080490003b7882 */ /* 0x000fd00000000000 */
[----:B------:R0:W-:Y:S02]  /*27150*/  UTCHMMA tmem[UR7], gdesc[UR28], tmem[UR20], tmem[UR64], idesc[UR65], UPT ;  /* 0x00ff401c070079ea */ /* 0x0001e4000b800014 */
[----:B0-----:R-:W-:Y:S02]  /*27160*/  UIADD3 UR64, UPT, UPT, UR20, 0x38, URZ ;  /* 0x0000003814407890 */ /* 0x001fe4000fffe0ff */
[----:B------:R-:W-:-:S07]  /*27170*/  UIADD3 UR7, UPT, UPT, UR20, 0x50, URZ ;  /* 0x0000005014077890 */ /* 0x000fce000fffe0ff */
[----:B------:R0:W-:Y:S02]  /*27180*/  UTCHMMA tmem[UR64], gdesc[UR30], tmem[UR20], tmem[UR66], idesc[UR67], UPT ;  /* 0x00ff421e400079ea */ /* 0x0001e4000b800014 */
[----:B0-----:R-:W-:Y:S02]  /*27190*/  UIADD3 UR66, UPT, UPT, UR20, 0x40, URZ ;  /* 0x0000004014427890 */ /* 0x001fe4000fffe0ff */
[----:B------:R-:W-:Y:S01]  /*271a0*/  UIADD3 UR67, UPT, UPT, UR20, 0x48, URZ ;  /* 0x0000004814437890 */ /* 0x000fe2000fffe0ff */
[----:B------:R-:W-:-:S06]  /*271b0*/  UMOV UR64, 0x0 ;  /* 0x0000000000407882 */ /* 0x000fcc0000000000 */
[----:B------:R0:W-:Y:S02]  /*271c0*/  UTCHMMA tmem[UR66], gdesc[UR32], tmem[UR20], tmem[UR56], idesc[UR57], UPT ;  /* 0x00ff3820420079ea */ /* 0x0001e4000b800014 */
[----:B------:R1:W-:Y:S01]  /*271d0*/  UTCHMMA tmem[UR67], gdesc[UR34], tmem[UR20], tmem[UR58], idesc[UR59], UPT ;  /* 0x00ff3a22430079ea */ /* 0x0003e2000b800014 */
[----:B------:R2:W-:Y:S01]  /*271e0*/  UTCHMMA tmem[UR7], gdesc[UR36], tmem[UR20], tmem[UR62], idesc[UR63], UPT ;  /* 0x00ff3e24070079ea */ /* 0x0005e2000b800014 */
[----:B0-----:R-:W-:Y:S02]  /*271f0*/  UIADD3 UR66, UPT, UPT, UR20, 0x60, URZ ;  /* 0x0000006014427890 */ /* 0x001fe4000fffe0ff */
[----:B-1----:R-:W-:Y:S02]  /*27200*/  UIADD3 UR67, UPT, UPT, UR20, 0x70, URZ ;  /* 0x0000007014437890 */ /* 0x002fe4000fffe0ff */
[----:B--2---:R-:W-:-:S09]  /*27210*/  UIADD3 UR7, UPT, UPT, UR20, 0x58, URZ ;  /* 0x0000005814077890 */ /* 0x004fd2000fffe0ff */
[----:B------:R0:W-:Y:S01]  /*27220*/  UTCHMMA tmem[UR7], gdesc[UR38], tmem[UR20], tmem[UR64], idesc[UR65], UPT ;  /* 0x00ff4026070079ea */ /* 0x0001e2000b800014 */
[----:B------:R1:W-:Y:S01]  /*27230*/  UTCHMMA tmem[UR66], gdesc[UR40], tmem[UR20], tmem[UR56], idesc[UR57], UPT ;  /* 0x00ff3828420079ea */ /* 0x0003e2000b800014 */
[----:B0-----:R-:W-:Y:S02]  /*27240*/  UIADD3 UR7, UPT, UPT, UR20, 0x78, URZ ;  /* 0x0000007814077890 */ /* 0x001fe4000fffe0ff */
[----:B-1----:R-:W-:-:S09]  /*27250*/  UIADD3 UR66, UPT, UPT, UR20, 0x68, URZ ;  /* 0x0000006814427890 */ /* 0x002fd2000fffe0ff */
[----:B------:R0:W-:Y:S01]  /*27260*/  UTCHMMA tmem[UR66], gdesc[UR42], tmem[UR20], tmem[UR58], idesc[UR59], UPT ;  /* 0x00ff3a2a420079ea */ /* 0x0001e2000b800014 */
[----:B------:R-:W-:Y:S01]  /*27270*/  UTCHMMA tmem[UR67], gdesc[UR44], tmem[UR20], tmem[UR62], idesc[UR63], UPT ;  /* 0x00ff3e2c430079ea */ /* 0x000fe2000b800014 */
[----:B------:R1:W-:Y:S01]  /*27280*/  UTCHMMA tmem[UR7], gdesc[UR46], tmem[UR20], tmem[UR64], idesc[UR65], UPT ;  /* 0x00ff402e070079ea */ /* 0x0003e2000b800014 */
[----:B0-----:R-:W-:Y:S02]  /*27290*/  UIADD3 UR66, UPT, UPT, UR20, 0x90, URZ ;  /* 0x0000009014427890 */ /* 0x001fe4000fffe0ff */
[----:B-1----:R-:W-:Y:S02]  /*272a0*/  UIADD3 UR7, UPT, UPT, UR20, 0x80, URZ ;  /* 0x0000008014077890 */ /* 0x002fe4000fffe0ff */
[----:B------:R-:W-:-:S07]  /*272b0*/  UIADD3 UR67, UPT, UPT, UR20, 0x98, URZ ;  /* 0x0000009814437890 */ /* 0x000fce000fffe0ff */
[----:B------:R0:W-:Y:S02]  /*272c0*/  UTCHMMA tmem[UR7], gdesc[UR48], tmem[UR20], tmem[UR56], idesc[UR57], UPT ;  /* 0x00ff3830070079ea */ /* 0x0001e4000b800014 */
[----:B0-----:R-:W-:Y:S01]  /*272d0*/  UIADD3 UR56, UPT, UPT, UR20, 0x88, URZ ;  /* 0x0000008814387890 */ /* 0x001fe2000fffe0ff */
[----:B------:R-:W-:Y:S02]  /*272e0*/  UMOV UR7, URZ ;  /* 0x000000ff00077c82 */ /* 0x000fe40008000000 */
[----:B------:R-:W-:-:S06]  /*272f0*/  UMOV UR7, UR6 ;  /* 0x0000000600077c82 */ /* 0x000fcc0008000000 */
[----:B------:R0:W-:Y:S01]  /*27300*/  UTCHMMA tmem[UR56], gdesc[UR50], tmem[UR20], tmem[UR58], idesc[UR59], UPT ;  /* 0x00ff3a32380079ea */ /* 0x0001e2000b800014 */
[----:B------:R0:W-:Y:S01]  /*27310*/  UTCHMMA tmem[UR66], gdesc[UR52], tmem[UR20], tmem[UR62], idesc[UR63], UPT ;  /* 0x00ff3e34420079ea */ /* 0x0001e2000b800014 */
[----:B------:R0:W-:Y:S01]  /*27320*/  UTCHMMA tmem[UR67], gdesc[UR54], tmem[UR20], tmem[UR64], idesc[UR65], UPT ;  /* 0x00ff4036430079ea */ /* 0x0001e2000b800014 */
[----:B------:R0:W-:Y:S01]  /*27330*/  UTCBAR [UR7], URZ ;  /* 0x000000ff070073e9 */ /* 0x0001e200080000ff */
[----:B------:R-:W-:Y:S01]  /*27340*/  NOP ;  /* 0x0000000000007918 */ /* 0x000fe20000000000 */
.L_x_10:
[----:B------:R-:W2:Y:S04]  /*27350*/  LDL R5, [R1+0xc60] ;  /* 0x000c600001057983 */ /* 0x000ea80000100800 */
[----:B------:R-:W2:Y:S01]  /*27360*/  LDL R4, [R1+0x88] ;  /* 0x0000880001047983 */ /* 0x000ea20000100800 */
[----:B------:R-:W-:-:S04]  /*27370*/  UIADD3 UR60, UPT, UPT, UR60, 0x1, URZ ;  /* 0x000000013c3c7890 */ /* 0x000fc8000fffe0ff */
[----:B------:R-:W-:-:S04]  /*27380*/  UISETP.GT.AND UP1, UPT, UR60, 0x1, UPT ;  /* 0x000000013c00788c */ /* 0x000fc8000bf24270 */
[----:B0-----:R-:W-:Y:S02]  /*27390*/  USEL UR7, URZ, 0x1, !UP1 ;  /* 0x00000001ff077887 */ /* 0x001fe4000c800000 */
[----:B------:R-:W-:Y:S02]  /*273a0*/  USEL UR60, UR60, URZ, !UP1 ;  /* 0x000000ff3c3c7287 */ /* 0x000fe4000c800000 */
[----:B------:R-:W-:-:S03]  /*273b0*/  ULOP3.LUT UR56, UR4, UR7, URZ, 0x3c, !UPT ;  /* 0x0000000704387292 */ /* 0x000fc6000f8e3cff */
[----:B------:R-:W-:-:S04]  /*273c0*/  UMOV UR7, UR4 ;  /* 0x0000000400077c82 */ /* 0x000fc80008000000 */
[----:B------:R-:W-:Y:S01]  /*273d0*/  UMOV UR4, UR56 ;  /* 0x0000003800047c82 */ /* 0x000fe20008000000 */
[----:B--2---:R-:W-:-:S13]  /*273e0*/  ISETP.NE.U32.AND P2, PT, R4, R5, PT ;  /* 0x000000050400720c */ /* 0x004fda0003f45070 */
[----:B------:R-:W-:Y:S05]  /*273f0*/  @P2 BRA `(.L_x_11) ;  /* 0xfffffeac00b82947 */ /* 0x000fea000383ffff */
.L_x_8:
[----:B------:R-:W0:Y:S01]  /*27400*/  LDC R4, c[0x0][0x3a0] ;  /* 0x0000e800ff047b82 */ /* 0x000e220000000800 */
[----:B------:R-:W1:Y:S01]  /*27410*/  LDCU UR22, c[0x0][0x3b4] ;  /* 0x00007680ff1677ac */ /* 0x000e620008000800 */
[----:B------:R-:W2:Y:S01]  /*27420*/  LDCU UR4, c[0x0][0x3b8] ;  /* 0x00007700ff0477ac */ /* 0x000ea20008000800 */
[----:B------:R-:W3:Y:S01]  /*27430*/  LDCU.128 UR28, c[0x0][0x390] ;  /* 0x00007200ff1c77ac */ /* 0x000ee20008000c00 */
[----:B0-----:R-:W-:-:S05]  /*27440*/  VIADD R4, R4, 0xff ;  /* 0x000000ff04047836 */ /* 0x001fca0000000000 */
[----:B------:R-:W-:-:S13]  /*27450*/  ISETP.GE.AND P0, PT, R4, 0x100, PT ;  /* 0x000001000400780c */ /* 0x000fda0003f06270 */
[----:B-123--:R-:W-:Y:S05]  /*27460*/  @!P0 BRA `(.L_x_12) ;  /* 0x0000000000108947 */ /* 0x00efea0003800000 */
[----:B------:R-:W-:-:S06]  /*27470*/  USHF.L.U32 UR7, UR7, 0x1f, URZ ;  /* 0x0000001f07077899 */ /* 0x000fcc00080006ff */
[----:B-----5:R-:W-:-:S04]  /*27480*/  IMAD.U32 R0, RZ, RZ, UR7 ;  /* 0x00000007ff007e24 */ /* 0x020fc8000f8e00ff */
[----:B------:R-:W0:Y:S02]  /*27490*/  SYNCS.PHASECHK.TRANS64.TRYWAIT P0, [UR6], R0 ;  /* 0x00000000ff0075a7 */ /* 0x000e240008001106 */
[----:B0-----:R-:W-:Y:S05]  /*274a0*/  @!P0 BRA `(.L_x_13) ;  /* 0x0000001000b88947 */ /* 0x001fea0003800000 */
.L_x_12:
[----:B------:R-:W2:Y:S04]  /*274b0*/  LDL.LU R7, [R1+0xc94] ;  /* 0x000c940001077983 */ /* 0x000ea80000300800 */
[----:B------:R-:W3:Y:S04]  /*274c0*/  LDL.LU R6, [R1+0xc90] ;  /* 0x000c900001067983 */ /* 0x000ee80000300800 */
[----:B------:R-:W4:Y:S04]  /*274d0*/  LDL.LU R5, [R1+0xc8c] ;  /* 0x000c8c0001057983 */ /* 0x000f280000300800 */
[----:B------:R-:W4:Y:S04]  /*274e0*/  LDL.LU R4, [R1+0xc88] ;  /* 0x000c880001047983 */ /* 0x000f280000300800 */
[----:B-----5:R-:W4:Y:S04]  /*274f0*/  LDL.LU R2, [R1+0xc80] ;  /* 0x000c800001027983 */ /* 0x020f280000300800 */
[----:B------:R-:W4:Y:S04]  /*27500*/  LDL.LU R45, [R1+0xca8] ;  /* 0x000ca800012d7983 */ /* 0x000f280000300800 */
[----:B------:R-:W4:Y:S04]  /*27510*/  LDL.LU R39, [R1+0xca4] ;  /* 0x000ca40001277983 */ /* 0x000f280000300800 */
[----:B------:R-:W4:Y:S04]  /*27520*/  LDL.LU R44, [R1+0xca0] ;  /* 0x000ca000012c7983 */ /* 0x000f280000300800 */
[----:B------:R-:W4:Y:S04]  /*27530*/  LDL.LU R43, [R1+0xc9c] ;  /* 0x000c9c00012b7983 */ /* 0x000f280000300800 */
[----:B------:R-:W4:Y:S01]  /*27540*/  LDL.LU R42, [R1+0xc98] ;  /* 0x000c9800012a7983 */ /* 0x000f220000300800 */
[----:B------:R-:W-:Y:S01]  /*27550*/  BAR.SYNC.DEFER_BLOCKING 0x0 ;  /* 0x0000000000007b1d */ /* 0x000fe20000010000 */
[----:B------:R-:W-:Y:S01]  /*27560*/  UIMAD UR6, UR5, UR4, URZ ;  /* 0x00000004050672a4 */ /* 0x000fe2000f8e02ff */
[----:B------:R-:W-:-:S04]  /*27570*/  IMAD.U32 R41, RZ, RZ, UR31 ;  /* 0x0000001fff297e24 */ /* 0x000fc8000f8e00ff */
[----:B------:R-:W0:Y:S02]  /*27580*/  @!P1 SYNCS.CCTL.IV [UR19+0x8000] ;  /* 0x00800000ff0099b1 */ /* 0x000e240008000013 */
[----:B0-----:R-:W-:Y:S01]  /*27590*/  BAR.SYNC.DEFER_BLOCKING 0x0 ;  /* 0x0000000000007b1d */ /* 0x001fe20000010000 */
[----:B------:R-:W-:Y:S01]  /*275a0*/  IMAD.U32 R37, RZ, RZ, UR6 ;  /* 0x00000006ff257e24 */ /* 0x000fe2000f8e00ff */
[----:B------:R-:W-:-:S04]  /*275b0*/  UIADD3 UR6, UPT, UPT, UR6, UR4, URZ ;  /* 0x0000000406067290 */ /* 0x000fc8000fffe0ff */
[----:B------:R-:W0:Y:S01]  /*275c0*/  @!P1 SYNCS.CCTL.IV [UR19+0x8008] ;  /* 0x00800800ff0099b1 */ /* 0x000e220008000013 */
[----:B--2---:R-:W-:Y:S02]  /*275d0*/  R2UR UR23, R7 ;  /* 0x00000000071772ca */ /* 0x004fe400000e0000 */
[----:B---3--:R-:W-:Y:S02]  /*275e0*/  R2UR UR27, R6 ;  /* 0x00000000061b72ca */ /* 0x008fe400000e0000 */
[----:B----4-:R-:W-:Y:S02]  /*275f0*/  R2UR UR26, R5 ;  /* 0x00000000051a72ca */ /* 0x010fe400000e0000 */
[----:B------:R-:W-:Y:S02]  /*27600*/  R2UR UR7, R4 ;  /* 0x00000000040772ca */ /* 0x000fe400000e0000 */
[----:B------:R-:W1:Y:S01]  /*27610*/  LDTM.x32 R4, tmem[UR21] ;  /* 0x00000015000479ee */ /* 0x000e6200082c0000 */
[----:B------:R-:W-:Y:S01]  /*27620*/  NOP ;  /* 0x0000000000007918 */ /* 0x000fe20000000000 */
[C---:B------:R-:W-:Y:S01]  /*27630*/  IMAD R0, R2.reuse, UR22, RZ ;  /* 0x0000001602007c24 */ /* 0x040fe2000f8e02ff */
[----:B------:R-:W-:-:S04]  /*27640*/  ISETP.GE.AND P0, PT, R2, UR30, PT ;  /* 0x0000001e02007c0c */ /* 0x000fc8000bf06270 */
[C---:B------:R-:W-:Y:S02]  /*27650*/  LEA R2, P2, R0.reuse, UR28, 0x1 ;  /* 0x0000001c00027c11 */ /* 0x040fe4000f8408ff */
[----:B------:R-:W-:Y:S01]  /*27660*/  ISETP.GT.AND P3, PT, R41, UR5, !P0 ;  /* 0x0000000529007c0c */ /* 0x000fe2000c764270 */
[----:B------:R-:W-:Y:S01]  /*27670*/  UIADD3 UR5, UPT, UPT, UR6, UR4, URZ ;  /* 0x0000000406057290 */ /* 0x000fe2000fffe0ff */
[----:B------:R-:W-:Y:S02]  /*27680*/  LEA.HI.X.SX32 R0, R0, UR29, 0x1, P2 ;  /* 0x0000001d00007c11 */ /* 0x000fe400090f0eff */
[----:B------:R-:W-:Y:S02]  /*27690*/  LEA R36, P2, R37, R2, 0x1 ;  /* 0x0000000225247211 */ /* 0x000fe400078408ff */
[----:B------:R-:W-:Y:S01]  /*276a0*/  R2UR UR22, R39 ;  /* 0x00000000271672ca */ /* 0x000fe200000e0000 */
[----:B------:R-:W-:Y:S01]  /*276b0*/  IMAD.U32 R39, RZ, RZ, UR5 ;  /* 0x00000005ff277e24 */ /* 0x000fe2000f8e00ff */
[----:B------:R-:W-:Y:S01]  /*276c0*/  LEA.HI.X.SX32 R37, R37, R0, 0x1, P2 ;  /* 0x0000000025257211 */ /* 0x000fe200010f0eff */
[----:B------:R-:W-:Y:S01]  /*276d0*/  UIADD3 UR5, UPT, UPT, UR5, UR4, URZ ;  /* 0x0000000405057290 */ /* 0x000fe2000fffe0ff */
[----:B-1----:R-:W-:Y:S01]  /*276e0*/  F2FP.BF16.F32.PACK_AB R3, R5, R4 ;  /* 0x000000040503723e */ /* 0x002fe200000010ff */
[----:B------:R-:W-:Y:S01]  /*276f0*/  IMAD.U32 R5, RZ, RZ, UR6 ;  /* 0x00000006ff057e24 */ /* 0x000fe2000f8e00ff */
[----:B------:R-:W-:-:S02]  /*27700*/  ISETP.GT.AND P2, PT, R41, UR23, !P0 ;  /* 0x0000001729007c0c */ /* 0x000fc4000c744270 */
[----:B------:R-:W-:Y:S02]  /*27710*/  PRMT R40, R3, 0x7610, R40 ;  /* 0x0000761003287816 */ /* 0x000fe40000000028 */
[----:B------:R-:W-:Y:S02]  /*27720*/  LEA R4, P1, R5, R2, 0x1 ;  /* 0x0000000205047211 */ /* 0x000fe400078208ff */
[----:B------:R-:W-:Y:S01]  /*27730*/  F2FP.BF16.F32.PACK_AB R38, R7, R6 ;  /* 0x000000060726723e */ /* 0x000fe200000010ff */
[----:B------:R1:W-:Y:S01]  /*27740*/  @P3 STG.E.U16 desc[UR24][R36.64], R40 ;  /* 0x0000002824003986 */ /* 0x0003e2000c101518 */
[----:B------:R-:W-:Y:S02]  /*27750*/  LEA.HI.X.SX32 R5, R5, R0, 0x1, P1 ;  /* 0x0000000005057211 */ /* 0x000fe400008f0eff */
[----:B------:R-:W-:Y:S02]  /*27760*/  LEA R6, P1, R39, R2, 0x1 ;  /* 0x0000000227067211 */ /* 0x000fe400078208ff */
[----:B------:R-:W-:-:S02]  /*27770*/  ISETP.GT.AND P3, PT, R41, UR27, !P0 ;  /* 0x0000001b29007c0c */ /* 0x000fc4000c764270 */
[----:B------:R-:W-:Y:S02]  /*27780*/  LEA.HI.X.SX32 R7, R39, R0, 0x1, P1 ;  /* 0x0000000027077211 */ /* 0x000fe400008f0eff */
[----:B-1----:R-:W-:Y:S01]  /*27790*/  PRMT R37, R3, 0x7632, R37 ;  /* 0x0000763203257816 */ /* 0x002fe20000000025 */
[----:B------:R-:W-:Y:S01]  /*277a0*/  IMAD.U32 R3, RZ, RZ, UR5 ;  /* 0x00000005ff037e24 */ /* 0x000fe2000f8e00ff */
[----:B------:R-:W-:Y:S01]  /*277b0*/  UIADD3 UR5, UPT, UPT, UR5, UR4, URZ ;  /* 0x0000000405057290 */ /* 0x000fe2000fffe0ff */
[----:B------:R-:W-:-:S03]  /*277c0*/  ISETP.GT.AND P4, PT, R41, UR26, !P0 ;  /* 0x0000001a29007c0c */ /* 0x000fc6000c784270 */
[----:B------:R-:W-:Y:S01]  /*277d0*/  LEA R36, P1, R3, R2, 0x1 ;  /* 0x0000000203247211 */ /* 0x000fe200078208ff */
[----:B------:R1:W-:Y:S01]  /*277e0*/  @P2 STG.E.U16 desc[UR24][R4.64], R37 ;  /* 0x0000002504002986 */ /* 0x0003e2000c101518 */
[----:B------:R-:W-:Y:S01]  /*277f0*/  R2UR UR23, R45 ;  /* 0x000000002d1772ca */ /* 0x000fe200000e0000 */
[----:B------:R-:W-:Y:S01]  /*27800*/  UIADD3 UR6, UPT, UPT, UR5, UR4, URZ ;  /* 0x0000000405067290 */ /* 0x000fe2000fffe0ff */
[----:B------:R-:W-:Y:S01]  /*27810*/  ISETP.GT.AND P2, PT, R41, UR7, !P0 ;  /* 0x0000000729007c0c */ /* 0x000fe2000c744270 */
[----:B------:R2:W-:Y:S01]  /*27820*/  @P3 STG.E.U16 desc[UR24][R6.64], R38 ;  /* 0x0000002606003986 */ /* 0x0005e2000c101518 */
[----:B-1----:R-:W-:Y:S01]  /*27830*/  LEA.HI.X.SX32 R37, R3, R0, 0x1, P1 ;  /* 0x0000000003257211 */ /* 0x002fe200008f0eff */
[----:B------:R-:W-:Y:S01]  /*27840*/  IMAD.U32 R3, RZ, RZ, UR5 ;  /* 0x00000005ff037e24 */ /* 0x000fe2000f8e00ff */
[----:B------:R-:W-:Y:S01]  /*27850*/  PRMT R5, R38, 0x7632, R5 ;  /* 0x0000763226057816 */ /* 0x000fe20000000005 */
[----:B------:R-:W-:Y:S02]  /*27860*/  UIADD3 UR5, UPT, UPT, UR6, UR4, URZ ;  /* 0x0000000406057290 */ /* 0x000fe4000fffe0ff */
[----:B--2---:R-:W-:Y:S01]  /*27870*/  IMAD.U32 R7, RZ, RZ, UR6 ;  /* 0x00000006ff077e24 */ /* 0x004fe2000f8e00ff */
[----:B------:R-:W-:Y:S01]  /*27880*/  LEA R4, P1, R3, R2, 0x1 ;  /* 0x0000000203047211 */ /* 0x000fe200078208ff */
[----:B------:R1:W-:Y:S02]  /*27890*/  @P4 STG.E.U16 desc[UR24][R36.64], R5 ;  /* 0x0000000524004986 */ /* 0x0003e4000c101518 */
[----:B------:R-:W-:-:S02]  /*278a0*/  ISETP.GT.AND P3, PT, R41, UR23, !P0 ;  /* 0x0000001729007c0c */ /* 0x000fc4000c764270 */
[----:B------:R-:W-:Y:S02]  /*278b0*/  R2UR UR21, R44 ;  /* 0x000000002c1572ca */ /* 0x000fe400000e0000 */
[----:B------:R-:W-:Y:S02]  /*278c0*/  F2FP.BF16.F32.PACK_AB R9, R9, R8 ;  /* 0x000000080909723e */ /* 0x000fe400000010ff */
[----:B-1----:R-:W-:Y:S01]  /*278d0*/  LEA.HI.X.SX32 R5, R3, R0, 0x1, P1 ;  /* 0x0000000003057211 */ /* 0x002fe200008f0eff */
[----:B------:R-:W-:Y:S01]  /*278e0*/  IMAD.U32 R3, RZ, RZ, UR5 ;  /* 0x00000005ff037e24 */ /* 0x000fe2000f8e00ff */
[----:B------:R-:W-:Y:S01]  /*278f0*/  LEA R6, P1, R7, R2, 0x1 ;  /* 0x0000000207067211 */ /* 0x000fe200078208ff */
[----:B------:R-:W-:Y:S01]  /*27900*/  UIADD3 UR5, UPT, UPT, UR5, UR4, URZ ;  /* 0x0000000405057290 */ /* 0x000fe2000fffe0ff */
[----:B------:R-:W-:Y:S02]  /*27910*/  ISETP.GT.AND P4, PT, R41, UR22, !P0 ;  /* 0x0000001629007c0c */ /* 0x000fe4000c784270 */
[----:B------:R-:W-:-:S02]  /*27920*/  LEA.HI.X.SX32 R7, R7, R0, 0x1, P1 ;  /* 0x0000000007077211 */ /* 0x000fc400008f0eff */
[----:B------:R-:W-:Y:S01]  /*27930*/  LEA R8, P1, R3, R2, 0x1 ;  /* 0x0000000203087211 */ /* 0x000fe200078208ff */
[----:B------:R1:W-:Y:S01]  /*27940*/  @P2 STG.E.U16 desc[UR24][R4.64], R9 ;  /* 0x0000000904002986 */ /* 0x0003e2000c101518 */
[----:B------:R-:W-:Y:S01]  /*27950*/  R2UR UR19, R43 ;  /* 0x000000002b1372ca */ /* 0x000fe200000e0000 */
[----:B------:R-:W-:Y:S01]  /*27960*/  UIADD3 UR6, UPT, UPT, UR5, UR4, URZ ;  /* 0x0000000405067290 */ /* 0x000fe2000fffe0ff */
[----:B------:R-:W-:Y:S02]  /*27970*/  R2UR UR7, R42 ;  /* 0x000000002a0772ca */ /* 0x000fe400000e0000 */
[----:B------:R-:W-:Y:S02]  /*27980*/  F2FP.BF16.F32.PACK_AB R10, R11, R10 ;  /* 0x0000000a0b0a723e */ /* 0x000fe400000010ff */
[----:B-1----:R-:W-:Y:S02]  /*27990*/  PRMT R5, R9, 0x7632, R5 ;  /* 0x0000763209057816 */ /* 0x002fe40000000005 */
[----:B------:R-:W-:Y:S01]  /*279a0*/  LEA.HI.X.SX32 R9, R3, R0, 0x1, P1 ;  /* 0x0000000003097211 */ /* 0x000fe200008f0eff */
[----:B------:R-:W-:-:S02]  /*279b0*/  IMAD.U32 R3, RZ, RZ, UR5 ;  /* 0x00000005ff037e24 */ /* 0x000fc4000f8e00ff */
[----:B------:R-:W-:Y:S01]  /*279c0*/  IMAD.U32 R11, RZ, RZ, UR6 ;  /* 0x00000006ff0b7e24 */ /* 0x000fe2000f8e00ff */
[----:B------:R1:W-:Y:S01]  /*279d0*/  @P3 STG.E.U16 desc[UR24][R6.64], R5 ;  /* 0x0000000506003986 */ /* 0x0003e2000c101518 */
[----:B------:R-:W-:Y:S01]  /*279e0*/  UIADD3 UR6, UPT, UPT, UR6, UR4, URZ ;  /* 0x0000000406067290 */ /* 0x000fe2000fffe0ff */
[----:B------:R-:W-:Y:S02]  /*279f0*/  ISETP.GT.AND P3, PT, R41, UR21, !P0 ;  /* 0x0000001529007c0c */ /* 0x000fe4000c764270 */
[----:B------:R-:W-:Y:S01]  /*27a00*/  LEA R4, P2, R3, R2, 0x1 ;  /* 0x0000000203047211 */ /* 0x000fe200078408ff */
[----:B------:R2:W-:Y:S01]  /*27a10*/  @P4 STG.E.U16 desc[UR24][R8.64], R10 ;  /* 0x0000000a08004986 */ /* 0x0005e2000c101518 */
[C---:B------:R-:W-:Y:S02]  /*27a20*/  ISETP.GT.AND P4, PT, R41.reuse, UR19, !P0 ;  /* 0x0000001329007c0c */ /* 0x040fe4000c784270 */
[----:B------:R-:W-:Y:S02]  /*27a30*/  ISETP.GT.AND P1, PT, R41, UR7, !P0 ;  /* 0x0000000729007c0c */ /* 0x000fe4000c724270 */
[----:B-1----:R-:W-:Y:S01]  /*27a40*/  LEA.HI.X.SX32 R5, R3, R0, 0x1, P2 ;  /* 0x0000000003057211 */ /* 0x002fe200010f0eff */
[----:B------:R-:W-:Y:S01]  /*27a50*/  IMAD.U32 R3, RZ, RZ, UR6 ;  /* 0x00000006ff037e24 */ /* 0x000fe2000f8e00ff */
[----:B------:R-:W-:Y:S01]  /*27a60*/  LEA R6, P2, R11, R2, 0x1 ;  /* 0x000000020b067211 */ /* 0x000fe200078408ff */
[----:B------:R-:W-:Y:S01]  /*27a70*/  UIADD3 UR6, UPT, UPT, UR6, UR4, URZ ;  /* 0x0000000406067290 */ /* 0x000fe2000fffe0ff */
[----:B--2---:R-:W-:-:S02]  /*27a80*/  PRMT R9, R10, 0x7632, R9 ;  /* 0x000076320a097816 */ /* 0x004fc40000000009 */
[----:B------:R-:W-:Y:S02]  /*27a90*/  LEA.HI.X.SX32 R7, R11, R0, 0x1, P2 ;  /* 0x000000000b077211 */ /* 0x000fe400010f0eff */
[----:B------:R-:W-:Y:S02]  /*27aa0*/  F2FP.BF16.F32.PACK_AB R12, R13, R12 ;  /* 0x0000000c0d0c723e */ /* 0x000fe400000010ff */
[----:B------:R-:W-:Y:S01]  /*27ab0*/  LEA R8, P2, R3, R2, 0x1 ;  /* 0x0000000203087211 */ /* 0x000fe200078408ff */
[----:B------:R1:W-:Y:S01]  /*27ac0*/  @P3 STG.E.U16 desc[UR24][R4.64], R9 ;  /* 0x0000000904003986 */ /* 0x0003e2000c101518 */
[----:B------:R-:W-:-:S03]  /*27ad0*/  UIADD3 UR7, UPT, UPT, UR6, UR4, URZ ;  /* 0x0000000406077290 */ /* 0x000fc6000fffe0ff */
[----:B------:R2:W-:Y:S01]  /*27ae0*/  @P4 STG.E.U16 desc[UR24][R6.64], R12 ;  /* 0x0000000c06004986 */ /* 0x0005e2000c101518 */
[----:B------:R-:W-:Y:S01]  /*27af0*/  UIADD3 UR5, UPT, UPT, UR7, UR4, URZ ;  /* 0x0000000407057290 */ /* 0x000fe2000fffe0ff */
[----:B-1----:R-:W-:Y:S01]  /*27b00*/  LEA.HI.X.SX32 R9, R3, R0, 0x1, P2 ;  /* 0x0000000003097211 */ /* 0x002fe200010f0eff */
[----:B------:R-:W-:Y:S01]  /*27b10*/  IMAD.U32 R3, RZ, RZ, UR6 ;  /* 0x00000006ff037e24 */ /* 0x000fe2000f8e00ff */
[----:B------:R-:W-:Y:S02]  /*27b20*/  PRMT R5, R12, 0x7632, R5 ;  /* 0x000076320c057816 */ /* 0x000fe40000000005 */
[----:B------:R-:W-:Y:S01]  /*27b30*/  ISETP.GT.AND P2, PT, R41, UR77, !P0 ;  /* 0x0000004d29007c0c */ /* 0x000fe2000c744270 */
[----:B--2---:R-:W-:Y:S02]  /*27b40*/  IMAD.U32 R7, RZ, RZ, UR7 ;  /* 0x00000007ff077e24 */ /* 0x004fe4000f8e00ff */
[----:B------:R1:W-:Y:S01]  /*27b50*/  @P1 STG.E.U16 desc[UR24][R8.64], R5 ;  /* 0x0000000508001986 */ /* 0x0003e2000c101518 */
[----:B------:R-:W-:-:S02]  /*27b60*/  LEA R4, P1, R3, R2, 0x1 ;  /* 0x0000000203047211 */ /* 0x000fc400078208ff */
[----:B------:R-:W-:Y:S02]  /*27b70*/  ISETP.GT.AND P3, PT, R41, UR76, !P0 ;  /* 0x0000004c29007c0c */ /* 0x000fe4000c764270 */
[----:B------:R-:W-:Y:S02]  /*27b80*/  F2FP.BF16.F32.PACK_AB R14, R15, R14 ;  /* 0x0000000e0f0e723e */ /* 0x000fe400000010ff */
[----:B-1----:R-:W-:Y:S01]  /*27b90*/  LEA.HI.X.SX32 R5, R3, R0, 0x1, P1 ;  /* 0x0000000003057211 */ /* 0x002fe200008f0eff */
[----:B------:R-:W-:Y:S01]  /*27ba0*/  IMAD.U32 R3, RZ, RZ, UR5 ;  /* 0x00000005ff037e24 */ /* 0x000fe2000f8e00ff */
[----:B------:R-:W-:Y:S01]  /*27bb0*/  LEA R6, P1, R7, R2, 0x1 ;  /* 0x0000000207067211 */ /* 0x000fe200078208ff */
[----:B------:R-:W-:Y:S01]  /*27bc0*/  UIADD3 UR5, UPT, UPT, UR5, UR4, URZ ;  /* 0x0000000405057290 */ /* 0x000fe2000fffe0ff */
[----:B------:R-:W-:Y:S02]  /*27bd0*/  ISETP.GT.AND P4, PT, R41, UR75, !P0 ;  /* 0x0000004b29007c0c */ /* 0x000fe4000c784270 */
[----:B------:R-:W-:-:S02]  /*27be0*/  LEA.HI.X.SX32 R7, R7, R0, 0x1, P1 ;  /* 0x0000000007077211 */ /* 0x000fc400008f0eff */
[C---:B------:R-:W-:Y:S01]  /*27bf0*/  LEA R8, P1, R3.reuse, R2, 0x1 ;  /* 0x0000000203087211 */ /* 0x040fe200078208ff */
[----:B------:R-:W-:Y:S01]  /*27c00*/  UIADD3 UR6, UPT, UPT, UR5, UR4, URZ ;  /* 0x0000000405067290 */ /* 0x000fe2000fffe0ff */
[----:B------:R1:W-:Y:S02]  /*27c10*/  @P2 STG.E.U16 desc[UR24][R4.64], R14 ;  /* 0x0000000e04002986 */ /* 0x0003e4000c101518 */
[----:B------:R-:W-:Y:S01]  /*27c20*/  LEA.HI.X.SX32 R9, R3, R0, 0x1, P1 ;  /* 0x0000000003097211 */ /* 0x000fe200008f0eff */
[----:B------:R-:W-:Y:S01]  /*27c30*/  IMAD.U32 R3, RZ, RZ, UR5 ;  /* 0x00000005ff037e24 */ /* 0x000fe2000f8e00ff */
[----:B------:R-:W-:Y:S01]  /*27c40*/  F2FP.BF16.F32.PACK_AB R16, R17, R16 ;  /* 0x000000101110723e */ /* 0x000fe200000010ff */
[----:B------:R-:W-:Y:S01]  /*27c50*/  IMAD.U32 R11, RZ, RZ, UR6 ;  /* 0x00000006ff0b7e24 */ /* 0x000fe2000f8e00ff */
[----:B------:R-:W-:Y:S01]  /*27c60*/  UIADD3 UR6, UPT, UPT, UR6, UR4, URZ ;  /* 0x0000000406067290 */ /* 0x000fe2000fffe0ff */
[----:B-1----:R-:W-:Y:S02]  /*27c70*/  PRMT R5, R14, 0x7632, R5 ;  /* 0x000076320e057816 */ /* 0x002fe40000000005 */
[----:B------:R-:W-:-:S03]  /*27c80*/  LEA R4, P2, R3, R2, 0x1 ;  /* 0x0000000203047211 */ /* 0x000fc600078408ff */
[----:B------:R1:W-:Y:S01]  /*27c90*/  @P3 STG.E.U16 desc[UR24][R6.64], R5 ;  /* 0x0000000506003986 */ /* 0x0003e2000c101518 */
[----:B------:R-:W-:-:S03]  /*27ca0*/  ISETP.GT.AND P3, PT, R41, UR74, !P0 ;  /* 0x0000004a29007c0c */ /* 0x000fc6000c764270 */
[----:B------:R2:W-:Y:S01]  /*27cb0*/  @P4 STG.E.U16 desc[UR24][R8.64], R16 ;  /* 0x0000001008004986 */ /* 0x0005e2000c101518 */
[C---:B------:R-:W-:Y:S02]  /*27cc0*/  ISETP.GT.AND P4, PT, R41.reuse, UR73, !P0 ;  /* 0x0000004929007c0c */ /* 0x040fe4000c784270 */
[----:B------:R-:W-:Y:S02]  /*27cd0*/  ISETP.GT.AND P1, PT, R41, UR72, !P0 ;  /* 0x0000004829007c0c */ /* 0x000fe4000c724270 */
[----:B-1----:R-:W-:Y:S01]  /*27ce0*/  LEA.HI.X.SX32 R5, R3, R0, 0x1, P2 ;  /* 0x0000000003057211 */ /* 0x002fe200010f0eff */
[----:B------:R-:W-:Y:S01]  /*27cf0*/  IMAD.U32 R3, RZ, RZ, UR6 ;  /* 0x00000006ff037e24 */ /* 0x000fe2000f8e00ff */
[C---:B------:R-:W-:Y:S01]  /*27d00*/  LEA R6, P2, R11.reuse, R2, 0x1 ;  /* 0x000000020b067211 */ /* 0x040fe200078408ff */
[----:B------:R-:W-:Y:S01]  /*27d10*/  UIADD3 UR6, UPT, UPT, UR6, UR4, URZ ;  /* 0x0000000406067290 */ /* 0x000fe2000fffe0ff */
[----:B--2---:R-:W-:Y:S02]  /*27d20*/  PRMT R9, R16, 0x7632, R9 ;  /* 0x0000763210097816 */ /* 0x004fe40000000009 */
[----:B------:R-:W-:-:S02]  /*27d30*/  LEA.HI.X.SX32 R7, R11, R0, 0x1, P2 ;  /* 0x000000000b077211 */ /* 0x000fc400010f0eff */
        /* <DEDUP_REMOVED lines=8> */
[----:B------:R-:W-:Y:S01]  /*27dc0*/  PRMT R5, R18, 0x7632, R5 ;  /* 0x0000763212057816 */ /* 0x000fe20000000005 */
[----:B--2---:R-:W-:-:S04]  /*27dd0*/  IMAD.U32 R7, RZ, RZ, UR7 ;  /* 0x00000007ff077e24 */ /* 0x004fc8000f8e00ff */
[----:B------:R1:W-:Y:S01]  /*27de0*/  @P1 STG.E.U16 desc[UR24][R8.64], R5 ;  /* 0x0000000508001986 */ /* 0x0003e2000c101518 */
[----:B------:R-:W-:Y:S02]  /*27df0*/  LEA R4, P1, R3, R2, 0x1 ;  /* 0x0000000203047211 */ /* 0x000fe400078208ff */
[C---:B------:R-:W-:Y:S02]  /*27e00*/  ISETP.GT.AND P2, PT, R41.reuse, UR71, !P0 ;  /* 0x0000004729007c0c */ /* 0x040fe4000c744270 */
[----:B------:R-:W-:Y:S02]  /*27e10*/  ISETP.GT.AND P3, PT, R41, UR70, !P0 ;  /* 0x0000004629007c0c */ /* 0x000fe4000c764270 */
[----:B-1----:R-:W-:Y:S01]  /*27e20*/  LEA.HI.X.SX32 R5, R3, R0, 0x1, P1 ;  /* 0x0000000003057211 */ /* 0x002fe200008f0eff */
[----:B------:R-:W-:Y:S01]  /*27e30*/  IMAD.U32 R3, RZ, RZ, UR5 ;  /* 0x00000005ff037e24 */ /* 0x000fe2000f8e00ff */
[----:B------:R-:W-:Y:S01]  /*27e40*/  LEA R6, P1, R7, R2, 0x1 ;  /* 0x0000000207067211 */ /* 0x000fe200078208ff */
[----:B------:R-:W-:Y:S01]  /*27e50*/  UIADD3 UR5, UPT, UPT, UR5, UR4, URZ ;  /* 0x0000000405057290 */ /* 0x000fe2000fffe0ff */
[----:B------:R-:W-:-:S02]  /*27e60*/  ISETP.GT.AND P4, PT, R41, UR69, !P0 ;  /* 0x0000004529007c0c */ /* 0x000fc4000c784270 */
[----:B------:R-:W-:Y:S02]  /*27e70*/  LEA.HI.X.SX32 R7, R7, R0, 0x1, P1 ;  /* 0x0000000007077211 */ /* 0x000fe400008f0eff */
[----:B------:R-:W-:Y:S02]  /*27e80*/  LEA R8, P1, R3, R2, 0x1 ;  /* 0x0000000203087211 */ /* 0x000fe400078208ff */
[----:B------:R-:W-:Y:S01]  /*27e90*/  F2FP.BF16.F32.PACK_AB R20, R21, R20 ;  /* 0x000000141514723e */ /* 0x000fe200000010ff */
[----:B------:R-:W-:Y:S01]  /*27ea0*/  UIADD3 UR6, UPT, UPT, UR5, UR4, URZ ;  /* 0x0000000405067290 */ /* 0x000fe2000fffe0ff */
[----:B------:R-:W-:Y:S01]  /*27eb0*/  LEA.HI.X.SX32 R9, R3, R0, 0x1, P1 ;  /* 0x0000000003097211 */ /* 0x000fe200008f0eff */
[----:B------:R-:W-:Y:S02]  /*27ec0*/  IMAD.U32 R3, RZ, RZ, UR5 ;  /* 0x00000005ff037e24 */ /* 0x000fe4000f8e00ff */
[----:B------:R1:W-:Y:S01]  /*27ed0*/  @P2 STG.E.U16 desc[UR24][R4.64], R20 ;  /* 0x0000001404002986 */ /* 0x0003e2000c101518 */
[----:B------:R-:W-:Y:S01]  /*27ee0*/  F2FP.BF16.F32.PACK_AB R22, R23, R22 ;  /* 0x000000161716723e */ /* 0x000fe200000010ff */
[----:B------:R-:W-:-:S02]  /*27ef0*/  UIADD3 UR5, UPT, UPT, UR6, UR4, URZ ;  /* 0x0000000406057290 */ /* 0x000fc4000fffe0ff */
[----:B------:R-:W-:Y:S01]  /*27f00*/  IMAD.U32 R11, RZ, RZ, UR6 ;  /* 0x00000006ff0b7e24 */ /* 0x000fe2000f8e00ff */
[----:B-1----:R-:W-:Y:S02]  /*27f10*/  PRMT R5, R20, 0x7632, R5 ;  /* 0x0000763214057816 */ /* 0x002fe40000000005 */
[----:B------:R-:W-:-:S03]  /*27f20*/  LEA R4, P2, R3, R2, 0x1 ;  /* 0x0000000203047211 */ /* 0x000fc600078408ff */
[----:B------:R1:W-:Y:S04]  /*27f30*/  @P3 STG.E.U16 desc[UR24][R6.64], R5 ;  /* 0x0000000506003986 */ /* 0x0003e8000c101518 */
[----:B------:R2:W-:Y:S01]  /*27f40*/  @P4 STG.E.U16 desc[UR24][R8.64], R22 ;  /* 0x0000001608004986 */ /* 0x0005e2000c101518 */
[C---:B------:R-:W-:Y:S02]  /*27f50*/  ISETP.GT.AND P4, PT, R41.reuse, UR68, !P0 ;  /* 0x0000004429007c0c */ /* 0x040fe4000c784270 */
[----:B------:R-:W-:Y:S02]  /*27f60*/  ISETP.GT.AND P5, PT, R41, UR61, !P0 ;  /* 0x0000003d29007c0c */ /* 0x000fe4000c7a4270 */
[----:B-1----:R-:W-:Y:S01]  /*27f70*/  LEA.HI.X.SX32 R5, R3, R0, 0x1, P2 ;  /* 0x0000000003057211 */ /* 0x002fe200010f0eff */
[----:B------:R-:W-:Y:S01]  /*27f80*/  IMAD.U32 R3, RZ, RZ, UR5 ;  /* 0x00000005ff037e24 */ /* 0x000fe2000f8e00ff */
[----:B------:R-:W-:Y:S01]  /*27f90*/  UIADD3 UR5, UPT, UPT, UR5, UR4, URZ ;  /* 0x0000000405057290 */ /* 0x000fe2000fffe0ff */
[----:B------:R-:W-:-:S02]  /*27fa0*/  LEA R6, P3, R11, R2, 0x1 ;  /* 0x000000020b067211 */ /* 0x000fc400078608ff */
[----:B------:R-:W-:Y:S02]  /*27fb0*/  ISETP.GT.AND P1, PT, R41, UR8, !P0 ;  /* 0x0000000829007c0c */ /* 0x000fe4000c724270 */
[----:B------:R-:W-:Y:S01]  /*27fc0*/  LEA.HI.X.SX32 R7, R11, R0, 0x1, P3 ;  /* 0x000000000b077211 */ /* 0x000fe200018f0eff */
[----:B------:R-:W-:Y:S01]  /*27fd0*/  IMAD.U32 R11, RZ, RZ, UR5 ;  /* 0x00000005ff0b7e24 */ /* 0x000fe2000f8e00ff */
[----:B--2---:R-:W-:Y:S01]  /*27fe0*/  PRMT R9, R22, 0x7632, R9 ;  /* 0x0000763216097816 */ /* 0x004fe20000000009 */
[----:B------:R-:W-:Y:S01]  /*27ff0*/  UIADD3 UR5, UPT, UPT, UR5, UR4, URZ ;  /* 0x0000000405057290 */ /* 0x000fe2000fffe0ff */
[----:B------:R-:W-:Y:S02]  /*28000*/  F2FP.BF16.F32.PACK_AB R24, R25, R24 ;  /* 0x000000181918723e */ /* 0x000fe400000010ff */
[----:B------:R-:W-:Y:S01]  /*28010*/  LEA R8, P2, R3, R2, 0x1 ;  /* 0x0000000203087211 */ /* 0x000fe200078408ff */
[----:B------:R1:W-:Y:S01]  /*28020*/  @P4 STG.E.U16 desc[UR24][R4.64], R9 ;  /* 0x0000000904004986 */ /* 0x0003e2000c101518 */
[----:B------:R-:W-:Y:S01]  /*28030*/  UIADD3 UR6, UPT, UPT, UR5, UR4, URZ ;  /* 0x0000000405067290 */ /* 0x000fe2000fffe0ff */
[----:B------:R-:W-:-:S02]  /*28040*/  ISETP.GT.AND P3, PT, R41, UR9, !P0 ;  /* 0x0000000929007c0c */ /* 0x000fc4000c764270 */
[----:B------:R2:W-:Y:S01]  /*28050*/  @P5 STG.E.U16 desc[UR24][R6.64], R24 ;  /* 0x0000001806005986 */ /* 0x0005e2000c101518 */
[----:B-1----:R-:W-:Y:S01]  /*28060*/  LEA.HI.X.SX32 R9, R3, R0, 0x1, P2 ;  /* 0x0000000003097211 */ /* 0x002fe200010f0eff */
[----:B------:R-:W-:Y:S01]  /*28070*/  IMAD.U32 R3, RZ, RZ, UR5 ;  /* 0x00000005ff037e24 */ /* 0x000fe2000f8e00ff */
[----:B------:R-:W-:Y:S02]  /*28080*/  PRMT R5, R24, 0x7632, R5 ;  /* 0x0000763218057816 */ /* 0x000fe40000000005 */
[C---:B------:R-:W-:Y:S01]  /*28090*/  LEA R10, P2, R11.reuse, R2, 0x1 ;  /* 0x000000020b0a7211 */ /* 0x040fe200078408ff */
[----:B------:R-:W-:Y:S02]  /*280a0*/  UIADD3 UR5, UPT, UPT, UR6, UR4, URZ ;  /* 0x0000000406057290 */ /* 0x000fe4000fffe0ff */
[----:B--2---:R-:W-:Y:S01]  /*280b0*/  IMAD.U32 R7, RZ, RZ, UR6 ;  /* 0x00000006ff077e24 */ /* 0x004fe2000f8e00ff */
[----:B------:R1:W-:Y:S01]  /*280c0*/  @P1 STG.E.U16 desc[UR24][R8.64], R5 ;  /* 0x0000000508001986 */ /* 0x0003e2000c101518 */
[----:B------:R-:W-:-:S02]  /*280d0*/  LEA.HI.X.SX32 R11, R11, R0, 0x1, P2 ;  /* 0x000000000b0b7211 */ /* 0x000fc400010f0eff */
[----:B------:R-:W-:Y:S02]  /*280e0*/  ISETP.GT.AND P2, PT, R41, UR10, !P0 ;  /* 0x0000000a29007c0c */ /* 0x000fe4000c744270 */
[----:B------:R-:W-:Y:S02]  /*280f0*/  LEA R4, P1, R3, R2, 0x1 ;  /* 0x0000000203047211 */ /* 0x000fe400078208ff */
[----:B------:R-:W-:Y:S02]  /*28100*/  F2FP.BF16.F32.PACK_AB R26, R27, R26 ;  /* 0x0000001a1b1a723e */ /* 0x000fe400000010ff */
[----:B-1----:R-:W-:Y:S01]  /*28110*/  LEA.HI.X.SX32 R5, R3, R0, 0x1, P1 ;  /* 0x0000000003057211 */ /* 0x002fe200008f0eff */
[----:B------:R-:W-:Y:S01]  /*28120*/  IMAD.U32 R3, RZ, RZ, UR5 ;  /* 0x00000005ff037e24 */ /* 0x000fe2000f8e00ff */
[----:B------:R-:W-:Y:S01]  /*28130*/  LEA R6, P1, R7, R2, 0x1 ;  /* 0x0000000207067211 */ /* 0x000fe200078208ff */
[----:B------:R-:W-:Y:S01]  /*28140*/  @P3 STG.E.U16 desc[UR24][R10.64], R26 ;  /* 0x0000001a0a003986 */ /* 0x000fe2000c101518 */
[----:B------:R-:W-:Y:S01]  /*28150*/  PRMT R9, R26, 0x7632, R9 ;  /* 0x000076321a097816 */ /* 0x000fe20000000009 */
[----:B------:R-:W-:Y:S01]  /*28160*/  UIADD3 UR5, UPT, UPT, UR5, UR4, URZ ;  /* 0x0000000405057290 */ /* 0x000fe2000fffe0ff */
[----:B------:R-:W-:-:S02]  /*28170*/  ISETP.GT.AND P3, PT, R41, UR11, !P0 ;  /* 0x0000000b29007c0c */ /* 0x000fc4000c764270 */
[----:B------:R-:W-:Y:S02]  /*28180*/  LEA.HI.X.SX32 R7, R7, R0, 0x1, P1 ;  /* 0x0000000007077211 */ /* 0x000fe400008f0eff */
[----:B------:R-:W-:Y:S02]  /*28190*/  ISETP.GT.AND P4, PT, R41, UR12, !P0 ;  /* 0x0000000c29007c0c */ /* 0x000fe4000c784270 */
[----:B------:R-:W-:Y:S01]  /*281a0*/  LEA R8, P1, R3, R2, 0x1 ;  /* 0x0000000203087211 */ /* 0x000fe200078208ff */
[----:B------:R1:W-:Y:S01]  /*281b0*/  @P2 STG.E.U16 desc[UR24][R4.64], R9 ;  /* 0x0000000904002986 */ /* 0x0003e2000c101518 */
[----:B------:R-:W-:Y:S01]  /*281c0*/  UIADD3 UR6, UPT, UPT, UR5, UR4, URZ ;  /* 0x0000000405067290 */ /* 0x000fe2000fffe0ff */
[----:B------:R-:W-:Y:S02]  /*281d0*/  F2FP.BF16.F32.PACK_AB R28, R29, R28 ;  /* 0x0000001c1d1c723e */ /* 0x000fe400000010ff */
[----:B-1----:R-:W-:Y:S01]  /*281e0*/  LEA.HI.X.SX32 R9, R3, R0, 0x1, P1 ;  /* 0x0000000003097211 */ /* 0x002fe200008f0eff */
[----:B------:R-:W-:Y:S01]  /*281f0*/  IMAD.U32 R3, RZ, RZ, UR5 ;  /* 0x00000005ff037e24 */ /* 0x000fe2000f8e00ff */
[----:B------:R-:W-:Y:S01]  /*28200*/  UIADD3 UR5, UPT, UPT, UR6, UR4, URZ ;  /* 0x0000000406057290 */ /* 0x000fe2000fffe0ff */
[----:B------:R-:W-:Y:S01]  /*28210*/  PRMT R5, R28, 0x7632, R5 ;  /* 0x000076321c057816 */ /* 0x000fe20000000005 */
[----:B------:R-:W-:-:S02]  /*28220*/  IMAD.U32 R11, RZ, RZ, UR6 ;  /* 0x00000006ff0b7e24 */ /* 0x000fc4000f8e00ff */
[C---:B------:R-:W-:Y:S01]  /*28230*/  LEA R4, P1, R3.reuse, R2, 0x1 ;  /* 0x0000000203047211 */ /* 0x040fe200078208ff */
[----:B------:R-:W-:Y:S01]  /*28240*/  UIADD3 UR6, UPT, UPT, UR5, UR4, URZ ;  /* 0x0000000405067290 */ /* 0x000fe2000fffe0ff */
[----:B------:R-:W-:Y:S04]  /*28250*/  @P3 STG.E.U16 desc[UR24][R6.64], R28 ;  /* 0x0000001c06003986 */ /* 0x000fe8000c101518 */
[----:B------:R1:W-:Y:S01]  /*28260*/  @P4 STG.E.U16 desc[UR24][R8.64], R5 ;  /* 0x0000000508004986 */ /* 0x0003e2000c101518 */
[----:B------:R-:W-:Y:S01]  /*28270*/  IMAD.U32 R13, RZ, RZ, UR6 ;  /* 0x00000006ff0d7e24 */ /* 0x000fe2000f8e00ff */
[----:B-1----:R-:W-:Y:S01]  /*28280*/  LEA.HI.X.SX32 R5, R3, R0, 0x1, P1 ;  /* 0x0000000003057211 */ /* 0x002fe200008f0eff */
[----:B------:R-:W-:Y:S01]  /*28290*/  IMAD.U32 R3, RZ, RZ, UR5 ;  /* 0x00000005ff037e24 */ /* 0x000fe2000f8e00ff */
[----:B------:R-:W-:Y:S01]  /*282a0*/  UIADD3 UR5, UPT, UPT, UR6, UR4, URZ ;  /* 0x0000000406057290 */ /* 0x000fe2000fffe0ff */
[----:B------:R-:W-:-:S02]  /*282b0*/  LEA R6, P1, R11, R2, 0x1 ;  /* 0x000000020b067211 */ /* 0x000fc400078208ff */
[----:B------:R-:W-:Y:S01]  /*282c0*/  LEA R10, P6, R13, R2, 0x1 ;  /* 0x000000020d0a7211 */ /* 0x000fe200078c08ff */
[----:B------:R-:W-:Y:S01]  /*282d0*/  UIADD3 UR4, UPT, UPT, UR5, UR4, URZ ;  /* 0x0000000405047290 */ /* 0x000fe2000fffe0ff */
[----:B------:R-:W-:Y:S01]  /*282e0*/  LEA.HI.X.SX32 R7, R11, R0, 0x1, P1 ;  /* 0x000000000b077211 */ /* 0x000fe200008f0eff */
[----:B------:R-:W-:Y:S01]  /*282f0*/  IMAD.U32 R15, RZ, RZ, UR5 ;  /* 0x00000005ff0f7e24 */ /* 0x000fe2000f8e00ff */
[----:B------:R-:W-:Y:S02]  /*28300*/  LEA R8, P1, R3, R2, 0x1 ;  /* 0x0000000203087211 */ /* 0x000fe400078208ff */
[-C--:B------:R-:W-:Y:S02]  /*28310*/  LEA.HI.X.SX32 R11, R13, R0.reuse, 0x1, P6 ;  /* 0x000000000d0b7211 */ /* 0x080fe400030f0eff */
[----:B------:R-:W-:Y:S01]  /*28320*/  LEA.HI.X.SX32 R9, R3, R0, 0x1, P1 ;  /* 0x0000000003097211 */ /* 0x000fe200008f0eff */
[----:B------:R-:W-:Y:S01]  /*28330*/  IMAD.U32 R3, RZ, RZ, UR4 ;  /* 0x00000004ff037e24 */ /* 0x000fe2000f8e00ff */
[----:B------:R-:W-:-:S02]  /*28340*/  ISETP.GT.AND P5, PT, R41, UR13, !P0 ;  /* 0x0000000d29007c0c */ /* 0x000fc4000c7a4270 */
[----:B------:R-:W-:Y:S02]  /*28350*/  LEA R12, P6, R15, R2, 0x1 ;  /* 0x000000020f0c7211 */ /* 0x000fe400078c08ff */
[----:B------:R-:W-:Y:S02]  /*28360*/  ISETP.GT.AND P4, PT, R41, UR14, !P0 ;  /* 0x0000000e29007c0c */ /* 0x000fe4000c784270 */
[----:B------:R-:W-:Y:S02]  /*28370*/  LEA.HI.X.SX32 R13, R15, R0, 0x1, P6 ;  /* 0x000000000f0d7211 */ /* 0x000fe400030f0eff */
[----:B------:R-:W-:Y:S02]  /*28380*/  ISETP.GT.AND P3, PT, R41, UR16, !P0 ;  /* 0x0000001029007c0c */ /* 0x000fe4000c764270 */
[----:B------:R-:W-:Y:S02]  /*28390*/  LEA R2, P6, R3, R2, 0x1 ;  /* 0x0000000203027211 */ /* 0x000fe400078c08ff */
[----:B------:R-:W-:-:S02]  /*283a0*/  ISETP.GT.AND P2, PT, R41, UR17, !P0 ;  /* 0x0000001129007c0c */ /* 0x000fc4000c744270 */
[----:B------:R-:W-:Y:S02]  /*283b0*/  F2FP.BF16.F32.PACK_AB R30, R31, R30 ;  /* 0x0000001e1f1e723e */ /* 0x000fe400000010ff */
[C---:B------:R-:W-:Y:S02]  /*283c0*/  ISETP.GT.AND P1, PT, R41.reuse, UR18, !P0 ;  /* 0x0000001229007c0c */ /* 0x040fe4000c724270 */
[----:B------:R-:W-:Y:S02]  /*283d0*/  ISETP.GT.AND P0, PT, R41, UR15, !P0 ;  /* 0x0000000f29007c0c */ /* 0x000fe4000c704270 */
[----:B------:R-:W-:Y:S02]  /*283e0*/  LEA.HI.X.SX32 R3, R3, R0, 0x1, P6 ;  /* 0x0000000003037211 */ /* 0x000fe400030f0eff */
[----:B------:R-:W-:Y:S02]  /*283f0*/  F2FP.BF16.F32.PACK_AB R32, R33, R32 ;  /* 0x000000202120723e */ /* 0x000fe400000010ff */
[----:B------:R-:W-:Y:S01]  /*28400*/  PRMT R0, R30, 0x7632, R0 ;  /* 0x000076321e007816 */ /* 0x000fe20000000000 */
[----:B------:R1:W-:Y:S01]  /*28410*/  @P5 STG.E.U16 desc[UR24][R4.64], R30 ;  /* 0x0000001e04005986 */ /* 0x0003e2000c101518 */
[----:B------:R-:W-:-:S03]  /*28420*/  F2FP.BF16.F32.PACK_AB R34, R35, R34 ;  /* 0x000000222322723e */ /* 0x000fc600000010ff */
[----:B------:R2:W-:Y:S04]  /*28430*/  @P4 STG.E.U16 desc[UR24][R6.64], R0 ;  /* 0x0000000006004986 */ /* 0x0005e8000c101518 */
[----:B------:R3:W-:Y:S01]  /*28440*/  @P3 STG.E.U16 desc[UR24][R8.64], R32 ;  /* 0x0000002008003986 */ /* 0x0007e2000c101518 */
[----:B-1----:R-:W-:Y:S02]  /*28450*/  PRMT R5, R32, 0x7632, R5 ;  /* 0x0000763220057816 */ /* 0x002fe40000000005 */
[----:B--2---:R-:W-:-:S03]  /*28460*/  PRMT R7, R34, 0x7632, R7 ;  /* 0x0000763222077816 */ /* 0x004fc60000000007 */
[----:B------:R3:W-:Y:S04]  /*28470*/  @P2 STG.E.U16 desc[UR24][R10.64], R5 ;  /* 0x000000050a002986 */ /* 0x0007e8000c101518 */
[----:B------:R3:W-:Y:S04]  /*28480*/  @P1 STG.E.U16 desc[UR24][R12.64], R34 ;  /* 0x000000220c001986 */ /* 0x0007e8000c101518 */
[----:B------:R3:W-:Y:S01]  /*28490*/  @P0 STG.E.U16 desc[UR24][R2.64], R7 ;  /* 0x0000000702000986 */ /* 0x0007e2000c101518 */
[----:B0-----:R-:W-:Y:S06]  /*284a0*/  BAR.SYNC.DEFER_BLOCKING 0x0 ;  /* 0x0000000000007b1d */ /* 0x001fec0000010000 */
[----:B------:R-:W-:Y:S05]  /*284b0*/  BRA.U UP0, `(.L_x_14) ;  /* 0x0000000100a07547 */ /* 0x000fea000b800000 */
[----:B------:R-:W0:Y:S01]  /*284c0*/  S2UR UR5, SR_CgaCtaId ;  /* 0x00000000000579c3 */ /* 0x000e220000008800 */
[----:B------:R-:W-:Y:S01]  /*284d0*/  NOP ;  /* 0x0000000000007918 */ /* 0x000fe20000000000 */
[----:B------:R-:W-:Y:S01]  /*284e0*/  UMOV UR4, 0x50 ;  /* 0x0000005000047882 */ /* 0x000fe20000000000 */
[----:B------:R-:W-:Y:S02]  /*284f0*/  IMAD.U32 R0, RZ, RZ, UR20 ;  /* 0x00000014ff007e24 */ /* 0x000fe4000f8e00ff */
[----:B---3--:R-:W-:Y:S02]  /*28500*/  IMAD.MOV.U32 R3, RZ, RZ, 0xff ;  /* 0x000000ffff037424 */ /* 0x008fe400078e00ff */
[----:B------:R-:W-:Y:S01]  /*28510*/  IMAD.MOV.U32 R7, RZ, RZ, 0x1 ;  /* 0x00000001ff077424 */ /* 0x000fe200078e00ff */
[----:B------:R-:W-:-:S04]  /*28520*/  LOP3.LUT R0, R0, 0xffff, RZ, 0xc0, !PT ;  /* 0x0000ffff00007812 */ /* 0x000fc800078ec0ff */
[----:B------:R-:W-:-:S05]  /*28530*/  SHF.R.U32.HI R0, RZ, 0x5, R0 ;  /* 0x00000005ff007819 */ /* 0x000fca0000011600 */
[----:B------:R-:W-:Y:S01]  /*28540*/  VIADD R2, R0, 0x10 ;  /* 0x0000001000027836 */ /* 0x000fe20000000000 */
[----:B------:R-:W-:Y:S01]  /*28550*/  SHF.L.U32 R0, R3, R0, RZ ;  /* 0x0000000003007219 */ /* 0x000fe200000006ff */
[----:B0-----:R-:W-:-:S03]  /*28560*/  ULEA UR6, UR5, UR4, 0x18 ;  /* 0x0000000405067291 */ /* 0x001fc6000f8ec0ff */
[----:B------:R-:W-:-:S04]  /*28570*/  SHF.L.U32 R3, R7, R2, RZ ;  /* 0x0000000207037219 */ /* 0x000fc800000006ff */
[----:B------:R-:W-:Y:S02]  /*28580*/  LOP3.LUT R0, R3, R0, RZ, 0xfc, !PT ;  /* 0x0000000003007212 */ /* 0x000fe400078efcff */
[----:B------:R-:W0:Y:S02]  /*28590*/  LDS R5, [UR6] ;  /* 0x00000006ff057984 */ /* 0x000e240008000800 */
[C---:B------:R-:W-:Y:S02]  /*285a0*/  LOP3.LUT R2, R0.reuse, 0xffff, RZ, 0xc0, !PT ;  /* 0x0000ffff00027812 */ /* 0x040fe400078ec0ff */
[----:B0-----:R-:W-:-:S04]  /*285b0*/  LOP3.LUT R3, R0, 0xffff, R5, 0x80, !PT ;  /* 0x0000ffff00037812 */ /* 0x001fc800078e8005 */
[----:B------:R-:W-:-:S13]  /*285c0*/  ISETP.NE.AND P0, PT, R3, R2, PT ;  /* 0x000000020300720c */ /* 0x000fda0003f05270 */
[----:B------:R-:W-:Y:S05]  /*285d0*/  @P0 BRA `(.L_x_15) ;  /* 0x0000000000500947 */ /* 0x000fea0003800000 */
[----:B------:R-:W-:Y:S02]  /*285e0*/  SHF.R.U32.HI R5, RZ, 0x10, R5 ;  /* 0x00000010ff057819 */ /* 0x000fe40000011605 */
[----:B------:R-:W-:-:S04]  /*285f0*/  SHF.R.U32.HI R2, RZ, 0x10, R0 ;  /* 0x00000010ff027819 */ /* 0x000fc80000011600 */
[----:B------:R-:W-:-:S04]  /*28600*/  LOP3.LUT R5, R5, R2, RZ, 0xc0, !PT ;  /* 0x0000000205057212 */ /* 0x000fc800078ec0ff */
[----:B------:R-:W-:-:S13]  /*28610*/  ISETP.NE.AND P0, PT, R5, R2, PT ;  /* 0x000000020500720c */ /* 0x000fda0003f05270 */
[----:B------:R-:W-:Y:S05]  /*28620*/  @P0 BRA `(.L_x_16) ;  /* 0x0000000000300947 */ /* 0x000fea0003800000 */
[----:B------:R-:W-:Y:S01]  /*28630*/  R2UR UR4, R0 ;  /* 0x00000000000472ca */ /* 0x000fe200000e0000 */
[----:B------:R-:W-:Y:S01]  /*28640*/  VOTEU.ANY UR5, UPT, PT ;  /* 0x0000000000057886 */ /* 0x000fe200038e0100 */
[----:B------:R-:W0:Y:S01]  /*28650*/  S2R R0, SR_LANEID ;  /* 0x0000000000007919 */ /* 0x000e220000000000 */
[----:B------:R-:W-:-:S10]  /*28660*/  UFLO.U32 UR5, UR5 ;  /* 0x00000005000572bd */ /* 0x000fd400080e0000 */
[----:B------:R-:W-:-:S06]  /*28670*/  ULOP3.LUT UR4, URZ, UR4, URZ, 0x33, !UPT ;  /* 0x00000004ff047292 */ /* 0x000fcc000f8e33ff */
[----:B------:R-:W-:-:S04]  /*28680*/  IMAD.U32 R2, RZ, RZ, UR4 ;  /* 0x00000004ff027e24 */ /* 0x000fc8000f8e00ff */
[----:B------:R-:W1:Y:S02]  /*28690*/  REDUX UR7, R2 ;  /* 0x00000000020773c4 */ /* 0x000e640000000000 */
[----:B------:R2:W-:Y:S01]  /*286a0*/  UTCATOMSWS.AND URZ, UR4 ;  /* 0x0000000400ff79e3 */ /* 0x0005e20008000000 */
[----:B0-----:R-:W-:Y:S01]  /*286b0*/  ISETP.EQ.U32.AND P0, PT, R0, UR5, PT ;  /* 0x0000000500007c0c */ /* 0x001fe2000bf02070 */
[----:B-1----:R-:W-:-:S12]  /*286c0*/  IMAD.U32 R0, RZ, RZ, UR7 ;  /* 0x00000007ff007e24 */ /* 0x002fd8000f8e00ff */
[----:B------:R2:W-:Y:S01]  /*286d0*/  @P0 ATOMS.AND RZ, [UR6], R0 ;  /* 0x00000000ffff098c */ /* 0x0005e2000a800006 */
[----:B------:R-:W-:Y:S05]  /*286e0*/  BRA `(.L_x_14) ;  /* 0x0000000000147947 */ /* 0x000fea0003800000 */
.L_x_16:
[----:B------:R-:W-:-:S07]  /*286f0*/  MOV R2, 0x28710 ;  /* 0x0002871000027802 */ /* 0x000fce0000000f00 */
[----:B------:R-:W-:Y:S05]  /*28700*/  CALL.REL.NOINC `($__internal_0_$__cuda_sm10x_tcgen05_guardrail_trap_col_being_dealloced_not_returned_by_alloc) ;  /* 0x00000000002c7944 */ /* 0x000fea0003c00000 */
[----:B------:R-:W-:Y:S05]  /*28710*/  BRA `(.L_x_14) ;  /* 0x0000000000087947 */ /* 0x000fea0003800000 */
.L_x_15:
[----:B------:R-:W-:-:S07]  /*28720*/  MOV R2, 0x28740 ;  /* 0x0002874000027802 */ /* 0x000fce0000000f00 */
[----:B------:R-:W-:Y:S05]  /*28730*/  CALL.REL.NOINC `($__internal_2_$__cuda_sm10x_tcgen05_guardrail_trap_unallocated_columns_being_dealloced) ;  /* 0x0000000000387944 */ /* 0x000fea0003c00000 */
.L_x_14:
[----:B------:R-:W-:Y:S01]  /*28740*/  NOP ;  /* 0x0000000000007918 */ /* 0x000fe20000000000 */
[----:B--2---:R-:W-:Y:S05]  /*28750*/  EXIT ;  /* 0x000000000000794d */ /* 0x004fea0003800000 */
.L_x_9:
[----:B------:R-:W0:Y:S02]  /*28760*/  SYNCS.PHASECHK.TRANS64.TRYWAIT P4, [UR6], R4 ;  /* 0x00000004ff0075a7 */ /* 0x000e240008081106 */
[----:B0-----:R-:W-:Y:S05]  /*28770*/  @!P4 BRA `(.L_x_9) ;  /* 0xfffffffc00f8c947 */ /* 0x001fea000383ffff */
[----:B------:R-:W-:Y:S05]  /*28780*/  BRA `(.L_x_17) ;  /* 0xffffff9c00347947 */ /* 0x000fea000383ffff */
.L_x_13:
[----:B------:R-:W0:Y:S02]  /*28790*/  SYNCS.PHASECHK.TRANS64.TRYWAIT P0, [UR6], R0 ;  /* 0x00000000ff0075a7 */ /* 0x000e240008001106 */
[----:B0-----:R-:W-:Y:S05]  /*287a0*/  @!P0 BRA `(.L_x_13) ;  /* 0xfffffffc00f88947 */ /* 0x001fea000383ffff */
[----:B------:R-:W-:Y:S05]  /*287b0*/  BRA `(.L_x_12) ;  /* 0xffffffec003c7947 */ /* 0x000fea000383ffff */
        .weak           $__internal_0_$__cuda_sm10x_tcgen05_guardrail_trap_col_being_dealloced_not_returned_by_alloc
        .type           $__internal_0_$__cuda_sm10x_tcgen05_guardrail_trap_col_being_dealloced_not_returned_by_alloc,@function
        .size           $__internal_0_$__cuda_sm10x_tcgen05_guardrail_trap_col_being_dealloced_not_returned_by_alloc,($__internal_1_$__cuda_sm10x_tcgen05_guardrail_trap_phase_invalid_during_alloc - $__internal_0_$__cuda_sm10x_tcgen05_guardrail_trap_col_being_dealloced_not_returned_by_alloc)
$__internal_0_$__cuda_sm10x_tcgen05_guardrail_trap_col_being_dealloced_not_returned_by_alloc:
[----:B------:R-:W-:Y:S05]  /*287c0*/  BPT.TRAP 0x1 ;  /* 0x000000040000795c */ /* 0x000fea0000300000 */
[----:B------:R-:W-:-:S04]  /*287d0*/  IMAD.MOV.U32 R3, RZ, RZ, 0x0 ;  /* 0x00000000ff037424 */ /* 0x000fc800078e00ff */
[----:B------:R-:W-:Y:S05]  /*287e0*/  RET.REL.NODEC R2 `(matmul_kernel) ;  /* 0xfffffd7802047950 */ /* 0x000fea0003c3ffff */
        .weak           $__internal_1_$__cuda_sm10x_tcgen05_guardrail_trap_phase_invalid_during_alloc
        .type           $__internal_1_$__cuda_sm10x_tcgen05_guardrail_trap_phase_invalid_during_alloc,@function
        .size           $__internal_1_$__cuda_sm10x_tcgen05_guardrail_trap_phase_invalid_during_alloc,($__internal_2_$__cuda_sm10x_tcgen05_guardrail_trap_unallocated_columns_being_dealloced - $__internal_1_$__cuda_sm10x_tcgen05_guardrail_trap_phase_invalid_during_alloc)
$__internal_1_$__cuda_sm10x_tcgen05_guardrail_trap_phase_invalid_during_alloc:
[----:B------:R-:W-:Y:S05]  /*287f0*/  BPT.TRAP 0x1 ;  /* 0x000000040000795c */ /* 0x000fea0000300000 */
[----:B------:R-:W-:-:S04]  /*28800*/  IMAD.MOV.U32 R3, RZ, RZ, 0x0 ;  /* 0x00000000ff037424 */ /* 0x000fc800078e00ff */
[----:B------:R-:W-:Y:S05]  /*28810*/  RET.REL.NODEC R2 `(matmul_kernel) ;  /* 0xfffffd7402f87950 */ /* 0x000fea0003c3ffff */
        .weak           $__internal_2_$__cuda_sm10x_tcgen05_guardrail_trap_unallocated_columns_being_dealloced
        .type           $__internal_2_$__cuda_sm10x_tcgen05_guardrail_trap_unallocated_columns_being_dealloced,@function
        .size           $__internal_2_$__cuda_sm10x_tcgen05_guardrail_trap_unallocated_columns_being_dealloced,(.L_x_21 - $__internal_2_$__cuda_sm10x_tcgen05_guardrail_trap_unallocated_columns_being_dealloced)
$__internal_2_$__cuda_sm10x_tcgen05_guardrail_trap_unallocated_columns_being_dealloced:
[----:B------:R-:W-:Y:S05]  /*28820*/  BPT.TRAP 0x1 ;  /* 0x000000040000795c */ /* 0x000fea0000300000 */
[----:B------:R-:W-:-:S04]  /*28830*/  IMAD.MOV.U32 R3, RZ, RZ, 0x0 ;  /* 0x00000000ff037424 */ /* 0x000fc800078e00ff */
[----:B------:R-:W-:Y:S05]  /*28840*/  RET.REL.NODEC R2 `(matmul_kernel) ;  /* 0xfffffd7402ec7950 */ /* 0x000fea0003c3ffff */
.L_x_18:
[----:B------:R-:W-:-:S00]  /*28850*/  BRA `(.L_x_18) ;  /* 0xfffffffc00fc7947 */ /* 0x000fc0000383ffff */
[----:B------:R-:W-:-:S00]  /*28860*/  NOP ;  /* 0x0000000000007918 */ /* 0x000fc00000000000 */
        /* <DEDUP_REMOVED lines=9> */
.L_x_21:


//--------------------- .nv.shared.matmul_kernel  --------------------------
	.section	.nv.shared.matmul_kernel,"aw",@nobits
	.sectionflags	@""
	.align	16
	.zero		1024


//--------------------- .nv.shared.reserved.0     --------------------------
	.section	.nv.shared.reserved.0,"aw",@nobits
	.align	8
	.weak		__nv_reservedSMEM_offset_0_alias
	.size		__nv_reservedSMEM_offset_0_alias, 0, 64
	.other		__nv_reservedSMEM_offset_0_alias,@"STO_CUDA_RESERVED_SHARED STV_DEFAULT"
__nv_reservedSMEM_offset_0_alias:
	.zero		0
.nv.shared.reserved.0:
	.zero		64
	.weak		__nv_reservedSMEM_allocation_phase
	.type		__nv_reservedSMEM_allocation_phase,@object
	.size		__nv_reservedSMEM_allocation_phase,(.L_0 - __nv_reservedSMEM_allocation_phase)
__nv_reservedSMEM_allocation_phase:
	.zero		1
.L_0:
	.zero		7
	.weak		__nv_reservedSMEM_devtool_atexit_pc
	.type		__nv_reservedSMEM_devtool_atexit_pc,@object
	.size		__nv_reservedSMEM_devtool_atexit_pc,(__nv_reservedSMEM_allocation_mask - __nv_reservedSMEM_devtool_atexit_pc)
__nv_reservedSMEM_devtool_atexit_pc:
	.zero		8
	.weak		__nv_reservedSMEM_allocation_mask
	.type		__nv_reservedSMEM_allocation_mask,@object
	.size		__nv_reservedSMEM_allocation_mask,(.L_2 - __nv_reservedSMEM_allocation_mask)
__nv_reservedSMEM_allocation_mask:
	.zero		4
.L_2:


//--------------------- .nv.constant0.matmul_kernel --------------------------
	.section	.nv.constant0.matmul_kernel,"a",@progbits
	.sectionflags	@""
	.align	4
.nv.constant0.matmul_kernel:
	.zero		976


//--------------------- SYMBOLS --------------------------

	.type		.nv.reservedSmem.offset0,@object
	.size		.nv.reservedSmem.offset0,0x4
	.type		.nv.reservedSmem.cap,@object
	.size		.nv.reservedSmem.cap,0x4
